// auto-generated by cutlass_sweep.gemm — config: {"arch": "sm_100", "cluster_m": 2, "cluster_n": 2, "dtype": "e5m2", "dtype_b": "e5m2", "layout": "nt", "stages": 0, "tile_k": 32, "tile_m": 128, "tile_n": 256}
#include "cutlass/cutlass.h"
#include "cutlass/gemm/collective/collective_builder.hpp"
#include "cutlass/gemm/device/gemm_universal_adapter.h"
#include "cutlass/gemm/kernel/gemm_universal.hpp"
#include "cutlass/epilogue/collective/collective_builder.hpp"

using ElemA = cutlass::float_e5m2_t;
using ElemB = cutlass::float_e5m2_t;
using ElemCD = cutlass::float_e5m2_t;
using Acc  = float;
using TileShape    = cute::Shape<cute::_128, cute::_256, cute::_32>;
using ClusterShape = cute::Shape<cute::_2, cute::_2, cute::_1>;

using CollectiveEpilogue = typename cutlass::epilogue::collective::CollectiveBuilder<
    cutlass::arch::Sm100, cutlass::arch::OpClassTensorOp,
    TileShape, ClusterShape,
    cutlass::epilogue::collective::EpilogueTileAuto,
    Acc, Acc,
    ElemCD, cutlass::layout::RowMajor, 128 / cutlass::sizeof_bits<ElemCD>::value,
    ElemCD, cutlass::layout::RowMajor, 128 / cutlass::sizeof_bits<ElemCD>::value,
    cutlass::epilogue::collective::EpilogueScheduleAuto
  >::CollectiveOp;

using CollectiveMainloop = typename cutlass::gemm::collective::CollectiveBuilder<
    cutlass::arch::Sm100, cutlass::arch::OpClassTensorOp,
    ElemA, cutlass::layout::RowMajor, 128 / cutlass::sizeof_bits<ElemA>::value,
    ElemB, cutlass::layout::ColumnMajor, 128 / cutlass::sizeof_bits<ElemB>::value,
    Acc,
    TileShape, ClusterShape,
    cutlass::gemm::collective::StageCountAutoCarveout<static_cast<int>(sizeof(typename CollectiveEpilogue::SharedStorage))>,
    cutlass::gemm::collective::KernelScheduleAuto
  >::CollectiveOp;

using GemmKernel = cutlass::gemm::kernel::GemmUniversal<
    cute::Shape<int,int,int,int>,
    CollectiveMainloop,
    CollectiveEpilogue
>;
using Gemm = cutlass::gemm::device::GemmUniversalAdapter<GemmKernel>;

// Force the device kernel symbol into the cubin without needing a host main.
auto* _anchor = &cutlass::device_kernel<GemmKernel>;


// ===== COMPILED SASS (sm_100a) =====

	.target	sm_100a

	.elftype	@"ET_EXEC"


//--------------------- .note.nv.tkinfo           --------------------------
	.section	.note.nv.tkinfo,"",@"SHT_NOTE"
	.sectionflags	@"SHF_NOTE_NV_TKINFO"
	.tkinfo
        /*0018*/ 	.word	0x00000002
        /*0030*/ 	.string	""
        /*0030*/ 	.string	"ptxas"
        /*0030*/ 	.string	"Cuda compilation tools, release 13.0, V13.0.88"
        /*0030*/ 	.string	"Build cuda_13.0.r13.0/compiler.36424714_0"
        /*0030*/ 	.string	"-arch sm_100a -m 64 "



//--------------------- .note.nv.cuinfo           --------------------------
	.section	.note.nv.cuinfo,"",@"SHT_NOTE"
	.sectionflags	@"SHF_NOTE_NV_CUINFO"
        /*0018*/ 	.short	0x0002
        /*001a*/ 	.short	0x0064
        /*001c*/ 	.short	0x0082
	.zero		2


//--------------------- .nv.info                  --------------------------
	.section	.nv.info,"",@"SHT_CUDA_INFO"
	.align	4


	//----- nvinfo : EIATTR_REGCOUNT
	.align		4
        /*0000*/ 	.byte	0x04, 0x2f
        /*0002*/ 	.short	(.L_20 - .L_19)
	.align		4
.L_19:
        /*0004*/ 	.word	index@(_ZN7cutlass13device_kernelINS_4gemm6kernel13GemmUniversalIN4cute5tupleIJiiiiEEENS1_10collective13CollectiveMmaINS1_35MainloopSm100TmaUmmaWarpSpecializedILi33ELi2ELi4ENS5_IJNS4_1CILi2EEESB_NSA_ILi1EEEEEEEENS5_IJNSA_ILi128EEENSA_ILi256EEENSA_ILi32EEEEEENS_12float_e5m2_tENS5_IJlSC_lEEESJ_SK_NS4_8TiledMMAINS4_8MMA_AtomIJNS4_10MMA_TraitsINS4_25SM100_MMA_F8F6F4_2x1SM_SSEJSJ_SJ_fSF_SG_NS4_17integral_constantINS4_4UMMA5MajorELSR_0EEESS_NSP_INSQ_7ScaleInELST_0EEESU_EEEEEENS4_6LayoutINS5_IJSC_SC_SC_EEENS5_IJNSA_ILi0EEESZ_SZ_EEEEENS5_IJNS4_10UnderscoreES12_S12_EEEEENS4_28SM100_TMA_2SM_LOAD_MULTICASTENS4_14ComposedLayoutINS4_7SwizzleILi1ELi4ELi3EEENS4_18smem_ptr_flag_bitsILi8EEENSX_INS5_IJNSA_ILi8EEESH_EEENS5_IJSH_SC_EEEEEEEvNS4_8identityENS4_18SM100_TMA_2SM_LOADES1F_vS1G_EENS_8epilogue10collective18CollectiveEpilogueINS1J_23Sm100TmaWarpSpecializedILi4ELi2ELi32ELb0ELb0EEEJNS5_IJNSA_ILi64EEESG_SH_EEENS5_IJNSX_IS1O_SC_EENSX_INS5_IJSH_SB_EEENS5_IJSC_SF_EEEEEEEESJ_SK_SJ_SK_NS1J_6fusion15FusionCallbacksIS1N_NS1V_17LinearCombinationISJ_fSJ_fLNS_15FloatRoundStyleE2EEES1P_S1U_JEEENS4_5SM1004TMEM4LOAD26SM100_TMEM_LOAD_32dp32b32xENS4_13SM90_TMA_LOADES1F_NS4_39AutoVectorizingCopyWithAssumedAlignmentILi128EEENS4_14SM90_TMA_STOREES1F_S27_S27_EEEvvEEEEvNT_6ParamsE)
        /*0008*/ 	.word	0x00000074


	//----- nvinfo : EIATTR_FRAME_SIZE
	.align		4
.L_20:
        /*000c*/ 	.byte	0x04, 0x11
        /*000e*/ 	.short	(.L_22 - .L_21)
	.align		4
.L_21:
        /*0010*/ 	.word	index@($__internal_2_$__cuda_sm10x_tcgen05_guardrail_trap_unallocated_columns_being_dealloced)
        /*0014*/ 	.word	0x00000000


	//----- nvinfo : EIATTR_FRAME_SIZE
	.align		4
.L_22:
        /*0018*/ 	.byte	0x04, 0x11
        /*001a*/ 	.short	(.L_24 - .L_23)
	.align		4
.L_23:
        /*001c*/ 	.word	index@($__internal_1_$__cuda_sm10x_tcgen05_guardrail_trap_phase_invalid_during_alloc)
        /*0020*/ 	.word	0x00000000


	//----- nvinfo : EIATTR_FRAME_SIZE
	.align		4
.L_24:
        /*0024*/ 	.byte	0x04, 0x11
        /*0026*/ 	.short	(.L_26 - .L_25)
	.align		4
.L_25:
        /*0028*/ 	.word	index@($__internal_0_$__cuda_sm10x_tcgen05_guardrail_trap_col_being_dealloced_not_returned_by_alloc)
        /*002c*/ 	.word	0x00000000


	//----- nvinfo : EIATTR_FRAME_SIZE
	.align		4
.L_26:
        /*0030*/ 	.byte	0x04, 0x11
        /*0032*/ 	.short	(.L_28 - .L_27)
	.align		4
.L_27:
        /*0034*/ 	.word	index@(_ZN7cutlass13device_kernelINS_4gemm6kernel13GemmUniversalIN4cute5tupleIJiiiiEEENS1_10collective13CollectiveMmaINS1_35MainloopSm100TmaUmmaWarpSpecializedILi33ELi2ELi4ENS5_IJNS4_1CILi2EEESB_NSA_ILi1EEEEEEEENS5_IJNSA_ILi128EEENSA_ILi256EEENSA_ILi32EEEEEENS_12float_e5m2_tENS5_IJlSC_lEEESJ_SK_NS4_8TiledMMAINS4_8MMA_AtomIJNS4_10MMA_TraitsINS4_25SM100_MMA_F8F6F4_2x1SM_SSEJSJ_SJ_fSF_SG_NS4_17integral_constantINS4_4UMMA5MajorELSR_0EEESS_NSP_INSQ_7ScaleInELST_0EEESU_EEEEEENS4_6LayoutINS5_IJSC_SC_SC_EEENS5_IJNSA_ILi0EEESZ_SZ_EEEEENS5_IJNS4_10UnderscoreES12_S12_EEEEENS4_28SM100_TMA_2SM_LOAD_MULTICASTENS4_14ComposedLayoutINS4_7SwizzleILi1ELi4ELi3EEENS4_18smem_ptr_flag_bitsILi8EEENSX_INS5_IJNSA_ILi8EEESH_EEENS5_IJSH_SC_EEEEEEEvNS4_8identityENS4_18SM100_TMA_2SM_LOADES1F_vS1G_EENS_8epilogue10collective18CollectiveEpilogueINS1J_23Sm100TmaWarpSpecializedILi4ELi2ELi32ELb0ELb0EEEJNS5_IJNSA_ILi64EEESG_SH_EEENS5_IJNSX_IS1O_SC_EENSX_INS5_IJSH_SB_EEENS5_IJSC_SF_EEEEEEEESJ_SK_SJ_SK_NS1J_6fusion15FusionCallbacksIS1N_NS1V_17LinearCombinationISJ_fSJ_fLNS_15FloatRoundStyleE2EEES1P_S1U_JEEENS4_5SM1004TMEM4LOAD26SM100_TMEM_LOAD_32dp32b32xENS4_13SM90_TMA_LOADES1F_NS4_39AutoVectorizingCopyWithAssumedAlignmentILi128EEENS4_14SM90_TMA_STOREES1F_S27_S27_EEEvvEEEEvNT_6ParamsE)
        /*0038*/ 	.word	0x00000000


	//----- nvinfo : EIATTR_MIN_STACK_SIZE
	.align		4
.L_28:
        /*003c*/ 	.byte	0x04, 0x12
        /*003e*/ 	.short	(.L_30 - .L_29)
	.align		4
.L_29:
        /*0040*/ 	.word	index@(_ZN7cutlass13device_kernelINS_4gemm6kernel13GemmUniversalIN4cute5tupleIJiiiiEEENS1_10collective13CollectiveMmaINS1_35MainloopSm100TmaUmmaWarpSpecializedILi33ELi2ELi4ENS5_IJNS4_1CILi2EEESB_NSA_ILi1EEEEEEEENS5_IJNSA_ILi128EEENSA_ILi256EEENSA_ILi32EEEEEENS_12float_e5m2_tENS5_IJlSC_lEEESJ_SK_NS4_8TiledMMAINS4_8MMA_AtomIJNS4_10MMA_TraitsINS4_25SM100_MMA_F8F6F4_2x1SM_SSEJSJ_SJ_fSF_SG_NS4_17integral_constantINS4_4UMMA5MajorELSR_0EEESS_NSP_INSQ_7ScaleInELST_0EEESU_EEEEEENS4_6LayoutINS5_IJSC_SC_SC_EEENS5_IJNSA_ILi0EEESZ_SZ_EEEEENS5_IJNS4_10UnderscoreES12_S12_EEEEENS4_28SM100_TMA_2SM_LOAD_MULTICASTENS4_14ComposedLayoutINS4_7SwizzleILi1ELi4ELi3EEENS4_18smem_ptr_flag_bitsILi8EEENSX_INS5_IJNSA_ILi8EEESH_EEENS5_IJSH_SC_EEEEEEEvNS4_8identityENS4_18SM100_TMA_2SM_LOADES1F_vS1G_EENS_8epilogue10collective18CollectiveEpilogueINS1J_23Sm100TmaWarpSpecializedILi4ELi2ELi32ELb0ELb0EEEJNS5_IJNSA_ILi64EEESG_SH_EEENS5_IJNSX_IS1O_SC_EENSX_INS5_IJSH_SB_EEENS5_IJSC_SF_EEEEEEEESJ_SK_SJ_SK_NS1J_6fusion15FusionCallbacksIS1N_NS1V_17LinearCombinationISJ_fSJ_fLNS_15FloatRoundStyleE2EEES1P_S1U_JEEENS4_5SM1004TMEM4LOAD26SM100_TMEM_LOAD_32dp32b32xENS4_13SM90_TMA_LOADES1F_NS4_39AutoVectorizingCopyWithAssumedAlignmentILi128EEENS4_14SM90_TMA_STOREES1F_S27_S27_EEEvvEEEEvNT_6ParamsE)
        /*0044*/ 	.word	0x00000000
.L_30:


//--------------------- .nv.compat                --------------------------
	.section	.nv.compat,"",@"SHT_CUDA_COMPAT_INFO"
	.align	4
        /*0000*/ 	.byte	0x02, 0x09, 0x01, 0x00, 0x02, 0x02, 0x02, 0x00, 0x02, 0x05, 0x05, 0x00, 0x03, 0x07, 0x01, 0x01
        /*0010*/ 	.byte	0x02, 0x03, 0x01, 0x00, 0x02, 0x06, 0x01, 0x00, 0x04, 0x0b, 0x08, 0x00, 0x09, 0x00, 0x00, 0x00
        /*0020*/ 	.byte	0x00, 0x00, 0x00, 0x00


//--------------------- .nv.info._ZN7cutlass13device_kernelINS_4gemm6kernel13GemmUniversalIN4cute5tupleIJiiiiEEENS1_10collective13CollectiveMmaINS1_35MainloopSm100TmaUmmaWarpSpecializedILi33ELi2ELi4ENS5_IJNS4_1CILi2EEESB_NSA_ILi1EEEEEEEENS5_IJNSA_ILi128EEENSA_ILi256EEENSA_ILi32EEEEEENS_12float_e5m2_tENS5_IJlSC_lEEESJ_SK_NS4_8TiledMMAINS4_8MMA_AtomIJNS4_10MMA_TraitsINS4_25SM100_MMA_F8F6F4_2x1SM_SSEJSJ_SJ_fSF_SG_NS4_17integral_constantINS4_4UMMA5MajorELSR_0EEESS_NSP_INSQ_7ScaleInELST_0EEESU_EEEEEENS4_6LayoutINS5_IJSC_SC_SC_EEENS5_IJNSA_ILi0EEESZ_SZ_EEEEENS5_IJNS4_10UnderscoreES12_S12_EEEEENS4_28SM100_TMA_2SM_LOAD_MULTICASTENS4_14ComposedLayoutINS4_7SwizzleILi1ELi4ELi3EEENS4_18smem_ptr_flag_bitsILi8EEENSX_INS5_IJNSA_ILi8EEESH_EEENS5_IJSH_SC_EEEEEEEvNS4_8identityENS4_18SM100_TMA_2SM_LOADES1F_vS1G_EENS_8epilogue10collective18CollectiveEpilogueINS1J_23Sm100TmaWarpSpecializedILi4ELi2ELi32ELb0ELb0EEEJNS5_IJNSA_ILi64EEESG_SH_EEENS5_IJNSX_IS1O_SC_EENSX_INS5_IJSH_SB_EEENS5_IJSC_SF_EEEEEEEESJ_SK_SJ_SK_NS1J_6fusion15FusionCallbacksIS1N_NS1V_17LinearCombinationISJ_fSJ_fLNS_15FloatRoundStyleE2EEES1P_S1U_JEEENS4_5SM1004TMEM4LOAD26SM100_TMEM_LOAD_32dp32b32xENS4_13SM90_TMA_LOADES1F_NS4_39AutoVectorizingCopyWithAssumedAlignmentILi128EEENS4_14SM90_TMA_STOREES1F_S27_S27_EEEvvEEEEvNT_6ParamsE --------------------------
	.section	.nv.info._ZN7cutlass13device_kernelINS_4gemm6kernel13GemmUniversalIN4cute5tupleIJiiiiEEENS1_10collective13CollectiveMmaINS1_35MainloopSm100TmaUmmaWarpSpecializedILi33ELi2ELi4ENS5_IJNS4_1CILi2EEESB_NSA_ILi1EEEEEEEENS5_IJNSA_ILi128EEENSA_ILi256EEENSA_ILi32EEEEEENS_12float_e5m2_tENS5_IJlSC_lEEESJ_SK_NS4_8TiledMMAINS4_8MMA_AtomIJNS4_10MMA_TraitsINS4_25SM100_MMA_F8F6F4_2x1SM_SSEJSJ_SJ_fSF_SG_NS4_17integral_constantINS4_4UMMA5MajorELSR_0EEESS_NSP_INSQ_7ScaleInELST_0EEESU_EEEEEENS4_6LayoutINS5_IJSC_SC_SC_EEENS5_IJNSA_ILi0EEESZ_SZ_EEEEENS5_IJNS4_10UnderscoreES12_S12_EEEEENS4_28SM100_TMA_2SM_LOAD_MULTICASTENS4_14ComposedLayoutINS4_7SwizzleILi1ELi4ELi3EEENS4_18smem_ptr_flag_bitsILi8EEENSX_INS5_IJNSA_ILi8EEESH_EEENS5_IJSH_SC_EEEEEEEvNS4_8identityENS4_18SM100_TMA_2SM_LOADES1F_vS1G_EENS_8epilogue10collective18CollectiveEpilogueINS1J_23Sm100TmaWarpSpecializedILi4ELi2ELi32ELb0ELb0EEEJNS5_IJNSA_ILi64EEESG_SH_EEENS5_IJNSX_IS1O_SC_EENSX_INS5_IJSH_SB_EEENS5_IJSC_SF_EEEEEEEESJ_SK_SJ_SK_NS1J_6fusion15FusionCallbacksIS1N_NS1V_17LinearCombinationISJ_fSJ_fLNS_15FloatRoundStyleE2EEES1P_S1U_JEEENS4_5SM1004TMEM4LOAD26SM100_TMEM_LOAD_32dp32b32xENS4_13SM90_TMA_LOADES1F_NS4_39AutoVectorizingCopyWithAssumedAlignmentILi128EEENS4_14SM90_TMA_STOREES1F_S27_S27_EEEvvEEEEvNT_6ParamsE,"",@"SHT_CUDA_INFO"
	.sectionflags	@""
	.align	4


	//----- nvinfo : EIATTR_CUDA_API_VERSION
	.align		4
        /*0000*/ 	.byte	0x04, 0x37
        /*0002*/ 	.short	(.L_32 - .L_31)
.L_31:
        /*0004*/ 	.word	0x00000082


	//----- nvinfo : EIATTR_KPARAM_INFO
	.align		4
.L_32:
        /*0008*/ 	.byte	0x04, 0x17
        /*000a*/ 	.short	(.L_34 - .L_33)
.L_33:
        /*000c*/ 	.word	0x00000000
        /*0010*/ 	.short	0x0000
        /*0012*/ 	.short	0x0000
        /*0014*/ 	.byte	0x00, 0xf0, 0x01, 0x20


	//----- nvinfo : EIATTR_AT_ENTRY_FRAGMENTS
	.align		4
.L_34:
        /*0018*/ 	.byte	0x04, 0x4f
        /*001a*/ 	.short	(.L_36 - .L_35)


	//   ....[0]....
.L_35:
        /*001c*/ 	.word	0x00000007


	//----- nvinfo : EIATTR_RESERVED_SMEM_USED
	.align		4
.L_36:
        /*0020*/ 	.byte	0x01, 0x41
	.zero		2


	//----- nvinfo : EIATTR_SPARSE_MMA_MASK
	.align		4
        /*0024*/ 	.byte	0x03, 0x50
        /*0026*/ 	.short	0x0000


	//----- nvinfo : EIATTR_TCGEN05_2CTA_USED
	.align		4
        /*0028*/ 	.byte	0x01, 0x52
	.zero		2


	//----- nvinfo : EIATTR_MAXREG_COUNT
	.align		4
        /*002c*/ 	.byte	0x03, 0x1b
        /*002e*/ 	.short	0x00ff


	//----- nvinfo : EIATTR_NUM_BARRIERS
	.align		4
        /*0030*/ 	.byte	0x02, 0x4c
        /*0032*/ 	.byte	0x07
	.zero		1


	//----- nvinfo : EIATTR_EXTERNS
	.align		4
        /*0034*/ 	.byte	0x04, 0x0f
        /*0036*/ 	.short	(.L_38 - .L_37)


	//   ....[0]....
	.align		4
.L_37:
        /*0038*/ 	.word	index@(__assertfail)


	//----- nvinfo : EIATTR_MERCURY_ISA_VERSION
	.align		4
.L_38:
        /*003c*/ 	.byte	0x03, 0x5f
        /*003e*/ 	.short	0x0101


	//----- nvinfo : EIATTR_INT_WARP_WIDE_INSTR_OFFSETS
	.align		4
        /*0040*/ 	.byte	0x04, 0x31
        /*0042*/ 	.short	(.L_40 - .L_39)


	//   ....[0]....
.L_39:
        /*0044*/ 	.word	0x00001140


	//   ....[1]....
        /*0048*/ 	.word	0x000011e0


	//   ....[2]....
        /*004c*/ 	.word	0x00005560


	//   ....[3]....
        /*0050*/ 	.word	0x00005580


	//   ....[4]....
        /*0054*/ 	.word	0x000055b0


	//   ....[5]....
        /*0058*/ 	.word	0x00006120


	//   ....[6]....
        /*005c*/ 	.word	0x000061c0


	//   ....[7]....
        /*0060*/ 	.word	0x00006270


	//   ....[8]....
        /*0064*/ 	.word	0x000062e0


	//   ....[9]....
        /*0068*/ 	.word	0x000063a0


	//   ....[10]....
        /*006c*/ 	.word	0x00006440


	//   ....[11]....
        /*0070*/ 	.word	0x000064b0


	//   ....[12]....
        /*0074*/ 	.word	0x00006570


	//   ....[13]....
        /*0078*/ 	.word	0x00006610


	//   ....[14]....
        /*007c*/ 	.word	0x000066b0


	//   ....[15]....
        /*0080*/ 	.word	0x000067a0


	//   ....[16]....
        /*0084*/ 	.word	0x00006870


	//----- nvinfo : EIATTR_COOP_GROUP_MASK_REGIDS
	.align		4
.L_40:
        /*0088*/ 	.byte	0x04, 0x29
        /*008a*/ 	.short	(.L_42 - .L_41)


	//   ....[0]....
.L_41:
        /*008c*/ 	.word	0xffffffff


	//   ....[1]....
        /*0090*/ 	.word	0xffffffff


	//   ....[2]....
        /*0094*/ 	.word	0xffffffff


	//   ....[3]....
        /*0098*/ 	.word	0xffffffff


	//   ....[4]....
        /*009c*/ 	.word	0xffffffff


	//   ....[5]....
        /*00a0*/ 	.word	0xffffffff


	//   ....[6]....
        /*00a4*/ 	.word	0xffffffff


	//   ....[7]....
        /*00a8*/ 	.word	0xffffffff


	//   ....[8]....
        /*00ac*/ 	.word	0xffffffff


	//   ....[9]....
        /*00b0*/ 	.word	0xffffffff


	//   ....[10]....
        /*00b4*/ 	.word	0xffffffff


	//   ....[11]....
        /*00b8*/ 	.word	0xffffffff


	//   ....[12]....
        /*00bc*/ 	.word	0xffffffff


	//   ....[13]....
        /*00c0*/ 	.word	0xffffffff


	//----- nvinfo : EIATTR_COOP_GROUP_INSTR_OFFSETS
	.align		4
.L_42:
        /*00c4*/ 	.byte	0x04, 0x28
        /*00c6*/ 	.short	(.L_44 - .L_43)


	//   ....[0]....
.L_43:
        /*00c8*/ 	.word	0x000000b0


	//   ....[1]....
        /*00cc*/ 	.word	0x00000520


	//   ....[2]....
        /*00d0*/ 	.word	0x00000ab0


	//   ....[3]....
        /*00d4*/ 	.word	0x00000c40


	//   ....[4]....
        /*00d8*/ 	.word	0x00000d30


	//   ....[5]....
        /*00dc*/ 	.word	0x00000e90


	//   ....[6]....
        /*00e0*/ 	.word	0x00001020


	//   ....[7]....
        /*00e4*/ 	.word	0x00001260


	//   ....[8]....
        /*00e8*/ 	.word	0x00002590


	//   ....[9]....
        /*00ec*/ 	.word	0x00004490


	//   ....[10]....
        /*00f0*/ 	.word	0x00004960


	//   ....[11]....
        /*00f4*/ 	.word	0x00004990


	//   ....[12]....
        /*00f8*/ 	.word	0x00005460


	//   ....[13]....
        /*00fc*/ 	.word	0x00005670


	//----- nvinfo : EIATTR_VRC_CTA_INIT_COUNT
	.align		4
.L_44:
        /*0100*/ 	.byte	0x02, 0x4a
        /*0102*/ 	.byte	0x80
	.zero		1


	//----- nvinfo : EIATTR_SYSCALL_OFFSETS
	.align		4
        /*0104*/ 	.byte	0x04, 0x46
        /*0106*/ 	.short	(.L_46 - .L_45)


	//   ....[0]....
.L_45:
        /*0108*/ 	.word	0x000073f0


	//   ....[1]....
        /*010c*/ 	.word	0x00007530


	//   ....[2]....
        /*0110*/ 	.word	0x00007d50


	//   ....[3]....
        /*0114*/ 	.word	0x00008b30


	//   ....[4]....
        /*0118*/ 	.word	0x000098c0


	//   ....[5]....
        /*011c*/ 	.word	0x0000a670


	//----- nvinfo : EIATTR_MBARRIER_INSTR_OFFSETS
	.align		4
.L_46:
        /*0120*/ 	.byte	0x04, 0x39
        /*0122*/ 	.short	(.L_48 - .L_47)


	//   ....[0]....
.L_47:
        /*0124*/ 	.word	0x00000670
        /*0128*/ 	.word	0x000000ff
        /*012c*/ 	.word	0x00000000
        /*0130*/ 	.short	0x0100
        /*0132*/ 	.byte	0x04
	.zero		1


	//   ....[1]....
        /*0134*/ 	.word	0x00000680
        /*0138*/ 	.word	0x000000ff
        /*013c*/ 	.word	0x00000108
        /*0140*/ 	.short	0x0100
        /*0142*/ 	.byte	0x04
	.zero		1


	//   ....[2]....
        /*0144*/ 	.word	0x00000690
        /*0148*/ 	.word	0x000000ff
        /*014c*/ 	.word	0x00000008
        /*0150*/ 	.short	0x0100
        /*0152*/ 	.byte	0x04
	.zero		1


	//   ....[3]....
        /*0154*/ 	.word	0x000006a0
        /*0158*/ 	.word	0x000000ff
        /*015c*/ 	.word	0x00000110
        /*0160*/ 	.short	0x0100
        /*0162*/ 	.byte	0x04
	.zero		1


	//   ....[4]....
        /*0164*/ 	.word	0x000006b0
        /*0168*/ 	.word	0x000000ff
        /*016c*/ 	.word	0x00000010
        /*0170*/ 	.short	0x0100
        /*0172*/ 	.byte	0x04
	.zero		1


	//   ....[5]....
        /*0174*/ 	.word	0x000006c0
        /*0178*/ 	.word	0x000000ff
        /*017c*/ 	.word	0x00000118
        /*0180*/ 	.short	0x0100
        /*0182*/ 	.byte	0x04
	.zero		1


	//   ....[6]....
        /*0184*/ 	.word	0x000006d0
        /*0188*/ 	.word	0x000000ff
        /*018c*/ 	.word	0x00000018
        /*0190*/ 	.short	0x0100
        /*0192*/ 	.byte	0x04
	.zero		1


	//   ....[7]....
        /*0194*/ 	.word	0x000006e0
        /*0198*/ 	.word	0x000000ff
        /*019c*/ 	.word	0x00000120
        /*01a0*/ 	.short	0x0100
        /*01a2*/ 	.byte	0x04
	.zero		1


	//   ....[8]....
        /*01a4*/ 	.word	0x000006f0
        /*01a8*/ 	.word	0x000000ff
        /*01ac*/ 	.word	0x00000020
        /*01b0*/ 	.short	0x0100
        /*01b2*/ 	.byte	0x04
	.zero		1


	//   ....[9]....
        /*01b4*/ 	.word	0x00000700
        /*01b8*/ 	.word	0x000000ff
        /*01bc*/ 	.word	0x00000128
        /*01c0*/ 	.short	0x0100
        /*01c2*/ 	.byte	0x04
	.zero		1


	//   ....[10]....
        /*01c4*/ 	.word	0x00000710
        /*01c8*/ 	.word	0x000000ff
        /*01cc*/ 	.word	0x00000028
        /*01d0*/ 	.short	0x0100
        /*01d2*/ 	.byte	0x04
	.zero		1


	//   ....[11]....
        /*01d4*/ 	.word	0x00000720
        /*01d8*/ 	.word	0x000000ff
        /*01dc*/ 	.word	0x00000130
        /*01e0*/ 	.short	0x0100
        /*01e2*/ 	.byte	0x04
	.zero		1


	//   ....[12]....
        /*01e4*/ 	.word	0x00000730
        /*01e8*/ 	.word	0x000000ff
        /*01ec*/ 	.word	0x00000030
        /*01f0*/ 	.short	0x0100
        /*01f2*/ 	.byte	0x04
	.zero		1


	//   ....[13]....
        /*01f4*/ 	.word	0x00000740
        /*01f8*/ 	.word	0x000000ff
        /*01fc*/ 	.word	0x00000138
        /*0200*/ 	.short	0x0100
        /*0202*/ 	.byte	0x04
	.zero		1


	//   ....[14]....
        /*0204*/ 	.word	0x00000750
        /*0208*/ 	.word	0x000000ff
        /*020c*/ 	.word	0x00000038
        /*0210*/ 	.short	0x0100
        /*0212*/ 	.byte	0x04
	.zero		1


	//   ....[15]....
        /*0214*/ 	.word	0x00000760
        /*0218*/ 	.word	0x000000ff
        /*021c*/ 	.word	0x00000140
        /*0220*/ 	.short	0x0100
        /*0222*/ 	.byte	0x04
	.zero		1


	//   ....[16]....
        /*0224*/ 	.word	0x00000770
        /*0228*/ 	.word	0x000000ff
        /*022c*/ 	.word	0x00000040
        /*0230*/ 	.short	0x0100
        /*0232*/ 	.byte	0x04
	.zero		1


	//   ....[17]....
        /*0234*/ 	.word	0x00000780
        /*0238*/ 	.word	0x000000ff
        /*023c*/ 	.word	0x00000148
        /*0240*/ 	.short	0x0100
        /*0242*/ 	.byte	0x04
	.zero		1


	//   ....[18]....
        /*0244*/ 	.word	0x00000790
        /*0248*/ 	.word	0x000000ff
        /*024c*/ 	.word	0x00000048
        /*0250*/ 	.short	0x0100
        /*0252*/ 	.byte	0x04
	.zero		1


	//   ....[19]....
        /*0254*/ 	.word	0x000007a0
        /*0258*/ 	.word	0x000000ff
        /*025c*/ 	.word	0x00000150
        /*0260*/ 	.short	0x0100
        /*0262*/ 	.byte	0x04
	.zero		1


	//   ....[20]....
        /*0264*/ 	.word	0x000007b0
        /*0268*/ 	.word	0x000000ff
        /*026c*/ 	.word	0x00000050
        /*0270*/ 	.short	0x0100
        /*0272*/ 	.byte	0x04
	.zero		1


	//   ....[21]....
        /*0274*/ 	.word	0x000007c0
        /*0278*/ 	.word	0x000000ff
        /*027c*/ 	.word	0x00000158
        /*0280*/ 	.short	0x0100
        /*0282*/ 	.byte	0x04
	.zero		1


	//   ....[22]....
        /*0284*/ 	.word	0x000007d0
        /*0288*/ 	.word	0x000000ff
        /*028c*/ 	.word	0x00000058
        /*0290*/ 	.short	0x0100
        /*0292*/ 	.byte	0x04
	.zero		1


	//   ....[23]....
        /*0294*/ 	.word	0x000007e0
        /*0298*/ 	.word	0x000000ff
        /*029c*/ 	.word	0x00000160
        /*02a0*/ 	.short	0x0100
        /*02a2*/ 	.byte	0x04
	.zero		1


	//   ....[24]....
        /*02a4*/ 	.word	0x000007f0
        /*02a8*/ 	.word	0x000000ff
        /*02ac*/ 	.word	0x00000060
        /*02b0*/ 	.short	0x0100
        /*02b2*/ 	.byte	0x04
	.zero		1


	//   ....[25]....
        /*02b4*/ 	.word	0x00000800
        /*02b8*/ 	.word	0x000000ff
        /*02bc*/ 	.word	0x00000168
        /*02c0*/ 	.short	0x0100
        /*02c2*/ 	.byte	0x04
	.zero		1


	//   ....[26]....
        /*02c4*/ 	.word	0x00000810
        /*02c8*/ 	.word	0x000000ff
        /*02cc*/ 	.word	0x00000068
        /*02d0*/ 	.short	0x0100
        /*02d2*/ 	.byte	0x04
	.zero		1


	//   ....[27]....
        /*02d4*/ 	.word	0x00000820
        /*02d8*/ 	.word	0x000000ff
        /*02dc*/ 	.word	0x00000170
        /*02e0*/ 	.short	0x0100
        /*02e2*/ 	.byte	0x04
	.zero		1


	//   ....[28]....
        /*02e4*/ 	.word	0x00000830
        /*02e8*/ 	.word	0x000000ff
        /*02ec*/ 	.word	0x00000070
        /*02f0*/ 	.short	0x0100
        /*02f2*/ 	.byte	0x04
	.zero		1


	//   ....[29]....
        /*02f4*/ 	.word	0x00000840
        /*02f8*/ 	.word	0x000000ff
        /*02fc*/ 	.word	0x00000178
        /*0300*/ 	.short	0x0100
        /*0302*/ 	.byte	0x04
	.zero		1


	//   ....[30]....
        /*0304*/ 	.word	0x00000850
        /*0308*/ 	.word	0x000000ff
        /*030c*/ 	.word	0x00000078
        /*0310*/ 	.short	0x0100
        /*0312*/ 	.byte	0x04
	.zero		1


	//   ....[31]....
        /*0314*/ 	.word	0x00000860
        /*0318*/ 	.word	0x000000ff
        /*031c*/ 	.word	0x00000180
        /*0320*/ 	.short	0x0100
        /*0322*/ 	.byte	0x04
	.zero		1


	//   ....[32]....
        /*0324*/ 	.word	0x00000870
        /*0328*/ 	.word	0x000000ff
        /*032c*/ 	.word	0x00000080
        /*0330*/ 	.short	0x0100
        /*0332*/ 	.byte	0x04
	.zero		1


	//   ....[33]....
        /*0334*/ 	.word	0x00000880
        /*0338*/ 	.word	0x000000ff
        /*033c*/ 	.word	0x00000188
        /*0340*/ 	.short	0x0100
        /*0342*/ 	.byte	0x04
	.zero		1


	//   ....[34]....
        /*0344*/ 	.word	0x00000890
        /*0348*/ 	.word	0x000000ff
        /*034c*/ 	.word	0x00000088
        /*0350*/ 	.short	0x0100
        /*0352*/ 	.byte	0x04
	.zero		1


	//   ....[35]....
        /*0354*/ 	.word	0x000008a0
        /*0358*/ 	.word	0x000000ff
        /*035c*/ 	.word	0x00000190
        /*0360*/ 	.short	0x0100
        /*0362*/ 	.byte	0x04
	.zero		1


	//   ....[36]....
        /*0364*/ 	.word	0x000008b0
        /*0368*/ 	.word	0x000000ff
        /*036c*/ 	.word	0x00000090
        /*0370*/ 	.short	0x0100
        /*0372*/ 	.byte	0x04
	.zero		1


	//   ....[37]....
        /*0374*/ 	.word	0x000008c0
        /*0378*/ 	.word	0x000000ff
        /*037c*/ 	.word	0x00000198
        /*0380*/ 	.short	0x0100
        /*0382*/ 	.byte	0x04
	.zero		1


	//   ....[38]....
        /*0384*/ 	.word	0x000008d0
        /*0388*/ 	.word	0x000000ff
        /*038c*/ 	.word	0x00000098
        /*0390*/ 	.short	0x0100
        /*0392*/ 	.byte	0x04
	.zero		1


	//   ....[39]....
        /*0394*/ 	.word	0x000008e0
        /*0398*/ 	.word	0x000000ff
        /*039c*/ 	.word	0x000001a0
        /*03a0*/ 	.short	0x0100
        /*03a2*/ 	.byte	0x04
	.zero		1


	//   ....[40]....
        /*03a4*/ 	.word	0x000008f0
        /*03a8*/ 	.word	0x000000ff
        /*03ac*/ 	.word	0x000000a0
        /*03b0*/ 	.short	0x0100
        /*03b2*/ 	.byte	0x04
	.zero		1


	//   ....[41]....
        /*03b4*/ 	.word	0x00000900
        /*03b8*/ 	.word	0x000000ff
        /*03bc*/ 	.word	0x000001a8
        /*03c0*/ 	.short	0x0100
        /*03c2*/ 	.byte	0x04
	.zero		1


	//   ....[42]....
        /*03c4*/ 	.word	0x00000910
        /*03c8*/ 	.word	0x000000ff
        /*03cc*/ 	.word	0x000000a8
        /*03d0*/ 	.short	0x0100
        /*03d2*/ 	.byte	0x04
	.zero		1


	//   ....[43]....
        /*03d4*/ 	.word	0x00000920
        /*03d8*/ 	.word	0x000000ff
        /*03dc*/ 	.word	0x000001b0
        /*03e0*/ 	.short	0x0100
        /*03e2*/ 	.byte	0x04
	.zero		1


	//   ....[44]....
        /*03e4*/ 	.word	0x00000930
        /*03e8*/ 	.word	0x000000ff
        /*03ec*/ 	.word	0x000000b0
        /*03f0*/ 	.short	0x0100
        /*03f2*/ 	.byte	0x04
	.zero		1


	//   ....[45]....
        /*03f4*/ 	.word	0x00000940
        /*03f8*/ 	.word	0x000000ff
        /*03fc*/ 	.word	0x000001b8
        /*0400*/ 	.short	0x0100
        /*0402*/ 	.byte	0x04
	.zero		1


	//   ....[46]....
        /*0404*/ 	.word	0x00000950
        /*0408*/ 	.word	0x000000ff
        /*040c*/ 	.word	0x000000b8
        /*0410*/ 	.short	0x0100
        /*0412*/ 	.byte	0x04
	.zero		1


	//   ....[47]....
        /*0414*/ 	.word	0x00000960
        /*0418*/ 	.word	0x000000ff
        /*041c*/ 	.word	0x000001c0
        /*0420*/ 	.short	0x0100
        /*0422*/ 	.byte	0x04
	.zero		1


	//   ....[48]....
        /*0424*/ 	.word	0x00000970
        /*0428*/ 	.word	0x000000ff
        /*042c*/ 	.word	0x000000c0
        /*0430*/ 	.short	0x0100
        /*0432*/ 	.byte	0x04
	.zero		1


	//   ....[49]....
        /*0434*/ 	.word	0x00000980
        /*0438*/ 	.word	0x000000ff
        /*043c*/ 	.word	0x000001c8
        /*0440*/ 	.short	0x0100
        /*0442*/ 	.byte	0x04
	.zero		1


	//   ....[50]....
        /*0444*/ 	.word	0x00000990
        /*0448*/ 	.word	0x000000ff
        /*044c*/ 	.word	0x000000c8
        /*0450*/ 	.short	0x0100
        /*0452*/ 	.byte	0x04
	.zero		1


	//   ....[51]....
        /*0454*/ 	.word	0x000009a0
        /*0458*/ 	.word	0x000000ff
        /*045c*/ 	.word	0x000001d0
        /*0460*/ 	.short	0x0100
        /*0462*/ 	.byte	0x04
	.zero		1


	//   ....[52]....
        /*0464*/ 	.word	0x000009b0
        /*0468*/ 	.word	0x000000ff
        /*046c*/ 	.word	0x000000d0
        /*0470*/ 	.short	0x0100
        /*0472*/ 	.byte	0x04
	.zero		1


	//   ....[53]....
        /*0474*/ 	.word	0x000009c0
        /*0478*/ 	.word	0x000000ff
        /*047c*/ 	.word	0x000001d8
        /*0480*/ 	.short	0x0100
        /*0482*/ 	.byte	0x04
	.zero		1


	//   ....[54]....
        /*0484*/ 	.word	0x000009d0
        /*0488*/ 	.word	0x000000ff
        /*048c*/ 	.word	0x000000d8
        /*0490*/ 	.short	0x0100
        /*0492*/ 	.byte	0x04
	.zero		1


	//   ....[55]....
        /*0494*/ 	.word	0x000009e0
        /*0498*/ 	.word	0x000000ff
        /*049c*/ 	.word	0x000001e0
        /*04a0*/ 	.short	0x0100
        /*04a2*/ 	.byte	0x04
	.zero		1


	//   ....[56]....
        /*04a4*/ 	.word	0x000009f0
        /*04a8*/ 	.word	0x000000ff
        /*04ac*/ 	.word	0x000000e0
        /*04b0*/ 	.short	0x0100
        /*04b2*/ 	.byte	0x04
	.zero		1


	//   ....[57]....
        /*04b4*/ 	.word	0x00000a00
        /*04b8*/ 	.word	0x000000ff
        /*04bc*/ 	.word	0x000001e8
        /*04c0*/ 	.short	0x0100
        /*04c2*/ 	.byte	0x04
	.zero		1


	//   ....[58]....
        /*04c4*/ 	.word	0x00000a10
        /*04c8*/ 	.word	0x000000ff
        /*04cc*/ 	.word	0x000000e8
        /*04d0*/ 	.short	0x0100
        /*04d2*/ 	.byte	0x04
	.zero		1


	//   ....[59]....
        /*04d4*/ 	.word	0x00000a20
        /*04d8*/ 	.word	0x000000ff
        /*04dc*/ 	.word	0x000001f0
        /*04e0*/ 	.short	0x0100
        /*04e2*/ 	.byte	0x04
	.zero		1


	//   ....[60]....
        /*04e4*/ 	.word	0x00000a30
        /*04e8*/ 	.word	0x000000ff
        /*04ec*/ 	.word	0x000000f0
        /*04f0*/ 	.short	0x0100
        /*04f2*/ 	.byte	0x04
	.zero		1


	//   ....[61]....
        /*04f4*/ 	.word	0x00000a40
        /*04f8*/ 	.word	0x000000ff
        /*04fc*/ 	.word	0x000001f8
        /*0500*/ 	.short	0x0100
        /*0502*/ 	.byte	0x04
	.zero		1


	//   ....[62]....
        /*0504*/ 	.word	0x00000a50
        /*0508*/ 	.word	0x000000ff
        /*050c*/ 	.word	0x000000f8
        /*0510*/ 	.short	0x0100
        /*0512*/ 	.byte	0x04
	.zero		1


	//   ....[63]....
        /*0514*/ 	.word	0x00000a60
        /*0518*/ 	.word	0x000000ff
        /*051c*/ 	.word	0x00000200
        /*0520*/ 	.short	0x0100
        /*0522*/ 	.byte	0x04
	.zero		1


	//   ....[64]....
        /*0524*/ 	.word	0x00000a70
        /*0528*/ 	.word	0x000000ff
        /*052c*/ 	.word	0x00000100
        /*0530*/ 	.short	0x0100
        /*0532*/ 	.byte	0x04
	.zero		1


	//   ....[65]....
        /*0534*/ 	.word	0x00000a80
        /*0538*/ 	.word	0x000000ff
        /*053c*/ 	.word	0x00000208
        /*0540*/ 	.short	0x0100
        /*0542*/ 	.byte	0x04
	.zero		1


	//   ....[66]....
        /*0544*/ 	.word	0x00000bb0
        /*0548*/ 	.word	0x000000ff
        /*054c*/ 	.word	0x00000210
        /*0550*/ 	.short	0x0100
        /*0552*/ 	.byte	0x04
	.zero		1


	//   ....[67]....
        /*0554*/ 	.word	0x00000bc0
        /*0558*/ 	.word	0x000000ff
        /*055c*/ 	.word	0x00000230
        /*0560*/ 	.short	0x0100
        /*0562*/ 	.byte	0x04
	.zero		1


	//   ....[68]....
        /*0564*/ 	.word	0x00000bd0
        /*0568*/ 	.word	0x000000ff
        /*056c*/ 	.word	0x00000218
        /*0570*/ 	.short	0x0100
        /*0572*/ 	.byte	0x04
	.zero		1


	//   ....[69]....
        /*0574*/ 	.word	0x00000be0
        /*0578*/ 	.word	0x000000ff
        /*057c*/ 	.word	0x00000238
        /*0580*/ 	.short	0x0100
        /*0582*/ 	.byte	0x04
	.zero		1


	//   ....[70]....
        /*0584*/ 	.word	0x00000bf0
        /*0588*/ 	.word	0x000000ff
        /*058c*/ 	.word	0x00000220
        /*0590*/ 	.short	0x0100
        /*0592*/ 	.byte	0x04
	.zero		1


	//   ....[71]....
        /*0594*/ 	.word	0x00000c00
        /*0598*/ 	.word	0x000000ff
        /*059c*/ 	.word	0x00000240
        /*05a0*/ 	.short	0x0100
        /*05a2*/ 	.byte	0x04
	.zero		1


	//   ....[72]....
        /*05a4*/ 	.word	0x00000c10
        /*05a8*/ 	.word	0x000000ff
        /*05ac*/ 	.word	0x00000228
        /*05b0*/ 	.short	0x0100
        /*05b2*/ 	.byte	0x04
	.zero		1


	//   ....[73]....
        /*05b4*/ 	.word	0x00000c20
        /*05b8*/ 	.word	0x000000ff
        /*05bc*/ 	.word	0x00000248
        /*05c0*/ 	.short	0x0100
        /*05c2*/ 	.byte	0x04
	.zero		1


	//   ....[74]....
        /*05c4*/ 	.word	0x00000d00
        /*05c8*/ 	.word	0x000000ff
        /*05cc*/ 	.word	0x00000250
        /*05d0*/ 	.short	0x0100
        /*05d2*/ 	.byte	0x06
	.zero		1


	//   ....[75]....
        /*05d4*/ 	.word	0x00000d10
        /*05d8*/ 	.word	0x000000ff
        /*05dc*/ 	.word	0x00000258
        /*05e0*/ 	.short	0x0100
        /*05e2*/ 	.byte	0x06
	.zero		1


	//   ....[76]....
        /*05e4*/ 	.word	0x00000e40
        /*05e8*/ 	.word	0x000000ff
        /*05ec*/ 	.word	0x00000260
        /*05f0*/ 	.short	0x0100
        /*05f2*/ 	.byte	0x06
	.zero		1


	//   ....[77]....
        /*05f4*/ 	.word	0x00000e50
        /*05f8*/ 	.word	0x000000ff
        /*05fc*/ 	.word	0x00000270
        /*0600*/ 	.short	0x0100
        /*0602*/ 	.byte	0x06
	.zero		1


	//   ....[78]....
        /*0604*/ 	.word	0x00000e60
        /*0608*/ 	.word	0x000000ff
        /*060c*/ 	.word	0x00000268
        /*0610*/ 	.short	0x0100
        /*0612*/ 	.byte	0x06
	.zero		1


	//   ....[79]....
        /*0614*/ 	.word	0x00000e70
        /*0618*/ 	.word	0x000000ff
        /*061c*/ 	.word	0x00000278
        /*0620*/ 	.short	0x0100
        /*0622*/ 	.byte	0x06
	.zero		1


	//   ....[80]....
        /*0624*/ 	.word	0x00000f90
        /*0628*/ 	.word	0x000000ff
        /*062c*/ 	.word	0x00000280
        /*0630*/ 	.short	0x0100
        /*0632*/ 	.byte	0x04
	.zero		1


	//   ....[81]....
        /*0634*/ 	.word	0x00000fa0
        /*0638*/ 	.word	0x000000ff
        /*063c*/ 	.word	0x000002a0
        /*0640*/ 	.short	0x0100
        /*0642*/ 	.byte	0x04
	.zero		1


	//   ....[82]....
        /*0644*/ 	.word	0x00000fb0
        /*0648*/ 	.word	0x000000ff
        /*064c*/ 	.word	0x00000288
        /*0650*/ 	.short	0x0100
        /*0652*/ 	.byte	0x04
	.zero		1


	//   ....[83]....
        /*0654*/ 	.word	0x00000fc0
        /*0658*/ 	.word	0x000000ff
        /*065c*/ 	.word	0x000002a8
        /*0660*/ 	.short	0x0100
        /*0662*/ 	.byte	0x04
	.zero		1


	//   ....[84]....
        /*0664*/ 	.word	0x00000fd0
        /*0668*/ 	.word	0x000000ff
        /*066c*/ 	.word	0x00000290
        /*0670*/ 	.short	0x0100
        /*0672*/ 	.byte	0x04
	.zero		1


	//   ....[85]....
        /*0674*/ 	.word	0x00000fe0
        /*0678*/ 	.word	0x000000ff
        /*067c*/ 	.word	0x000002b0
        /*0680*/ 	.short	0x0100
        /*0682*/ 	.byte	0x04
	.zero		1


	//   ....[86]....
        /*0684*/ 	.word	0x00000ff0
        /*0688*/ 	.word	0x000000ff
        /*068c*/ 	.word	0x00000298
        /*0690*/ 	.short	0x0100
        /*0692*/ 	.byte	0x04
	.zero		1


	//   ....[87]....
        /*0694*/ 	.word	0x00001000
        /*0698*/ 	.word	0x000000ff
        /*069c*/ 	.word	0x000002b8
        /*06a0*/ 	.short	0x0100
        /*06a2*/ 	.byte	0x04
	.zero		1


	//   ....[88]....
        /*06a4*/ 	.word	0x000010f0
        /*06a8*/ 	.word	0x000000ff
        /*06ac*/ 	.word	0x000002c0
        /*06b0*/ 	.short	0x0100
        /*06b2*/ 	.byte	0x04
	.zero		1


	//   ....[89]....
        /*06b4*/ 	.word	0x00001100
        /*06b8*/ 	.word	0x000000ff
        /*06bc*/ 	.word	0x000002d0
        /*06c0*/ 	.short	0x0100
        /*06c2*/ 	.byte	0x04
	.zero		1


	//   ....[90]....
        /*06c4*/ 	.word	0x00001110
        /*06c8*/ 	.word	0x000000ff
        /*06cc*/ 	.word	0x000002c8
        /*06d0*/ 	.short	0x0100
        /*06d2*/ 	.byte	0x04
	.zero		1


	//   ....[91]....
        /*06d4*/ 	.word	0x00001120
        /*06d8*/ 	.word	0x000000ff
        /*06dc*/ 	.word	0x000002d8
        /*06e0*/ 	.short	0x0100
        /*06e2*/ 	.byte	0x04
	.zero		1


	//   ....[92]....
        /*06e4*/ 	.word	0x00001220
        /*06e8*/ 	.word	0x000000ff
        /*06ec*/ 	.word	0x000002e0
        /*06f0*/ 	.short	0x0100
        /*06f2*/ 	.byte	0x06
	.zero		1


	//   ....[93]....
        /*06f4*/ 	.word	0x00001de0
        /*06f8*/ 	.word	0x00000000
        /*06fc*/ 	.word	0x000002d0
        /*0700*/ 	.short	0x010a
        /*0702*/ 	.byte	0xff
	.zero		1


	//   ....[94]....
        /*0704*/ 	.word	0x00001e00
        /*0708*/ 	.word	0x00000000
        /*070c*/ 	.word	0x000002c0
        /*0710*/ 	.short	0x0101
        /*0712*/ 	.byte	0xff
	.zero		1


	//   ....[95]....
        /*0714*/ 	.word	0x00001eb0
        /*0718*/ 	.word	0x000000ff
        /*071c*/ 	.word	0x00000108
        /*0720*/ 	.short	0x010a
        /*0722*/ 	.byte	0x04
	.zero		1


	//   ....[96]....
        /*0724*/ 	.word	0x00001f80
        /*0728*/ 	.word	0x000000ff
        /*072c*/ 	.word	0x00000108
        /*0730*/ 	.short	0x010a
        /*0732*/ 	.byte	0x21
	.zero		1


	//   ....[97]....
        /*0734*/ 	.word	0x00002130
        /*0738*/ 	.word	0x000000ff
        /*073c*/ 	.word	0x00000108
        /*0740*/ 	.short	0x010a
        /*0742*/ 	.byte	0x05
	.zero		1


	//   ....[98]....
        /*0744*/ 	.word	0x00002240
        /*0748*/ 	.word	0x000000ff
        /*074c*/ 	.word	0x00000258
        /*0750*/ 	.short	0x0101
        /*0752*/ 	.byte	0x0d
	.zero		1


	//   ....[99]....
        /*0754*/ 	.word	0x00002260
        /*0758*/ 	.word	0x000000ff
        /*075c*/ 	.word	0x00000108
        /*0760*/ 	.short	0x010a
        /*0762*/ 	.byte	0x04
	.zero		1


	//   ....[100]....
        /*0764*/ 	.word	0x000022e0
        /*0768*/ 	.word	0x000000ff
        /*076c*/ 	.word	0x00000108
        /*0770*/ 	.short	0x010a
        /*0772*/ 	.byte	0x11
	.zero		1


	//   ....[101]....
        /*0774*/ 	.word	0x00002480
        /*0778*/ 	.word	0x000000ff
        /*077c*/ 	.word	0x00000108
        /*0780*/ 	.short	0x010a
        /*0782*/ 	.byte	0x05
	.zero		1


	//   ....[102]....
        /*0784*/ 	.word	0x000025c0
        /*0788*/ 	.word	0x00000003
        /*078c*/ 	.word	0x00000260
        /*0790*/ 	.short	0x010a
        /*0792*/ 	.byte	0xff
	.zero		1


	//   ....[103]....
        /*0794*/ 	.word	0x00002710
        /*0798*/ 	.word	0x00000000
        /*079c*/ 	.word	0x00000000
        /*07a0*/ 	.short	0x0101
        /*07a2*/ 	.byte	0xff
	.zero		1


	//   ....[104]....
        /*07a4*/ 	.word	0x00002cc0
        /*07a8*/ 	.word	0x000000ff
        /*07ac*/ 	.word	0x00000000
        /*07b0*/ 	.short	0x010a
        /*07b2*/ 	.byte	0x04
	.zero		1


	//   ....[105]....
        /*07b4*/ 	.word	0x00002d50
        /*07b8*/ 	.word	0x000000ff
        /*07bc*/ 	.word	0x00000000
        /*07c0*/ 	.short	0x010a
        /*07c2*/ 	.byte	0x05
	.zero		1


	//   ....[106]....
        /*07c4*/ 	.word	0x00002de0
        /*07c8*/ 	.word	0x000000ff
        /*07cc*/ 	.word	0x00000000
        /*07d0*/ 	.short	0x010a
        /*07d2*/ 	.byte	0x05
	.zero		1


	//   ....[107]....
        /*07d4*/ 	.word	0x00002e70
        /*07d8*/ 	.word	0x000000ff
        /*07dc*/ 	.word	0x00000000
        /*07e0*/ 	.short	0x010a
        /*07e2*/ 	.byte	0x05
	.zero		1


	//   ....[108]....
        /*07e4*/ 	.word	0x00002f00
        /*07e8*/ 	.word	0x000000ff
        /*07ec*/ 	.word	0x00000000
        /*07f0*/ 	.short	0x010a
        /*07f2*/ 	.byte	0x05
	.zero		1


	//   ....[109]....
        /*07f4*/ 	.word	0x00002f90
        /*07f8*/ 	.word	0x000000ff
        /*07fc*/ 	.word	0x00000000
        /*0800*/ 	.short	0x010a
        /*0802*/ 	.byte	0x05
	.zero		1


	//   ....[110]....
        /*0804*/ 	.word	0x00003020
        /*0808*/ 	.word	0x000000ff
        /*080c*/ 	.word	0x00000000
        /*0810*/ 	.short	0x010a
        /*0812*/ 	.byte	0x05
	.zero		1


	//   ....[111]....
        /*0814*/ 	.word	0x000030b0
        /*0818*/ 	.word	0x000000ff
        /*081c*/ 	.word	0x00000000
        /*0820*/ 	.short	0x010a
        /*0822*/ 	.byte	0x05
	.zero		1


	//   ....[112]....
        /*0824*/ 	.word	0x00003140
        /*0828*/ 	.word	0x000000ff
        /*082c*/ 	.word	0x00000000
        /*0830*/ 	.short	0x010a
        /*0832*/ 	.byte	0x05
	.zero		1


	//   ....[113]....
        /*0834*/ 	.word	0x000031d0
        /*0838*/ 	.word	0x000000ff
        /*083c*/ 	.word	0x00000000
        /*0840*/ 	.short	0x010a
        /*0842*/ 	.byte	0x05
	.zero		1


	//   ....[114]....
        /*0844*/ 	.word	0x00003260
        /*0848*/ 	.word	0x000000ff
        /*084c*/ 	.word	0x00000000
        /*0850*/ 	.short	0x010a
        /*0852*/ 	.byte	0x05
	.zero		1


	//   ....[115]....
        /*0854*/ 	.word	0x000032f0
        /*0858*/ 	.word	0x000000ff
        /*085c*/ 	.word	0x00000000
        /*0860*/ 	.short	0x010a
        /*0862*/ 	.byte	0x05
	.zero		1


	//   ....[116]....
        /*0864*/ 	.word	0x00003380
        /*0868*/ 	.word	0x000000ff
        /*086c*/ 	.word	0x00000000
        /*0870*/ 	.short	0x010a
        /*0872*/ 	.byte	0x05
	.zero		1


	//   ....[117]....
        /*0874*/ 	.word	0x00003410
        /*0878*/ 	.word	0x000000ff
        /*087c*/ 	.word	0x00000000
        /*0880*/ 	.short	0x010a
        /*0882*/ 	.byte	0x05
	.zero		1


	//   ....[118]....
        /*0884*/ 	.word	0x000034a0
        /*0888*/ 	.word	0x000000ff
        /*088c*/ 	.word	0x00000000
        /*0890*/ 	.short	0x010a
        /*0892*/ 	.byte	0x05
	.zero		1


	//   ....[119]....
        /*0894*/ 	.word	0x00003530
        /*0898*/ 	.word	0x000000ff
        /*089c*/ 	.word	0x00000000
        /*08a0*/ 	.short	0x010a
        /*08a2*/ 	.byte	0x05
	.zero		1


	//   ....[120]....
        /*08a4*/ 	.word	0x000035c0
        /*08a8*/ 	.word	0x000000ff
        /*08ac*/ 	.word	0x00000000
        /*08b0*/ 	.short	0x010a
        /*08b2*/ 	.byte	0x05
	.zero		1


	//   ....[121]....
        /*08b4*/ 	.word	0x00003650
        /*08b8*/ 	.word	0x000000ff
        /*08bc*/ 	.word	0x00000000
        /*08c0*/ 	.short	0x010a
        /*08c2*/ 	.byte	0x05
	.zero		1


	//   ....[122]....
        /*08c4*/ 	.word	0x000036e0
        /*08c8*/ 	.word	0x000000ff
        /*08cc*/ 	.word	0x00000000
        /*08d0*/ 	.short	0x010a
        /*08d2*/ 	.byte	0x05
	.zero		1


	//   ....[123]....
        /*08d4*/ 	.word	0x00003770
        /*08d8*/ 	.word	0x000000ff
        /*08dc*/ 	.word	0x00000000
        /*08e0*/ 	.short	0x010a
        /*08e2*/ 	.byte	0x05
	.zero		1


	//   ....[124]....
        /*08e4*/ 	.word	0x00003800
        /*08e8*/ 	.word	0x000000ff
        /*08ec*/ 	.word	0x00000000
        /*08f0*/ 	.short	0x010a
        /*08f2*/ 	.byte	0x05
	.zero		1


	//   ....[125]....
        /*08f4*/ 	.word	0x00003890
        /*08f8*/ 	.word	0x000000ff
        /*08fc*/ 	.word	0x00000000
        /*0900*/ 	.short	0x010a
        /*0902*/ 	.byte	0x05
	.zero		1


	//   ....[126]....
        /*0904*/ 	.word	0x00003920
        /*0908*/ 	.word	0x000000ff
        /*090c*/ 	.word	0x00000000
        /*0910*/ 	.short	0x010a
        /*0912*/ 	.byte	0x05
	.zero		1


	//   ....[127]....
        /*0914*/ 	.word	0x000039b0
        /*0918*/ 	.word	0x000000ff
        /*091c*/ 	.word	0x00000000
        /*0920*/ 	.short	0x010a
        /*0922*/ 	.byte	0x05
	.zero		1


	//   ....[128]....
        /*0924*/ 	.word	0x00003a40
        /*0928*/ 	.word	0x000000ff
        /*092c*/ 	.word	0x00000000
        /*0930*/ 	.short	0x010a
        /*0932*/ 	.byte	0x05
	.zero		1


	//   ....[129]....
        /*0934*/ 	.word	0x00003ad0
        /*0938*/ 	.word	0x000000ff
        /*093c*/ 	.word	0x00000000
        /*0940*/ 	.short	0x010a
        /*0942*/ 	.byte	0x05
	.zero		1


	//   ....[130]....
        /*0944*/ 	.word	0x00003b60
        /*0948*/ 	.word	0x000000ff
        /*094c*/ 	.word	0x00000000
        /*0950*/ 	.short	0x010a
        /*0952*/ 	.byte	0x05
	.zero		1


	//   ....[131]....
        /*0954*/ 	.word	0x00003bf0
        /*0958*/ 	.word	0x000000ff
        /*095c*/ 	.word	0x00000000
        /*0960*/ 	.short	0x010a
        /*0962*/ 	.byte	0x05
	.zero		1


	//   ....[132]....
        /*0964*/ 	.word	0x00003c80
        /*0968*/ 	.word	0x000000ff
        /*096c*/ 	.word	0x00000000
        /*0970*/ 	.short	0x010a
        /*0972*/ 	.byte	0x05
	.zero		1


	//   ....[133]....
        /*0974*/ 	.word	0x00003d10
        /*0978*/ 	.word	0x000000ff
        /*097c*/ 	.word	0x00000000
        /*0980*/ 	.short	0x010a
        /*0982*/ 	.byte	0x05
	.zero		1


	//   ....[134]....
        /*0984*/ 	.word	0x00003da0
        /*0988*/ 	.word	0x000000ff
        /*098c*/ 	.word	0x00000000
        /*0990*/ 	.short	0x010a
        /*0992*/ 	.byte	0x05
	.zero		1


	//   ....[135]....
        /*0994*/ 	.word	0x00003e30
        /*0998*/ 	.word	0x000000ff
        /*099c*/ 	.word	0x00000000
        /*09a0*/ 	.short	0x010a
        /*09a2*/ 	.byte	0x05
	.zero		1


	//   ....[136]....
        /*09a4*/ 	.word	0x00003ed0
        /*09a8*/ 	.word	0x00000000
        /*09ac*/ 	.word	0x00000000
        /*09b0*/ 	.short	0x010a
        /*09b2*/ 	.byte	0xff
	.zero		1


	//   ....[137]....
        /*09b4*/ 	.word	0x00003ff0
        /*09b8*/ 	.word	0x00000002
        /*09bc*/ 	.word	0x000002c0
        /*09c0*/ 	.short	0x010a
        /*09c2*/ 	.byte	0xff
	.zero		1


	//   ....[138]....
        /*09c4*/ 	.word	0x00004050
        /*09c8*/ 	.word	0x00000004
        /*09cc*/ 	.word	0x00000000
        /*09d0*/ 	.short	0x0101
        /*09d2*/ 	.byte	0xff
	.zero		1


	//   ....[139]....
        /*09d4*/ 	.word	0x00004070
        /*09d8*/ 	.word	0x000000ff
        /*09dc*/ 	.word	0x00000270
        /*09e0*/ 	.short	0x010a
        /*09e2*/ 	.byte	0x04
	.zero		1


	//   ....[140]....
        /*09e4*/ 	.word	0x00004190
        /*09e8*/ 	.word	0x00000002
        /*09ec*/ 	.word	0x00000260
        /*09f0*/ 	.short	0x010a
        /*09f2*/ 	.byte	0xff
	.zero		1


	//   ....[141]....
        /*09f4*/ 	.word	0x000042a0
        /*09f8*/ 	.word	0x00000002
        /*09fc*/ 	.word	0x00000000
        /*0a00*/ 	.short	0x0101
        /*0a02*/ 	.byte	0xff
	.zero		1


	//   ....[142]....
        /*0a04*/ 	.word	0x00004330
        /*0a08*/ 	.word	0x000000ff
        /*0a0c*/ 	.word	0x00000270
        /*0a10*/ 	.short	0x0106
        /*0a12*/ 	.byte	0x04
	.zero		1


	//   ....[143]....
        /*0a14*/ 	.word	0x00004350
        /*0a18*/ 	.word	0x000000ff
        /*0a1c*/ 	.word	0x00000270
        /*0a20*/ 	.short	0x010a
        /*0a22*/ 	.byte	0x04
	.zero		1


	//   ....[144]....
        /*0a24*/ 	.word	0x000043e0
        /*0a28*/ 	.word	0x000000ff
        /*0a2c*/ 	.word	0x00000270
        /*0a30*/ 	.short	0x0106
        /*0a32*/ 	.byte	0x07
	.zero		1


	//   ....[145]....
        /*0a34*/ 	.word	0x00004420
        /*0a38*/ 	.word	0x00000000
        /*0a3c*/ 	.word	0x00000270
        /*0a40*/ 	.short	0x010a
        /*0a42*/ 	.byte	0xff
	.zero		1


	//   ....[146]....
        /*0a44*/ 	.word	0x00004660
        /*0a48*/ 	.word	0x000000ff
        /*0a4c*/ 	.word	0x00000008
        /*0a50*/ 	.short	0x010a
        /*0a52*/ 	.byte	0x05
	.zero		1


	//   ....[147]....
        /*0a54*/ 	.word	0x00004680
        /*0a58*/ 	.word	0x000000ff
        /*0a5c*/ 	.word	0x00000008
        /*0a60*/ 	.short	0x010a
        /*0a62*/ 	.byte	0x05
	.zero		1


	//   ....[148]....
        /*0a64*/ 	.word	0x00004810
        /*0a68*/ 	.word	0x000000ff
        /*0a6c*/ 	.word	0x00000008
        /*0a70*/ 	.short	0x010a
        /*0a72*/ 	.byte	0x05
	.zero		1


	//   ....[149]....
        /*0a74*/ 	.word	0x00004830
        /*0a78*/ 	.word	0x000000ff
        /*0a7c*/ 	.word	0x00000008
        /*0a80*/ 	.short	0x010a
        /*0a82*/ 	.byte	0x05
	.zero		1


	//   ....[150]....
        /*0a84*/ 	.word	0x000048f0
        /*0a88*/ 	.word	0x000000ff
        /*0a8c*/ 	.word	0x00000000
        /*0a90*/ 	.short	0x0101
        /*0a92*/ 	.byte	0x04
	.zero		1


	//   ....[151]....
        /*0a94*/ 	.word	0x00004bd0
        /*0a98*/ 	.word	0x00000000
        /*0a9c*/ 	.word	0x00000260
        /*0aa0*/ 	.short	0x010a
        /*0aa2*/ 	.byte	0xff
	.zero		1


	//   ....[152]....
        /*0aa4*/ 	.word	0x00004c90
        /*0aa8*/ 	.word	0x00000000
        /*0aac*/ 	.word	0x00000000
        /*0ab0*/ 	.short	0x0101
        /*0ab2*/ 	.byte	0xff
	.zero		1


	//   ....[153]....
        /*0ab4*/ 	.word	0x00004d40
        /*0ab8*/ 	.word	0x000000ff
        /*0abc*/ 	.word	0x00000000
        /*0ac0*/ 	.short	0x010a
        /*0ac2*/ 	.byte	0x04
	.zero		1


	//   ....[154]....
        /*0ac4*/ 	.word	0x00004d50
        /*0ac8*/ 	.word	0x000000ff
        /*0acc*/ 	.word	0x000002a0
        /*0ad0*/ 	.short	0x010a
        /*0ad2*/ 	.byte	0x13
	.zero		1


	//   ....[155]....
        /*0ad4*/ 	.word	0x00004e10
        /*0ad8*/ 	.word	0x000000ff
        /*0adc*/ 	.word	0x00000000
        /*0ae0*/ 	.short	0x010a
        /*0ae2*/ 	.byte	0x06
	.zero		1


	//   ....[156]....
        /*0ae4*/ 	.word	0x00004f30
        /*0ae8*/ 	.word	0x000000ff
        /*0aec*/ 	.word	0x00000000
        /*0af0*/ 	.short	0x010a
        /*0af2*/ 	.byte	0x04
	.zero		1


	//   ....[157]....
        /*0af4*/ 	.word	0x00005150
        /*0af8*/ 	.word	0x000000ff
        /*0afc*/ 	.word	0x00000000
        /*0b00*/ 	.short	0x010a
        /*0b02*/ 	.byte	0x04
	.zero		1


	//   ....[158]....
        /*0b04*/ 	.word	0x000051e0
        /*0b08*/ 	.word	0x000000ff
        /*0b0c*/ 	.word	0x00000000
        /*0b10*/ 	.short	0x010a
        /*0b12*/ 	.byte	0x05
	.zero		1


	//   ....[159]....
        /*0b14*/ 	.word	0x00005270
        /*0b18*/ 	.word	0x000000ff
        /*0b1c*/ 	.word	0x00000000
        /*0b20*/ 	.short	0x010a
        /*0b22*/ 	.byte	0x05
	.zero		1


	//   ....[160]....
        /*0b24*/ 	.word	0x00005310
        /*0b28*/ 	.word	0x00000000
        /*0b2c*/ 	.word	0x00000000
        /*0b30*/ 	.short	0x010a
        /*0b32*/ 	.byte	0xff
	.zero		1


	//   ....[161]....
        /*0b34*/ 	.word	0x00005350
        /*0b38*/ 	.word	0x00000000
        /*0b3c*/ 	.word	0x00000000
        /*0b40*/ 	.short	0x010a
        /*0b42*/ 	.byte	0xff
	.zero		1


	//   ....[162]....
        /*0b44*/ 	.word	0x000053c0
        /*0b48*/ 	.word	0x000000ff
        /*0b4c*/ 	.word	0x00000000
        /*0b50*/ 	.short	0x0101
        /*0b52*/ 	.byte	0x04
	.zero		1


	//   ....[163]....
        /*0b54*/ 	.word	0x00005400
        /*0b58*/ 	.word	0x000000ff
        /*0b5c*/ 	.word	0x000002e0
        /*0b60*/ 	.short	0x010a
        /*0b62*/ 	.byte	0x0d
	.zero		1


	//   ....[164]....
        /*0b64*/ 	.word	0x00005450
        /*0b68*/ 	.word	0x000000ff
        /*0b6c*/ 	.word	0x00000000
        /*0b70*/ 	.short	0x0101
        /*0b72*/ 	.byte	0x04
	.zero		1


	//   ....[165]....
        /*0b74*/ 	.word	0x00005920
        /*0b78*/ 	.word	0x0000000c
        /*0b7c*/ 	.word	0x00000260
        /*0b80*/ 	.short	0x010a
        /*0b82*/ 	.byte	0xff
	.zero		1


	//   ....[166]....
        /*0b84*/ 	.word	0x00005a90
        /*0b88*/ 	.word	0x00000000
        /*0b8c*/ 	.word	0x00000000
        /*0b90*/ 	.short	0x0101
        /*0b92*/ 	.byte	0xff
	.zero		1


	//   ....[167]....
        /*0b94*/ 	.word	0x00005f20
        /*0b98*/ 	.word	0x000000ff
        /*0b9c*/ 	.word	0x00000258
        /*0ba0*/ 	.short	0x010a
        /*0ba2*/ 	.byte	0x15
	.zero		1


	//   ....[168]....
        /*0ba4*/ 	.word	0x000060a0
        /*0ba8*/ 	.word	0x000000ff
        /*0bac*/ 	.word	0x00000230
        /*0bb0*/ 	.short	0x010a
        /*0bb2*/ 	.byte	0x15
	.zero		1


	//   ....[169]....
        /*0bb4*/ 	.word	0x00006290
        /*0bb8*/ 	.word	0x000000ff
        /*0bbc*/ 	.word	0x00000210
        /*0bc0*/ 	.short	0x010b
        /*0bc2*/ 	.byte	0x15
	.zero		1


	//   ....[170]....
        /*0bc4*/ 	.word	0x000062a0
        /*0bc8*/ 	.word	0x000000ff
        /*0bcc*/ 	.word	0x00000000
        /*0bd0*/ 	.short	0x0101
        /*0bd2*/ 	.byte	0x2e
	.zero		1


	//   ....[171]....
        /*0bd4*/ 	.word	0x000062b0
        /*0bd8*/ 	.word	0x000000ff
        /*0bdc*/ 	.word	0x00000238
        /*0be0*/ 	.short	0x010a
        /*0be2*/ 	.byte	0x15
	.zero		1


	//   ....[172]....
        /*0be4*/ 	.word	0x00006460
        /*0be8*/ 	.word	0x000000ff
        /*0bec*/ 	.word	0x00000218
        /*0bf0*/ 	.short	0x010b
        /*0bf2*/ 	.byte	0x15
	.zero		1


	//   ....[173]....
        /*0bf4*/ 	.word	0x00006470
        /*0bf8*/ 	.word	0x000000ff
        /*0bfc*/ 	.word	0x00000000
        /*0c00*/ 	.short	0x0101
        /*0c02*/ 	.byte	0x27
	.zero		1


	//   ....[174]....
        /*0c04*/ 	.word	0x00006480
        /*0c08*/ 	.word	0x000000ff
        /*0c0c*/ 	.word	0x00000240
        /*0c10*/ 	.short	0x010a
        /*0c12*/ 	.byte	0x15
	.zero		1


	//   ....[175]....
        /*0c14*/ 	.word	0x00006630
        /*0c18*/ 	.word	0x000000ff
        /*0c1c*/ 	.word	0x00000220
        /*0c20*/ 	.short	0x010b
        /*0c22*/ 	.byte	0x15
	.zero		1


	//   ....[176]....
        /*0c24*/ 	.word	0x00006640
        /*0c28*/ 	.word	0x000000ff
        /*0c2c*/ 	.word	0x00000000
        /*0c30*/ 	.short	0x0101
        /*0c32*/ 	.byte	0x26
	.zero		1


	//   ....[177]....
        /*0c34*/ 	.word	0x00006650
        /*0c38*/ 	.word	0x000000ff
        /*0c3c*/ 	.word	0x00000248
        /*0c40*/ 	.short	0x010a
        /*0c42*/ 	.byte	0x15
	.zero		1


	//   ....[178]....
        /*0c44*/ 	.word	0x00006890
        /*0c48*/ 	.word	0x000000ff
        /*0c4c*/ 	.word	0x00000228
        /*0c50*/ 	.short	0x010b
        /*0c52*/ 	.byte	0x15
	.zero		1


	//   ....[179]....
        /*0c54*/ 	.word	0x000068a0
        /*0c58*/ 	.word	0x000000ff
        /*0c5c*/ 	.word	0x00000000
        /*0c60*/ 	.short	0x0101
        /*0c62*/ 	.byte	0x25
	.zero		1


	//   ....[180]....
        /*0c64*/ 	.word	0x000068e0
        /*0c68*/ 	.word	0x000000ff
        /*0c6c*/ 	.word	0x00000230
        /*0c70*/ 	.short	0x010a
        /*0c72*/ 	.byte	0x15
	.zero		1


	//   ....[181]....
        /*0c74*/ 	.word	0x00006900
        /*0c78*/ 	.word	0x000000ff
        /*0c7c*/ 	.word	0x00000238
        /*0c80*/ 	.short	0x010a
        /*0c82*/ 	.byte	0x15
	.zero		1


	//   ....[182]....
        /*0c84*/ 	.word	0x00006920
        /*0c88*/ 	.word	0x000000ff
        /*0c8c*/ 	.word	0x00000240
        /*0c90*/ 	.short	0x010a
        /*0c92*/ 	.byte	0x15
	.zero		1


	//   ....[183]....
        /*0c94*/ 	.word	0x00006960
        /*0c98*/ 	.word	0x00000000
        /*0c9c*/ 	.word	0x00000248
        /*0ca0*/ 	.short	0x010a
        /*0ca2*/ 	.byte	0xff
	.zero		1


	//   ....[184]....
        /*0ca4*/ 	.word	0x00006c80
        /*0ca8*/ 	.word	0x00000003
        /*0cac*/ 	.word	0x00000260
        /*0cb0*/ 	.short	0x010a
        /*0cb2*/ 	.byte	0xff
	.zero		1


	//   ....[185]....
        /*0cb4*/ 	.word	0x00006e00
        /*0cb8*/ 	.word	0x00000000
        /*0cbc*/ 	.word	0x00000000
        /*0cc0*/ 	.short	0x0101
        /*0cc2*/ 	.byte	0xff
	.zero		1


	//   ....[186]....
        /*0cc4*/ 	.word	0x00007920
        /*0cc8*/ 	.word	0x00000005
        /*0ccc*/ 	.word	0x00000210
        /*0cd0*/ 	.short	0x010a
        /*0cd2*/ 	.byte	0xff
	.zero		1


	//   ....[187]....
        /*0cd4*/ 	.word	0x00007960
        /*0cd8*/ 	.word	0x0000005a
        /*0cdc*/ 	.word	0x00000280
        /*0ce0*/ 	.short	0x010a
        /*0ce2*/ 	.byte	0xff
	.zero		1


	//   ....[188]....
        /*0ce4*/ 	.word	0x00007aa0
        /*0ce8*/ 	.word	0x00000005
        /*0cec*/ 	.word	0x00000210
        /*0cf0*/ 	.short	0x010a
        /*0cf2*/ 	.byte	0xff
	.zero		1


	//   ....[189]....
        /*0cf4*/ 	.word	0x00007bd0
        /*0cf8*/ 	.word	0x00000000
        /*0cfc*/ 	.word	0x00000000
        /*0d00*/ 	.short	0x0101
        /*0d02*/ 	.byte	0xff
	.zero		1


	//   ....[190]....
        /*0d04*/ 	.word	0x00007c30
        /*0d08*/ 	.word	0x0000005a
        /*0d0c*/ 	.word	0x00000280
        /*0d10*/ 	.short	0x010a
        /*0d12*/ 	.byte	0xff
	.zero		1


	//   ....[191]....
        /*0d14*/ 	.word	0x000087d0
        /*0d18*/ 	.word	0x00000067
        /*0d1c*/ 	.word	0x00000210
        /*0d20*/ 	.short	0x010a
        /*0d22*/ 	.byte	0xff
	.zero		1


	//   ....[192]....
        /*0d24*/ 	.word	0x000088a0
        /*0d28*/ 	.word	0x00000067
        /*0d2c*/ 	.word	0x00000210
        /*0d30*/ 	.short	0x010a
        /*0d32*/ 	.byte	0xff
	.zero		1


	//   ....[193]....
        /*0d34*/ 	.word	0x000089d0
        /*0d38*/ 	.word	0x00000000
        /*0d3c*/ 	.word	0x00000000
        /*0d40*/ 	.short	0x0101
        /*0d42*/ 	.byte	0xff
	.zero		1


	//   ....[194]....
        /*0d44*/ 	.word	0x00009560
        /*0d48*/ 	.word	0x00000067
        /*0d4c*/ 	.word	0x00000210
        /*0d50*/ 	.short	0x010a
        /*0d52*/ 	.byte	0xff
	.zero		1


	//   ....[195]....
        /*0d54*/ 	.word	0x00009630
        /*0d58*/ 	.word	0x00000067
        /*0d5c*/ 	.word	0x00000210
        /*0d60*/ 	.short	0x010a
        /*0d62*/ 	.byte	0xff
	.zero		1


	//   ....[196]....
        /*0d64*/ 	.word	0x00009760
        /*0d68*/ 	.word	0x00000000
        /*0d6c*/ 	.word	0x00000000
        /*0d70*/ 	.short	0x0101
        /*0d72*/ 	.byte	0xff
	.zero		1


	//   ....[197]....
        /*0d74*/ 	.word	0x0000a310
        /*0d78*/ 	.word	0x00000066
        /*0d7c*/ 	.word	0x00000210
        /*0d80*/ 	.short	0x010a
        /*0d82*/ 	.byte	0xff
	.zero		1


	//   ....[198]....
        /*0d84*/ 	.word	0x0000a3e0
        /*0d88*/ 	.word	0x00000066
        /*0d8c*/ 	.word	0x00000210
        /*0d90*/ 	.short	0x010a
        /*0d92*/ 	.byte	0xff
	.zero		1


	//   ....[199]....
        /*0d94*/ 	.word	0x0000a510
        /*0d98*/ 	.word	0x00000000
        /*0d9c*/ 	.word	0x00000000
        /*0da0*/ 	.short	0x0101
        /*0da2*/ 	.byte	0xff
	.zero		1


	//   ....[200]....
        /*0da4*/ 	.word	0x0000a7f0
        /*0da8*/ 	.word	0x0000005a
        /*0dac*/ 	.word	0x00000000
        /*0db0*/ 	.short	0x0101
        /*0db2*/ 	.byte	0xff
	.zero		1


	//   ....[201]....
        /*0db4*/ 	.word	0x0000b1b0
        /*0db8*/ 	.word	0x00000000
        /*0dbc*/ 	.word	0x000002d0
        /*0dc0*/ 	.short	0x010a
        /*0dc2*/ 	.byte	0xff
	.zero		1


	//   ....[202]....
        /*0dc4*/ 	.word	0x0000b210
        /*0dc8*/ 	.word	0x00000000
        /*0dcc*/ 	.word	0x00000108
        /*0dd0*/ 	.short	0x010a
        /*0dd2*/ 	.byte	0xff
	.zero		1


	//   ....[203]....
        /*0dd4*/ 	.word	0x0000b270
        /*0dd8*/ 	.word	0x00000000
        /*0ddc*/ 	.word	0x00000108
        /*0de0*/ 	.short	0x010a
        /*0de2*/ 	.byte	0xff
	.zero		1


	//   ....[204]....
        /*0de4*/ 	.word	0x0000b2c0
        /*0de8*/ 	.word	0x00000003
        /*0dec*/ 	.word	0x00000260
        /*0df0*/ 	.short	0x010a
        /*0df2*/ 	.byte	0xff
	.zero		1


	//   ....[205]....
        /*0df4*/ 	.word	0x0000b320
        /*0df8*/ 	.word	0x00000000
        /*0dfc*/ 	.word	0x00000000
        /*0e00*/ 	.short	0x010a
        /*0e02*/ 	.byte	0xff
	.zero		1


	//   ....[206]....
        /*0e04*/ 	.word	0x0000b380
        /*0e08*/ 	.word	0x00000000
        /*0e0c*/ 	.word	0x00000000
        /*0e10*/ 	.short	0x010a
        /*0e12*/ 	.byte	0xff
	.zero		1


	//   ....[207]....
        /*0e14*/ 	.word	0x0000b3e0
        /*0e18*/ 	.word	0x00000000
        /*0e1c*/ 	.word	0x00000000
        /*0e20*/ 	.short	0x010a
        /*0e22*/ 	.byte	0xff
	.zero		1


	//   ....[208]....
        /*0e24*/ 	.word	0x0000b440
        /*0e28*/ 	.word	0x00000000
        /*0e2c*/ 	.word	0x00000000
        /*0e30*/ 	.short	0x010a
        /*0e32*/ 	.byte	0xff
	.zero		1


	//   ....[209]....
        /*0e34*/ 	.word	0x0000b4a0
        /*0e38*/ 	.word	0x00000000
        /*0e3c*/ 	.word	0x00000000
        /*0e40*/ 	.short	0x010a
        /*0e42*/ 	.byte	0xff
	.zero		1


	//   ....[210]....
        /*0e44*/ 	.word	0x0000b500
        /*0e48*/ 	.word	0x00000000
        /*0e4c*/ 	.word	0x00000000
        /*0e50*/ 	.short	0x010a
        /*0e52*/ 	.byte	0xff
	.zero		1


	//   ....[211]....
        /*0e54*/ 	.word	0x0000b560
        /*0e58*/ 	.word	0x00000000
        /*0e5c*/ 	.word	0x00000000
        /*0e60*/ 	.short	0x010a
        /*0e62*/ 	.byte	0xff
	.zero		1


	//   ....[212]....
        /*0e64*/ 	.word	0x0000b5c0
        /*0e68*/ 	.word	0x00000000
        /*0e6c*/ 	.word	0x00000000
        /*0e70*/ 	.short	0x010a
        /*0e72*/ 	.byte	0xff
	.zero		1


	//   ....[213]....
        /*0e74*/ 	.word	0x0000b620
        /*0e78*/ 	.word	0x00000000
        /*0e7c*/ 	.word	0x00000000
        /*0e80*/ 	.short	0x010a
        /*0e82*/ 	.byte	0xff
	.zero		1


	//   ....[214]....
        /*0e84*/ 	.word	0x0000b680
        /*0e88*/ 	.word	0x00000000
        /*0e8c*/ 	.word	0x00000000
        /*0e90*/ 	.short	0x010a
        /*0e92*/ 	.byte	0xff
	.zero		1


	//   ....[215]....
        /*0e94*/ 	.word	0x0000b6e0
        /*0e98*/ 	.word	0x00000000
        /*0e9c*/ 	.word	0x00000000
        /*0ea0*/ 	.short	0x010a
        /*0ea2*/ 	.byte	0xff
	.zero		1


	//   ....[216]....
        /*0ea4*/ 	.word	0x0000b740
        /*0ea8*/ 	.word	0x00000000
        /*0eac*/ 	.word	0x00000000
        /*0eb0*/ 	.short	0x010a
        /*0eb2*/ 	.byte	0xff
	.zero		1


	//   ....[217]....
        /*0eb4*/ 	.word	0x0000b7a0
        /*0eb8*/ 	.word	0x00000000
        /*0ebc*/ 	.word	0x00000000
        /*0ec0*/ 	.short	0x010a
        /*0ec2*/ 	.byte	0xff
	.zero		1


	//   ....[218]....
        /*0ec4*/ 	.word	0x0000b800
        /*0ec8*/ 	.word	0x00000000
        /*0ecc*/ 	.word	0x00000000
        /*0ed0*/ 	.short	0x010a
        /*0ed2*/ 	.byte	0xff
	.zero		1


	//   ....[219]....
        /*0ed4*/ 	.word	0x0000b860
        /*0ed8*/ 	.word	0x00000000
        /*0edc*/ 	.word	0x00000000
        /*0ee0*/ 	.short	0x010a
        /*0ee2*/ 	.byte	0xff
	.zero		1


	//   ....[220]....
        /*0ee4*/ 	.word	0x0000b8c0
        /*0ee8*/ 	.word	0x00000000
        /*0eec*/ 	.word	0x00000000
        /*0ef0*/ 	.short	0x010a
        /*0ef2*/ 	.byte	0xff
	.zero		1


	//   ....[221]....
        /*0ef4*/ 	.word	0x0000b920
        /*0ef8*/ 	.word	0x00000000
        /*0efc*/ 	.word	0x00000000
        /*0f00*/ 	.short	0x010a
        /*0f02*/ 	.byte	0xff
	.zero		1


	//   ....[222]....
        /*0f04*/ 	.word	0x0000b980
        /*0f08*/ 	.word	0x00000000
        /*0f0c*/ 	.word	0x00000000
        /*0f10*/ 	.short	0x010a
        /*0f12*/ 	.byte	0xff
	.zero		1


	//   ....[223]....
        /*0f14*/ 	.word	0x0000b9e0
        /*0f18*/ 	.word	0x00000000
        /*0f1c*/ 	.word	0x00000000
        /*0f20*/ 	.short	0x010a
        /*0f22*/ 	.byte	0xff
	.zero		1


	//   ....[224]....
        /*0f24*/ 	.word	0x0000ba40
        /*0f28*/ 	.word	0x00000000
        /*0f2c*/ 	.word	0x00000000
        /*0f30*/ 	.short	0x010a
        /*0f32*/ 	.byte	0xff
	.zero		1


	//   ....[225]....
        /*0f34*/ 	.word	0x0000baa0
        /*0f38*/ 	.word	0x00000000
        /*0f3c*/ 	.word	0x00000000
        /*0f40*/ 	.short	0x010a
        /*0f42*/ 	.byte	0xff
	.zero		1


	//   ....[226]....
        /*0f44*/ 	.word	0x0000bb00
        /*0f48*/ 	.word	0x00000000
        /*0f4c*/ 	.word	0x00000000
        /*0f50*/ 	.short	0x010a
        /*0f52*/ 	.byte	0xff
	.zero		1


	//   ....[227]....
        /*0f54*/ 	.word	0x0000bb60
        /*0f58*/ 	.word	0x00000000
        /*0f5c*/ 	.word	0x00000000
        /*0f60*/ 	.short	0x010a
        /*0f62*/ 	.byte	0xff
	.zero		1


	//   ....[228]....
        /*0f64*/ 	.word	0x0000bbc0
        /*0f68*/ 	.word	0x00000000
        /*0f6c*/ 	.word	0x00000000
        /*0f70*/ 	.short	0x010a
        /*0f72*/ 	.byte	0xff
	.zero		1


	//   ....[229]....
        /*0f74*/ 	.word	0x0000bc20
        /*0f78*/ 	.word	0x00000000
        /*0f7c*/ 	.word	0x00000000
        /*0f80*/ 	.short	0x010a
        /*0f82*/ 	.byte	0xff
	.zero		1


	//   ....[230]....
        /*0f84*/ 	.word	0x0000bc80
        /*0f88*/ 	.word	0x00000000
        /*0f8c*/ 	.word	0x00000000
        /*0f90*/ 	.short	0x010a
        /*0f92*/ 	.byte	0xff
	.zero		1


	//   ....[231]....
        /*0f94*/ 	.word	0x0000bce0
        /*0f98*/ 	.word	0x00000000
        /*0f9c*/ 	.word	0x00000000
        /*0fa0*/ 	.short	0x010a
        /*0fa2*/ 	.byte	0xff
	.zero		1


	//   ....[232]....
        /*0fa4*/ 	.word	0x0000bd40
        /*0fa8*/ 	.word	0x00000000
        /*0fac*/ 	.word	0x00000000
        /*0fb0*/ 	.short	0x010a
        /*0fb2*/ 	.byte	0xff
	.zero		1


	//   ....[233]....
        /*0fb4*/ 	.word	0x0000bda0
        /*0fb8*/ 	.word	0x00000000
        /*0fbc*/ 	.word	0x00000000
        /*0fc0*/ 	.short	0x010a
        /*0fc2*/ 	.byte	0xff
	.zero		1


	//   ....[234]....
        /*0fc4*/ 	.word	0x0000be00
        /*0fc8*/ 	.word	0x00000000
        /*0fcc*/ 	.word	0x00000000
        /*0fd0*/ 	.short	0x010a
        /*0fd2*/ 	.byte	0xff
	.zero		1


	//   ....[235]....
        /*0fd4*/ 	.word	0x0000be60
        /*0fd8*/ 	.word	0x00000000
        /*0fdc*/ 	.word	0x00000000
        /*0fe0*/ 	.short	0x010a
        /*0fe2*/ 	.byte	0xff
	.zero		1


	//   ....[236]....
        /*0fe4*/ 	.word	0x0000bec0
        /*0fe8*/ 	.word	0x00000000
        /*0fec*/ 	.word	0x00000000
        /*0ff0*/ 	.short	0x010a
        /*0ff2*/ 	.byte	0xff
	.zero		1


	//   ....[237]....
        /*0ff4*/ 	.word	0x0000bf10
        /*0ff8*/ 	.word	0x00000002
        /*0ffc*/ 	.word	0x000002c0
        /*1000*/ 	.short	0x010a
        /*1002*/ 	.byte	0xff
	.zero		1


	//   ....[238]....
        /*1004*/ 	.word	0x0000bf70
        /*1008*/ 	.word	0x00000002
        /*100c*/ 	.word	0x00000270
        /*1010*/ 	.short	0x010a
        /*1012*/ 	.byte	0xff
	.zero		1


	//   ....[239]....
        /*1014*/ 	.word	0x0000bfc0
        /*1018*/ 	.word	0x00000002
        /*101c*/ 	.word	0x00000260
        /*1020*/ 	.short	0x010a
        /*1022*/ 	.byte	0xff
	.zero		1


	//   ....[240]....
        /*1024*/ 	.word	0x0000c020
        /*1028*/ 	.word	0x00000000
        /*102c*/ 	.word	0x00000270
        /*1030*/ 	.short	0x010a
        /*1032*/ 	.byte	0xff
	.zero		1


	//   ....[241]....
        /*1034*/ 	.word	0x0000c080
        /*1038*/ 	.word	0x00000000
        /*103c*/ 	.word	0x00000008
        /*1040*/ 	.short	0x010a
        /*1042*/ 	.byte	0xff
	.zero		1


	//   ....[242]....
        /*1044*/ 	.word	0x0000c160
        /*1048*/ 	.word	0x00000000
        /*104c*/ 	.word	0x00000008
        /*1050*/ 	.short	0x010a
        /*1052*/ 	.byte	0xff
	.zero		1


	//   ....[243]....
        /*1054*/ 	.word	0x0000c1b0
        /*1058*/ 	.word	0x00000000
        /*105c*/ 	.word	0x00000260
        /*1060*/ 	.short	0x010a
        /*1062*/ 	.byte	0xff
	.zero		1


	//   ....[244]....
        /*1064*/ 	.word	0x0000c210
        /*1068*/ 	.word	0x00000000
        /*106c*/ 	.word	0x000002a0
        /*1070*/ 	.short	0x010a
        /*1072*/ 	.byte	0xff
	.zero		1


	//   ....[245]....
        /*1074*/ 	.word	0x0000c270
        /*1078*/ 	.word	0x00000000
        /*107c*/ 	.word	0x00000000
        /*1080*/ 	.short	0x010a
        /*1082*/ 	.byte	0xff
	.zero		1


	//   ....[246]....
        /*1084*/ 	.word	0x0000c2d0
        /*1088*/ 	.word	0x00000000
        /*108c*/ 	.word	0x00000000
        /*1090*/ 	.short	0x010a
        /*1092*/ 	.byte	0xff
	.zero		1


	//   ....[247]....
        /*1094*/ 	.word	0x0000c330
        /*1098*/ 	.word	0x00000000
        /*109c*/ 	.word	0x00000000
        /*10a0*/ 	.short	0x010a
        /*10a2*/ 	.byte	0xff
	.zero		1


	//   ....[248]....
        /*10a4*/ 	.word	0x0000c390
        /*10a8*/ 	.word	0x00000000
        /*10ac*/ 	.word	0x00000000
        /*10b0*/ 	.short	0x010a
        /*10b2*/ 	.byte	0xff
	.zero		1


	//   ....[249]....
        /*10b4*/ 	.word	0x0000c3f0
        /*10b8*/ 	.word	0x00000000
        /*10bc*/ 	.word	0x000002e0
        /*10c0*/ 	.short	0x010a
        /*10c2*/ 	.byte	0xff
	.zero		1


	//   ....[250]....
        /*10c4*/ 	.word	0x0000c440
        /*10c8*/ 	.word	0x0000000c
        /*10cc*/ 	.word	0x00000260
        /*10d0*/ 	.short	0x010a
        /*10d2*/ 	.byte	0xff
	.zero		1


	//   ....[251]....
        /*10d4*/ 	.word	0x0000c4a0
        /*10d8*/ 	.word	0x00000000
        /*10dc*/ 	.word	0x00000258
        /*10e0*/ 	.short	0x010a
        /*10e2*/ 	.byte	0xff
	.zero		1


	//   ....[252]....
        /*10e4*/ 	.word	0x0000c500
        /*10e8*/ 	.word	0x00000000
        /*10ec*/ 	.word	0x00000230
        /*10f0*/ 	.short	0x010a
        /*10f2*/ 	.byte	0xff
	.zero		1


	//   ....[253]....
        /*10f4*/ 	.word	0x0000c560
        /*10f8*/ 	.word	0x00000000
        /*10fc*/ 	.word	0x00000238
        /*1100*/ 	.short	0x010a
        /*1102*/ 	.byte	0xff
	.zero		1


	//   ....[254]....
        /*1104*/ 	.word	0x0000c5c0
        /*1108*/ 	.word	0x00000000
        /*110c*/ 	.word	0x00000240
        /*1110*/ 	.short	0x010a
        /*1112*/ 	.byte	0xff
	.zero		1


	//   ....[255]....
        /*1114*/ 	.word	0x0000c620
        /*1118*/ 	.word	0x00000000
        /*111c*/ 	.word	0x00000248
        /*1120*/ 	.short	0x010a
        /*1122*/ 	.byte	0xff
	.zero		1


	//   ....[0]....
        /*1124*/ 	.word	0x0000c680
        /*1128*/ 	.word	0x00000000
        /*112c*/ 	.word	0x00000230
        /*1130*/ 	.short	0x010a
        /*1132*/ 	.byte	0xff
	.zero		1


	//   ....[1]....
        /*1134*/ 	.word	0x0000c6e0
        /*1138*/ 	.word	0x00000000
        /*113c*/ 	.word	0x00000238
        /*1140*/ 	.short	0x010a
        /*1142*/ 	.byte	0xff
	.zero		1


	//   ....[2]....
        /*1144*/ 	.word	0x0000c740
        /*1148*/ 	.word	0x00000000
        /*114c*/ 	.word	0x00000240
        /*1150*/ 	.short	0x010a
        /*1152*/ 	.byte	0xff
	.zero		1


	//   ....[3]....
        /*1154*/ 	.word	0x0000c790
        /*1158*/ 	.word	0x00000003
        /*115c*/ 	.word	0x00000260
        /*1160*/ 	.short	0x010a
        /*1162*/ 	.byte	0xff
	.zero		1


	//   ....[4]....
        /*1164*/ 	.word	0x0000c7e0
        /*1168*/ 	.word	0x00000005
        /*116c*/ 	.word	0x00000210
        /*1170*/ 	.short	0x010a
        /*1172*/ 	.byte	0xff
	.zero		1


	//   ....[5]....
        /*1174*/ 	.word	0x0000c830
        /*1178*/ 	.word	0x0000005a
        /*117c*/ 	.word	0x00000280
        /*1180*/ 	.short	0x010a
        /*1182*/ 	.byte	0xff
	.zero		1


	//   ....[6]....
        /*1184*/ 	.word	0x0000c880
        /*1188*/ 	.word	0x00000067
        /*118c*/ 	.word	0x00000210
        /*1190*/ 	.short	0x010a
        /*1192*/ 	.byte	0xff
	.zero		1


	//   ....[7]....
        /*1194*/ 	.word	0x0000c8d0
        /*1198*/ 	.word	0x00000067
        /*119c*/ 	.word	0x00000210
        /*11a0*/ 	.short	0x010a
        /*11a2*/ 	.byte	0xff
	.zero		1


	//   ....[8]....
        /*11a4*/ 	.word	0x0000c920
        /*11a8*/ 	.word	0x00000066
        /*11ac*/ 	.word	0x00000210
        /*11b0*/ 	.short	0x010a
        /*11b2*/ 	.byte	0xff
	.zero		1


	//----- nvinfo : EIATTR_NUM_MBARRIERS
	.align		4
.L_48:
        /*11b4*/ 	.byte	0x03, 0x38
        /*11b6*/ 	.short	0x005d


	//----- nvinfo : EIATTR_EXIT_INSTR_OFFSETS
	.align		4
        /*11b8*/ 	.byte	0x04, 0x1c
        /*11ba*/ 	.short	(.L_50 - .L_49)


	//   ....[0]....
.L_49:
        /*11bc*/ 	.word	0x00003f00


	//   ....[1]....
        /*11c0*/ 	.word	0x000043f0


	//   ....[2]....
        /*11c4*/ 	.word	0x00004450


	//   ....[3]....
        /*11c8*/ 	.word	0x00005680


	//   ....[4]....
        /*11cc*/ 	.word	0x00006990


	//   ....[5]....
        /*11d0*/ 	.word	0x000069d0


	//   ....[6]....
        /*11d4*/ 	.word	0x0000b1a0


	//----- nvinfo : EIATTR_MAX_THREADS
	.align		4
.L_50:
        /*11d8*/ 	.byte	0x04, 0x05
        /*11da*/ 	.short	(.L_52 - .L_51)
.L_51:
        /*11dc*/ 	.word	0x00000100
        /*11e0*/ 	.word	0x00000001
        /*11e4*/ 	.word	0x00000001


	//----- nvinfo : EIATTR_CRS_STACK_SIZE
	.align		4
.L_52:
        /*11e8*/ 	.byte	0x04, 0x1e
        /*11ea*/ 	.short	(.L_54 - .L_53)
.L_53:
        /*11ec*/ 	.word	0x00000000


	//----- nvinfo : EIATTR_CBANK_PARAM_SIZE
	.align		4
.L_54:
        /*11f0*/ 	.byte	0x03, 0x19
        /*11f2*/ 	.short	0x0800


	//----- nvinfo : EIATTR_PARAM_CBANK
	.align		4
        /*11f4*/ 	.byte	0x04, 0x0a
        /*11f6*/ 	.short	(.L_56 - .L_55)
	.align		4
.L_55:
        /*11f8*/ 	.word	index@(.nv.constant0._ZN7cutlass13device_kernelINS_4gemm6kernel13GemmUniversalIN4cute5tupleIJiiiiEEENS1_10collective13CollectiveMmaINS1_35MainloopSm100TmaUmmaWarpSpecializedILi33ELi2ELi4ENS5_IJNS4_1CILi2EEESB_NSA_ILi1EEEEEEEENS5_IJNSA_ILi128EEENSA_ILi256EEENSA_ILi32EEEEEENS_12float_e5m2_tENS5_IJlSC_lEEESJ_SK_NS4_8TiledMMAINS4_8MMA_AtomIJNS4_10MMA_TraitsINS4_25SM100_MMA_F8F6F4_2x1SM_SSEJSJ_SJ_fSF_SG_NS4_17integral_constantINS4_4UMMA5MajorELSR_0EEESS_NSP_INSQ_7ScaleInELST_0EEESU_EEEEEENS4_6LayoutINS5_IJSC_SC_SC_EEENS5_IJNSA_ILi0EEESZ_SZ_EEEEENS5_IJNS4_10UnderscoreES12_S12_EEEEENS4_28SM100_TMA_2SM_LOAD_MULTICASTENS4_14ComposedLayoutINS4_7SwizzleILi1ELi4ELi3EEENS4_18smem_ptr_flag_bitsILi8EEENSX_INS5_IJNSA_ILi8EEESH_EEENS5_IJSH_SC_EEEEEEEvNS4_8identityENS4_18SM100_TMA_2SM_LOADES1F_vS1G_EENS_8epilogue10collective18CollectiveEpilogueINS1J_23Sm100TmaWarpSpecializedILi4ELi2ELi32ELb0ELb0EEEJNS5_IJNSA_ILi64EEESG_SH_EEENS5_IJNSX_IS1O_SC_EENSX_INS5_IJSH_SB_EEENS5_IJSC_SF_EEEEEEEESJ_SK_SJ_SK_NS1J_6fusion15FusionCallbacksIS1N_NS1V_17LinearCombinationISJ_fSJ_fLNS_15FloatRoundStyleE2EEES1P_S1U_JEEENS4_5SM1004TMEM4LOAD26SM100_TMEM_LOAD_32dp32b32xENS4_13SM90_TMA_LOADES1F_NS4_39AutoVectorizingCopyWithAssumedAlignmentILi128EEENS4_14SM90_TMA_STOREES1F_S27_S27_EEEvvEEEEvNT_6ParamsE)
        /*11fc*/ 	.short	0x0380
        /*11fe*/ 	.short	0x0800


	//----- nvinfo : EIATTR_SW_WAR
	.align		4
.L_56:
        /*1200*/ 	.byte	0x04, 0x36
        /*1202*/ 	.short	(.L_58 - .L_57)
.L_57:
        /*1204*/ 	.word	0x00000008
.L_58:


//--------------------- .nv.callgraph             --------------------------
	.section	.nv.callgraph,"",@"SHT_CUDA_CALLGRAPH"
	.align	4
	.sectionentsize	8
	.align		4
        /*0000*/ 	.word	0x00000000
	.align		4
        /*0004*/ 	.word	0xffffffff
	.align		4
        /*0008*/ 	.word	index@(_ZN7cutlass13device_kernelINS_4gemm6kernel13GemmUniversalIN4cute5tupleIJiiiiEEENS1_10collective13CollectiveMmaINS1_35MainloopSm100TmaUmmaWarpSpecializedILi33ELi2ELi4ENS5_IJNS4_1CILi2EEESB_NSA_ILi1EEEEEEEENS5_IJNSA_ILi128EEENSA_ILi256EEENSA_ILi32EEEEEENS_12float_e5m2_tENS5_IJlSC_lEEESJ_SK_NS4_8TiledMMAINS4_8MMA_AtomIJNS4_10MMA_TraitsINS4_25SM100_MMA_F8F6F4_2x1SM_SSEJSJ_SJ_fSF_SG_NS4_17integral_constantINS4_4UMMA5MajorELSR_0EEESS_NSP_INSQ_7ScaleInELST_0EEESU_EEEEEENS4_6LayoutINS5_IJSC_SC_SC_EEENS5_IJNSA_ILi0EEESZ_SZ_EEEEENS5_IJNS4_10UnderscoreES12_S12_EEEEENS4_28SM100_TMA_2SM_LOAD_MULTICASTENS4_14ComposedLayoutINS4_7SwizzleILi1ELi4ELi3EEENS4_18smem_ptr_flag_bitsILi8EEENSX_INS5_IJNSA_ILi8EEESH_EEENS5_IJSH_SC_EEEEEEEvNS4_8identityENS4_18SM100_TMA_2SM_LOADES1F_vS1G_EENS_8epilogue10collective18CollectiveEpilogueINS1J_23Sm100TmaWarpSpecializedILi4ELi2ELi32ELb0ELb0EEEJNS5_IJNSA_ILi64EEESG_SH_EEENS5_IJNSX_IS1O_SC_EENSX_INS5_IJSH_SB_EEENS5_IJSC_SF_EEEEEEEESJ_SK_SJ_SK_NS1J_6fusion15FusionCallbacksIS1N_NS1V_17LinearCombinationISJ_fSJ_fLNS_15FloatRoundStyleE2EEES1P_S1U_JEEENS4_5SM1004TMEM4LOAD26SM100_TMEM_LOAD_32dp32b32xENS4_13SM90_TMA_LOADES1F_NS4_39AutoVectorizingCopyWithAssumedAlignmentILi128EEENS4_14SM90_TMA_STOREES1F_S27_S27_EEEvvEEEEvNT_6ParamsE)
	.align		4
        /*000c*/ 	.word	index@(__assertfail)
	.align		4
        /*0010*/ 	.word	0x00000000
	.align		4
        /*0014*/ 	.word	0xfffffffe
	.align		4
        /*0018*/ 	.word	0x00000000
	.align		4
        /*001c*/ 	.word	0xfffffffd
	.align		4
        /*0020*/ 	.word	0x00000000
	.align		4
        /*0024*/ 	.word	0xfffffffc


//--------------------- .nv.constant4             --------------------------
	.section	.nv.constant4,"a",@progbits
	.align	8
	.align		8
.nv.constant4:
        /*0000*/ 	.dword	__assertfail
	.align		8
        /*0008*/ 	.dword	__unnamed_1
	.align		8
        /*0010*/ 	.dword	__unnamed_2
	.align		8
        /*0018*/ 	.dword	__unnamed_3
	.align		8
        /*0020*/ 	.dword	_ZN40_INTERNAL_b8d13785_4_k_cu_01baab5f_377704cuda3std3__45__cpo5beginE
	.align		8
        /*0028*/ 	.dword	_ZN40_INTERNAL_b8d13785_4_k_cu_01baab5f_377704cuda3std3__45__cpo3endE
	.align		8
        /*0030*/ 	.dword	_ZN40_INTERNAL_b8d13785_4_k_cu_01baab5f_377704cuda3std3__45__cpo6cbeginE
	.align		8
        /*0038*/ 	.dword	_ZN40_INTERNAL_b8d13785_4_k_cu_01baab5f_377704cuda3std3__45__cpo4cendE
	.align		8
        /*0040*/ 	.dword	_ZN40_INTERNAL_b8d13785_4_k_cu_01baab5f_377704cuda3std3__442_GLOBAL__N__b8d13785_4_k_cu_01baab5f_377706ignoreE
	.align		8
        /*0048*/ 	.dword	_ZN40_INTERNAL_b8d13785_4_k_cu_01baab5f_377704cuda3std3__419piecewise_constructE
	.align		8
        /*0050*/ 	.dword	_ZN40_INTERNAL_b8d13785_4_k_cu_01baab5f_377704cuda3std3__48in_placeE
	.align		8
        /*0058*/ 	.dword	_ZN40_INTERNAL_b8d13785_4_k_cu_01baab5f_377704cuda3std6ranges3__45__cpo4swapE
	.align		8
        /*0060*/ 	.dword	_ZN40_INTERNAL_b8d13785_4_k_cu_01baab5f_377704cuda3std6ranges3__45__cpo9iter_moveE
	.align		8
        /*0068*/ 	.dword	_ZN40_INTERNAL_b8d13785_4_k_cu_01baab5f_377704cute7productE
	.align		8
        /*0070*/ 	.dword	_ZN40_INTERNAL_b8d13785_4_k_cu_01baab5f_377704cute1_E
	.align		8
        /*0078*/ 	.dword	$str$25
	.align		8
        /*0080*/ 	.dword	$str$26
	.align		8
        /*0088*/ 	.dword	$str$27
	.align		8
        /*0090*/ 	.dword	$str$28


//--------------------- .text._ZN7cutlass13device_kernelINS_4gemm6kernel13GemmUniversalIN4cute5tupleIJiiiiEEENS1_10collective13CollectiveMmaINS1_35MainloopSm100TmaUmmaWarpSpecializedILi33ELi2ELi4ENS5_IJNS4_1CILi2EEESB_NSA_ILi1EEEEEEEENS5_IJNSA_ILi128EEENSA_ILi256EEENSA_ILi32EEEEEENS_12float_e5m2_tENS5_IJlSC_lEEESJ_SK_NS4_8TiledMMAINS4_8MMA_AtomIJNS4_10MMA_TraitsINS4_25SM100_MMA_F8F6F4_2x1SM_SSEJSJ_SJ_fSF_SG_NS4_17integral_constantINS4_4UMMA5MajorELSR_0EEESS_NSP_INSQ_7ScaleInELST_0EEESU_EEEEEENS4_6LayoutINS5_IJSC_SC_SC_EEENS5_IJNSA_ILi0EEESZ_SZ_EEEEENS5_IJNS4_10UnderscoreES12_S12_EEEEENS4_28SM100_TMA_2SM_LOAD_MULTICASTENS4_14ComposedLayoutINS4_7SwizzleILi1ELi4ELi3EEENS4_18smem_ptr_flag_bitsILi8EEENSX_INS5_IJNSA_ILi8EEESH_EEENS5_IJSH_SC_EEEEEEEvNS4_8identityENS4_18SM100_TMA_2SM_LOADES1F_vS1G_EENS_8epilogue10collective18CollectiveEpilogueINS1J_23Sm100TmaWarpSpecializedILi4ELi2ELi32ELb0ELb0EEEJNS5_IJNSA_ILi64EEESG_SH_EEENS5_IJNSX_IS1O_SC_EENSX_INS5_IJSH_SB_EEENS5_IJSC_SF_EEEEEEEESJ_SK_SJ_SK_NS1J_6fusion15FusionCallbacksIS1N_NS1V_17LinearCombinationISJ_fSJ_fLNS_15FloatRoundStyleE2EEES1P_S1U_JEEENS4_5SM1004TMEM4LOAD26SM100_TMEM_LOAD_32dp32b32xENS4_13SM90_TMA_LOADES1F_NS4_39AutoVectorizingCopyWithAssumedAlignmentILi128EEENS4_14SM90_TMA_STOREES1F_S27_S27_EEEvvEEEEvNT_6ParamsE --------------------------
	.section	.text._ZN7cutlass13device_kernelINS_4gemm6kernel13GemmUniversalIN4cute5tupleIJiiiiEEENS1_10collective13CollectiveMmaINS1_35MainloopSm100TmaUmmaWarpSpecializedILi33ELi2ELi4ENS5_IJNS4_1CILi2EEESB_NSA_ILi1EEEEEEEENS5_IJNSA_ILi128EEENSA_ILi256EEENSA_ILi32EEEEEENS_12float_e5m2_tENS5_IJlSC_lEEESJ_SK_NS4_8TiledMMAINS4_8MMA_AtomIJNS4_10MMA_TraitsINS4_25SM100_MMA_F8F6F4_2x1SM_SSEJSJ_SJ_fSF_SG_NS4_17integral_constantINS4_4UMMA5MajorELSR_0EEESS_NSP_INSQ_7ScaleInELST_0EEESU_EEEEEENS4_6LayoutINS5_IJSC_SC_SC_EEENS5_IJNSA_ILi0EEESZ_SZ_EEEEENS5_IJNS4_10UnderscoreES12_S12_EEEEENS4_28SM100_TMA_2SM_LOAD_MULTICASTENS4_14ComposedLayoutINS4_7SwizzleILi1ELi4ELi3EEENS4_18smem_ptr_flag_bitsILi8EEENSX_INS5_IJNSA_ILi8EEESH_EEENS5_IJSH_SC_EEEEEEEvNS4_8identityENS4_18SM100_TMA_2SM_LOADES1F_vS1G_EENS_8epilogue10collective18CollectiveEpilogueINS1J_23Sm100TmaWarpSpecializedILi4ELi2ELi32ELb0ELb0EEEJNS5_IJNSA_ILi64EEESG_SH_EEENS5_IJNSX_IS1O_SC_EENSX_INS5_IJSH_SB_EEENS5_IJSC_SF_EEEEEEEESJ_SK_SJ_SK_NS1J_6fusion15FusionCallbacksIS1N_NS1V_17LinearCombinationISJ_fSJ_fLNS_15FloatRoundStyleE2EEES1P_S1U_JEEENS4_5SM1004TMEM4LOAD26SM100_TMEM_LOAD_32dp32b32xENS4_13SM90_TMA_LOADES1F_NS4_39AutoVectorizingCopyWithAssumedAlignmentILi128EEENS4_14SM90_TMA_STOREES1F_S27_S27_EEEvvEEEEvNT_6ParamsE,"ax",@progbits
	.align	128
.text._ZN7cutlass13device_kernelINS_4gemm6kernel13GemmUniversalIN4cute5tupleIJiiiiEEENS1_10collective13CollectiveMmaINS1_35MainloopSm100TmaUmmaWarpSpecializedILi33ELi2ELi4ENS5_IJNS4_1CILi2EEESB_NSA_ILi1EEEEEEEENS5_IJNSA_ILi128EEENSA_ILi256EEENSA_ILi32EEEEEENS_12float_e5m2_tENS5_IJlSC_lEEESJ_SK_NS4_8TiledMMAINS4_8MMA_AtomIJNS4_10MMA_TraitsINS4_25SM100_MMA_F8F6F4_2x1SM_SSEJSJ_SJ_fSF_SG_NS4_17integral_constantINS4_4UMMA5MajorELSR_0EEESS_NSP_INSQ_7ScaleInELST_0EEESU_EEEEEENS4_6LayoutINS5_IJSC_SC_SC_EEENS5_IJNSA_ILi0EEESZ_SZ_EEEEENS5_IJNS4_10UnderscoreES12_S12_EEEEENS4_28SM100_TMA_2SM_LOAD_MULTICASTENS4_14ComposedLayoutINS4_7SwizzleILi1ELi4ELi3EEENS4_18smem_ptr_flag_bitsILi8EEENSX_INS5_IJNSA_ILi8EEESH_EEENS5_IJSH_SC_EEEEEEEvNS4_8identityENS4_18SM100_TMA_2SM_LOADES1F_vS1G_EENS_8epilogue10collective18CollectiveEpilogueINS1J_23Sm100TmaWarpSpecializedILi4ELi2ELi32ELb0ELb0EEEJNS5_IJNSA_ILi64EEESG_SH_EEENS5_IJNSX_IS1O_SC_EENSX_INS5_IJSH_SB_EEENS5_IJSC_SF_EEEEEEEESJ_SK_SJ_SK_NS1J_6fusion15FusionCallbacksIS1N_NS1V_17LinearCombinationISJ_fSJ_fLNS_15FloatRoundStyleE2EEES1P_S1U_JEEENS4_5SM1004TMEM4LOAD26SM100_TMEM_LOAD_32dp32b32xENS4_13SM90_TMA_LOADES1F_NS4_39AutoVectorizingCopyWithAssumedAlignmentILi128EEENS4_14SM90_TMA_STOREES1F_S27_S27_EEEvvEEEEvNT_6ParamsE:
        .type           _ZN7cutlass13device_kernelINS_4gemm6kernel13GemmUniversalIN4cute5tupleIJiiiiEEENS1_10collective13CollectiveMmaINS1_35MainloopSm100TmaUmmaWarpSpecializedILi33ELi2ELi4ENS5_IJNS4_1CILi2EEESB_NSA_ILi1EEEEEEEENS5_IJNSA_ILi128EEENSA_ILi256EEENSA_ILi32EEEEEENS_12float_e5m2_tENS5_IJlSC_lEEESJ_SK_NS4_8TiledMMAINS4_8MMA_AtomIJNS4_10MMA_TraitsINS4_25SM100_MMA_F8F6F4_2x1SM_SSEJSJ_SJ_fSF_SG_NS4_17integral_constantINS4_4UMMA5MajorELSR_0EEESS_NSP_INSQ_7ScaleInELST_0EEESU_EEEEEENS4_6LayoutINS5_IJSC_SC_SC_EEENS5_IJNSA_ILi0EEESZ_SZ_EEEEENS5_IJNS4_10UnderscoreES12_S12_EEEEENS4_28SM100_TMA_2SM_LOAD_MULTICASTENS4_14ComposedLayoutINS4_7SwizzleILi1ELi4ELi3EEENS4_18smem_ptr_flag_bitsILi8EEENSX_INS5_IJNSA_ILi8EEESH_EEENS5_IJSH_SC_EEEEEEEvNS4_8identityENS4_18SM100_TMA_2SM_LOADES1F_vS1G_EENS_8epilogue10collective18CollectiveEpilogueINS1J_23Sm100TmaWarpSpecializedILi4ELi2ELi32ELb0ELb0EEEJNS5_IJNSA_ILi64EEESG_SH_EEENS5_IJNSX_IS1O_SC_EENSX_INS5_IJSH_SB_EEENS5_IJSC_SF_EEEEEEEESJ_SK_SJ_SK_NS1J_6fusion15FusionCallbacksIS1N_NS1V_17LinearCombinationISJ_fSJ_fLNS_15FloatRoundStyleE2EEES1P_S1U_JEEENS4_5SM1004TMEM4LOAD26SM100_TMEM_LOAD_32dp32b32xENS4_13SM90_TMA_LOADES1F_NS4_39AutoVectorizingCopyWithAssumedAlignmentILi128EEENS4_14SM90_TMA_STOREES1F_S27_S27_EEEvvEEEEvNT_6ParamsE,@function
        .size           _ZN7cutlass13device_kernelINS_4gemm6kernel13GemmUniversalIN4cute5tupleIJiiiiEEENS1_10collective13CollectiveMmaINS1_35MainloopSm100TmaUmmaWarpSpecializedILi33ELi2ELi4ENS5_IJNS4_1CILi2EEESB_NSA_ILi1EEEEEEEENS5_IJNSA_ILi128EEENSA_ILi256EEENSA_ILi32EEEEEENS_12float_e5m2_tENS5_IJlSC_lEEESJ_SK_NS4_8TiledMMAINS4_8MMA_AtomIJNS4_10MMA_TraitsINS4_25SM100_MMA_F8F6F4_2x1SM_SSEJSJ_SJ_fSF_SG_NS4_17integral_constantINS4_4UMMA5MajorELSR_0EEESS_NSP_INSQ_7ScaleInELST_0EEESU_EEEEEENS4_6LayoutINS5_IJSC_SC_SC_EEENS5_IJNSA_ILi0EEESZ_SZ_EEEEENS5_IJNS4_10UnderscoreES12_S12_EEEEENS4_28SM100_TMA_2SM_LOAD_MULTICASTENS4_14ComposedLayoutINS4_7SwizzleILi1ELi4ELi3EEENS4_18smem_ptr_flag_bitsILi8EEENSX_INS5_IJNSA_ILi8EEESH_EEENS5_IJSH_SC_EEEEEEEvNS4_8identityENS4_18SM100_TMA_2SM_LOADES1F_vS1G_EENS_8epilogue10collective18CollectiveEpilogueINS1J_23Sm100TmaWarpSpecializedILi4ELi2ELi32ELb0ELb0EEEJNS5_IJNSA_ILi64EEESG_SH_EEENS5_IJNSX_IS1O_SC_EENSX_INS5_IJSH_SB_EEENS5_IJSC_SF_EEEEEEEESJ_SK_SJ_SK_NS1J_6fusion15FusionCallbacksIS1N_NS1V_17LinearCombinationISJ_fSJ_fLNS_15FloatRoundStyleE2EEES1P_S1U_JEEENS4_5SM1004TMEM4LOAD26SM100_TMEM_LOAD_32dp32b32xENS4_13SM90_TMA_LOADES1F_NS4_39AutoVectorizingCopyWithAssumedAlignmentILi128EEENS4_14SM90_TMA_STOREES1F_S27_S27_EEEvvEEEEvNT_6ParamsE,(.L_x_279 - _ZN7cutlass13device_kernelINS_4gemm6kernel13GemmUniversalIN4cute5tupleIJiiiiEEENS1_10collective13CollectiveMmaINS1_35MainloopSm100TmaUmmaWarpSpecializedILi33ELi2ELi4ENS5_IJNS4_1CILi2EEESB_NSA_ILi1EEEEEEEENS5_IJNSA_ILi128EEENSA_ILi256EEENSA_ILi32EEEEEENS_12float_e5m2_tENS5_IJlSC_lEEESJ_SK_NS4_8TiledMMAINS4_8MMA_AtomIJNS4_10MMA_TraitsINS4_25SM100_MMA_F8F6F4_2x1SM_SSEJSJ_SJ_fSF_SG_NS4_17integral_constantINS4_4UMMA5MajorELSR_0EEESS_NSP_INSQ_7ScaleInELST_0EEESU_EEEEEENS4_6LayoutINS5_IJSC_SC_SC_EEENS5_IJNSA_ILi0EEESZ_SZ_EEEEENS5_IJNS4_10UnderscoreES12_S12_EEEEENS4_28SM100_TMA_2SM_LOAD_MULTICASTENS4_14ComposedLayoutINS4_7SwizzleILi1ELi4ELi3EEENS4_18smem_ptr_flag_bitsILi8EEENSX_INS5_IJNSA_ILi8EEESH_EEENS5_IJSH_SC_EEEEEEEvNS4_8identityENS4_18SM100_TMA_2SM_LOADES1F_vS1G_EENS_8epilogue10collective18CollectiveEpilogueINS1J_23Sm100TmaWarpSpecializedILi4ELi2ELi32ELb0ELb0EEEJNS5_IJNSA_ILi64EEESG_SH_EEENS5_IJNSX_IS1O_SC_EENSX_INS5_IJSH_SB_EEENS5_IJSC_SF_EEEEEEEESJ_SK_SJ_SK_NS1J_6fusion15FusionCallbacksIS1N_NS1V_17LinearCombinationISJ_fSJ_fLNS_15FloatRoundStyleE2EEES1P_S1U_JEEENS4_5SM1004TMEM4LOAD26SM100_TMEM_LOAD_32dp32b32xENS4_13SM90_TMA_LOADES1F_NS4_39AutoVectorizingCopyWithAssumedAlignmentILi128EEENS4_14SM90_TMA_STOREES1F_S27_S27_EEEvvEEEEvNT_6ParamsE)
        .other          _ZN7cutlass13device_kernelINS_4gemm6kernel13GemmUniversalIN4cute5tupleIJiiiiEEENS1_10collective13CollectiveMmaINS1_35MainloopSm100TmaUmmaWarpSpecializedILi33ELi2ELi4ENS5_IJNS4_1CILi2EEESB_NSA_ILi1EEEEEEEENS5_IJNSA_ILi128EEENSA_ILi256EEENSA_ILi32EEEEEENS_12float_e5m2_tENS5_IJlSC_lEEESJ_SK_NS4_8TiledMMAINS4_8MMA_AtomIJNS4_10MMA_TraitsINS4_25SM100_MMA_F8F6F4_2x1SM_SSEJSJ_SJ_fSF_SG_NS4_17integral_constantINS4_4UMMA5MajorELSR_0EEESS_NSP_INSQ_7ScaleInELST_0EEESU_EEEEEENS4_6LayoutINS5_IJSC_SC_SC_EEENS5_IJNSA_ILi0EEESZ_SZ_EEEEENS5_IJNS4_10UnderscoreES12_S12_EEEEENS4_28SM100_TMA_2SM_LOAD_MULTICASTENS4_14ComposedLayoutINS4_7SwizzleILi1ELi4ELi3EEENS4_18smem_ptr_flag_bitsILi8EEENSX_INS5_IJNSA_ILi8EEESH_EEENS5_IJSH_SC_EEEEEEEvNS4_8identityENS4_18SM100_TMA_2SM_LOADES1F_vS1G_EENS_8epilogue10collective18CollectiveEpilogueINS1J_23Sm100TmaWarpSpecializedILi4ELi2ELi32ELb0ELb0EEEJNS5_IJNSA_ILi64EEESG_SH_EEENS5_IJNSX_IS1O_SC_EENSX_INS5_IJSH_SB_EEENS5_IJSC_SF_EEEEEEEESJ_SK_SJ_SK_NS1J_6fusion15FusionCallbacksIS1N_NS1V_17LinearCombinationISJ_fSJ_fLNS_15FloatRoundStyleE2EEES1P_S1U_JEEENS4_5SM1004TMEM4LOAD26SM100_TMEM_LOAD_32dp32b32xENS4_13SM90_TMA_LOADES1F_NS4_39AutoVectorizingCopyWithAssumedAlignmentILi128EEENS4_14SM90_TMA_STOREES1F_S27_S27_EEEvvEEEEvNT_6ParamsE,@"STO_CUDA_ENTRY STV_DEFAULT"
_ZN7cutlass13device_kernelINS_4gemm6kernel13GemmUniversalIN4cute5tupleIJiiiiEEENS1_10collective13CollectiveMmaINS1_35MainloopSm100TmaUmmaWarpSpecializedILi33ELi2ELi4ENS5_IJNS4_1CILi2EEESB_NSA_ILi1EEEEEEEENS5_IJNSA_ILi128EEENSA_ILi256EEENSA_ILi32EEEEEENS_12float_e5m2_tENS5_IJlSC_lEEESJ_SK_NS4_8TiledMMAINS4_8MMA_AtomIJNS4_10MMA_TraitsINS4_25SM100_MMA_F8F6F4_2x1SM_SSEJSJ_SJ_fSF_SG_NS4_17integral_constantINS4_4UMMA5MajorELSR_0EEESS_NSP_INSQ_7ScaleInELST_0EEESU_EEEEEENS4_6LayoutINS5_IJSC_SC_SC_EEENS5_IJNSA_ILi0EEESZ_SZ_EEEEENS5_IJNS4_10UnderscoreES12_S12_EEEEENS4_28SM100_TMA_2SM_LOAD_MULTICASTENS4_14ComposedLayoutINS4_7SwizzleILi1ELi4ELi3EEENS4_18smem_ptr_flag_bitsILi8EEENSX_INS5_IJNSA_ILi8EEESH_EEENS5_IJSH_SC_EEEEEEEvNS4_8identityENS4_18SM100_TMA_2SM_LOADES1F_vS1G_EENS_8epilogue10collective18CollectiveEpilogueINS1J_23Sm100TmaWarpSpecializedILi4ELi2ELi32ELb0ELb0EEEJNS5_IJNSA_ILi64EEESG_SH_EEENS5_IJNSX_IS1O_SC_EENSX_INS5_IJSH_SB_EEENS5_IJSC_SF_EEEEEEEESJ_SK_SJ_SK_NS1J_6fusion15FusionCallbacksIS1N_NS1V_17LinearCombinationISJ_fSJ_fLNS_15FloatRoundStyleE2EEES1P_S1U_JEEENS4_5SM1004TMEM4LOAD26SM100_TMEM_LOAD_32dp32b32xENS4_13SM90_TMA_LOADES1F_NS4_39AutoVectorizingCopyWithAssumedAlignmentILi128EEENS4_14SM90_TMA_STOREES1F_S27_S27_EEEvvEEEEvNT_6ParamsE:
[----:B------:R-:W1:Y:S01]  /*0000*/  LDC R1, c[0x0][0x37c] ;  /* 0x0000df00ff017b82 */ /* 0x000e620000000800 */
[----:B------:R-:W2:Y:S01]  /*0010*/  S2R R97, SR_TID.X ;  /* 0x0000000000617919 */ /* 0x000ea20000002100 */
[----:B------:R-:W3:Y:S06]  /*0020*/  LDCU.64 UR8, c[0x0][0x890] ;  /* 0x00011200ff0877ac */ /* 0x000eec0008000a00 */
[----:B------:R-:W4:Y:S01]  /*0030*/  S2UR UR58, SR_CgaCtaId ;  /* 0x00000000003a79c3 */ /* 0x000f220000008800 */
[----:B------:R-:W-:Y:S02]  /*0040*/  PRMT R86, RZ, 0x7610, R86 ;  /* 0x00007610ff567816 */ /* 0x000fe40000000056 */
[----:B------:R-:W-:Y:S01]  /*0050*/  ELECT P1, URZ, PT ;  /* 0x0000000000ff782f */ /* 0x000fe20003820000 */
[----:B---3--:R-:W-:-:S04]  /*0060*/  UISETP.NE.U32.AND UP0, UPT, UR8, URZ, UPT ;  /* 0x000000ff0800728c */ /* 0x008fc8000bf05070 */
[----:B------:R-:W-:Y:S02]  /*0070*/  UISETP.NE.AND.EX UP0, UPT, UR9, URZ, UPT, UP0 ;  /* 0x000000ff0900728c */ /* 0x000fe4000bf05300 */
[----:B----4-:R-:W-:Y:S02]  /*0080*/  ULOP3.LUT UR27, UR58, 0x1, URZ, 0xc0, !UPT ;  /* 0x000000013a1b7892 */ /* 0x010fe4000f8ec0ff */
[----:B------:R-:W-:Y:S01]  /*0090*/  ULOP3.LUT UR29, UR58, 0x1, URZ, 0x3c, !UPT ;  /* 0x000000013a1d7892 */ /* 0x000fe2000f8e3cff */
[----:B--2---:R-:W-:-:S05]  /*00a0*/  SHF.R.U32.HI R87, RZ, 0x5, R97 ;  /* 0x00000005ff577819 */ /* 0x004fca0000011661 */
[----:B------:R-:W2:Y:S02]  /*00b0*/  SHFL.IDX PT, R0, R87, RZ, 0x1f ;  /* 0x00001fff57007589 */ /* 0x000ea400000e0000 */
[----:B--2---:R-:W-:Y:S01]  /*00c0*/  R2UR UR13, R0 ;  /* 0x00000000000d72ca */ /* 0x004fe200000e0000 */
[----:B-1----:R-:W-:-:S14]  /*00d0*/  BRA.U UP0, `(.L_x_0) ;  /* 0x0000000100307547 */ /* 0x002fdc000b800000 */
[----:B------:R-:W1:Y:S02]  /*00e0*/  LDCU.64 UR4, c[0x0][0x888] ;  /* 0x00011100ff0477ac */ /* 0x000e640008000a00 */
[----:B-1----:R-:W-:-:S04]  /*00f0*/  UISETP.NE.U32.AND UP0, UPT, UR4, URZ, UPT ;  /* 0x000000ff0400728c */ /* 0x002fc8000bf05070 */
[----:B------:R-:W-:-:S09]  /*0100*/  UISETP.NE.AND.EX UP0, UPT, UR5, URZ, UPT, UP0 ;  /* 0x000000ff0500728c */ /* 0x000fd2000bf05300 */
[----:B------:R-:W-:Y:S05]  /*0110*/  BRA.U !UP0, `(.L_x_1) ;  /* 0x0000000108147547 */ /* 0x000fea000b800000 */
[----:B------:R-:W1:Y:S01]  /*0120*/  LDC.64 R2, c[0x0][0x888] ;  /* 0x00022200ff027b82 */ /* 0x000e620000000a00 */
[----:B------:R-:W1:Y:S02]  /*0130*/  LDCU.64 UR4, c[0x0][0x358] ;  /* 0x00006b00ff0477ac */ /* 0x000e640008000a00 */
[----:B-1----:R1:W5:Y:S01]  /*0140*/  LDG.E R41, desc[UR4][R2.64] ;  /* 0x0000000402297981 */ /* 0x002362000c1e1900 */
[----:B------:R-:W-:Y:S01]  /*0150*/  HFMA2 R86, -RZ, RZ, 0, 5.9604644775390625e-08 ;  /* 0x00000001ff567431 */ /* 0x000fe200000001ff */
[----:B------:R-:W-:Y:S05]  /*0160*/  BRA `(.L_x_0) ;  /* 0x00000000000c7947 */ /* 0x000fea0003800000 */
.L_x_1:
[----:B------:R-:W1:Y:S01]  /*0170*/  LDCU UR4, c[0x0][0x880] ;  /* 0x00011000ff0477ac */ /* 0x000e620008000800 */
[----:B------:R-:W-:Y:S01]  /*0180*/  HFMA2 R86, -RZ, RZ, 0, 5.9604644775390625e-08 ;  /* 0x00000001ff567431 */ /* 0x000fe200000001ff */
[----:B-1----:R-:W-:-:S07]  /*0190*/  MOV R41, UR4 ;  /* 0x0000000400297c02 */ /* 0x002fce0008000f00 */
.L_x_0:
[----:B------:R-:W2:Y:S02]  /*01a0*/  LDCU.64 UR4, c[0x0][0x8b0] ;  /* 0x00011600ff0477ac */ /* 0x000ea40008000a00 */
[----:B--2---:R-:W-:-:S04]  /*01b0*/  UISETP.NE.U32.AND UP0, UPT, UR4, URZ, UPT ;  /* 0x000000ff0400728c */ /* 0x004fc8000bf05070 */
[----:B------:R-:W-:-:S09]  /*01c0*/  UISETP.NE.AND.EX UP0, UPT, UR5, URZ, UPT, UP0 ;  /* 0x000000ff0500728c */ /* 0x000fd2000bf05300 */
[----:B------:R-:W-:Y:S05]  /*01d0*/  BRA.U UP0, `(.L_x_2) ;  /* 0x0000000100287547 */ /* 0x000fea000b800000 */
[----:B------:R-:W2:Y:S02]  /*01e0*/  LDCU.64 UR4, c[0x0][0x8a8] ;  /* 0x00011500ff0477ac */ /* 0x000ea40008000a00 */
[----:B--2---:R-:W-:-:S04]  /*01f0*/  UISETP.NE.U32.AND UP0, UPT, UR4, URZ, UPT ;  /* 0x000000ff0400728c */ /* 0x004fc8000bf05070 */
[----:B------:R-:W-:-:S09]  /*0200*/  UISETP.NE.AND.EX UP0, UPT, UR5, URZ, UPT, UP0 ;  /* 0x000000ff0500728c */ /* 0x000fd2000bf05300 */
[----:B------:R-:W-:Y:S05]  /*0210*/  BRA.U !UP0, `(.L_x_3) ;  /* 0x0000000108107547 */ /* 0x000fea000b800000 */
[----:B------:R-:W2:Y:S01]  /*0220*/  LDC.64 R38, c[0x0][0x8a8] ;  /* 0x00022a00ff267b82 */ /* 0x000ea20000000a00 */
[----:B------:R-:W2:Y:S02]  /*0230*/  LDCU.64 UR4, c[0x0][0x358] ;  /* 0x00006b00ff0477ac */ /* 0x000ea40008000a00 */
[----:B--2---:R2:W5:Y:S01]  /*0240*/  LDG.E R38, desc[UR4][R38.64] ;  /* 0x0000000426267981 */ /* 0x004562000c1e1900 */
[----:B------:R-:W-:Y:S05]  /*0250*/  BRA `(.L_x_2) ;  /* 0x0000000000087947 */ /* 0x000fea0003800000 */
.L_x_3:
[----:B------:R-:W2:Y:S02]  /*0260*/  LDCU UR4, c[0x0][0x8a0] ;  /* 0x00011400ff0477ac */ /* 0x000ea40008000800 */
[----:B--2---:R-:W-:Y:S02]  /*0270*/  MOV R38, UR4 ;  /* 0x0000000400267c02 */ /* 0x004fe40008000f00 */
.L_x_2:
[----:B------:R-:W-:Y:S01]  /*0280*/  IMAD.U32 R0, RZ, RZ, UR13 ;  /* 0x0000000dff007e24 */ /* 0x000fe2000f8e00ff */
[----:B------:R-:W-:Y:S04]  /*0290*/  BSSY.RECONVERGENT B0, `(.L_x_4) ;  /* 0x000000c000007945 */ /* 0x000fe80003800200 */
[C---:B------:R-:W-:Y:S02]  /*02a0*/  ISETP.NE.OR P2, PT, R0.reuse, 0x1, !P1 ;  /* 0x000000010000780c */ /* 0x040fe40004f45670 */
[----:B------:R-:W-:-:S11]  /*02b0*/  ISETP.NE.OR P0, PT, R0, 0x3, !P1 ;  /* 0x000000030000780c */ /* 0x000fd60004f05670 */
[----:B------:R-:W-:Y:S05]  /*02c0*/  @P2 BRA `(.L_x_5) ;  /* 0x0000000000202947 */ /* 0x000fea0003800000 */
[----:B------:R-:W3:Y:S02]  /*02d0*/  LDCU.64 UR4, c[0x0][0x348] ;  /* 0x00006900ff0477ac */ /* 0x000ee40008000a00 */
[----:B---3--:R-:W-:Y:S02]  /*02e0*/  UIADD3 UR6, UP1, UPT, UR4, 0x80, URZ ;  /* 0x0000008004067890 */ /* 0x008fe4000ff3e0ff */
[----:B------:R-:W-:Y:S02]  /*02f0*/  UIADD3 UR4, UP0, UPT, UR4, 0x180, URZ ;  /* 0x0000018004047890 */ /* 0x000fe4000ff1e0ff */
[----:B------:R-:W-:Y:S02]  /*0300*/  UIADD3.X UR7, UPT, UPT, URZ, UR5, URZ, UP1, !UPT ;  /* 0x00000005ff077290 */ /* 0x000fe40008ffe4ff */
[----:B------:R-:W-:-:S07]  /*0310*/  UIADD3.X UR5, UPT, UPT, URZ, UR5, URZ, UP0, !UPT ;  /* 0x00000005ff057290 */ /* 0x000fce00087fe4ff */
[----:B------:R3:W-:Y:S02]  /*0320*/  UTMACCTL.PF [UR6] ;  /* 0x00000000060079b9 */ /* 0x0007e40008040000 */
[----:B------:R3:W-:Y:S02]  /*0330*/  UTMACCTL.PF [UR4] ;  /* 0x00000000040079b9 */ /* 0x0007e40008040000 */
[----:B---3--:R-:W-:Y:S01]  /*0340*/  NOP ;  /* 0x0000000000007918 */ /* 0x008fe20000000000 */
.L_x_5:
[----:B------:R-:W-:Y:S05]  /*0350*/  BSYNC.RECONVERGENT B0 ;  /* 0x0000000000007941 */ /* 0x000fea0003800200 */
.L_x_4:
[----:B------:R-:W-:Y:S04]  /*0360*/  BSSY.RECONVERGENT B0, `(.L_x_6) ;  /* 0x000000a000007945 */ /* 0x000fe80003800200 */
        /* <DEDUP_REMOVED lines=9> */
.L_x_7:
[----:B------:R-:W-:Y:S05]  /*0400*/  BSYNC.RECONVERGENT B0 ;  /* 0x0000000000007941 */ /* 0x000fea0003800200 */
.L_x_6:
[----:B------:R-:W3:Y:S01]  /*0410*/  LDCU.64 UR4, c[0x0][0x888] ;  /* 0x00011100ff0477ac */ /* 0x000ee20008000a00 */
[----:B------:R-:W-:Y:S02]  /*0420*/  UISETP.EQ.U32.AND UP1, UPT, UR8, URZ, UPT ;  /* 0x000000ff0800728c */ /* 0x000fe4000bf22070 */
[----:B------:R-:W-:Y:S02]  /*0430*/  UPLOP3.LUT UP3, UPT, UPT, UPT, UPT, 0x80, 0x8 ;  /* 0x000000000008789c */ /* 0x000fe40003f6f070 */
[----:B---3--:R-:W-:-:S04]  /*0440*/  UISETP.NE.U32.AND UP0, UPT, UR4, URZ, UPT ;  /* 0x000000ff0400728c */ /* 0x008fc8000bf05070 */
[----:B------:R-:W-:-:S04]  /*0450*/  UISETP.NE.AND.EX UP0, UPT, UR5, URZ, UPT, UP0 ;  /* 0x000000ff0500728c */ /* 0x000fc8000bf05300 */
[----:B------:R-:W-:-:S04]  /*0460*/  UISETP.EQ.OR.EX UP2, UPT, UR9, URZ, !UP0, UP1 ;  /* 0x000000ff0900728c */ /* 0x000fc8000c742710 */
[----:B------:R-:W-:-:S06]  /*0470*/  UP2UR UR4, UPR, URZ, 0x4 ;  /* 0x00000004ff047883 */ /* 0x000fcc0008000000 */
[----:B------:R-:W-:Y:S01]  /*0480*/  MOV R89, UR4 ;  /* 0x0000000400597c02 */ /* 0x000fe20008000f00 */
[----:B------:R-:W-:Y:S06]  /*0490*/  BRA.U !UP2, `(.L_x_8) ;  /* 0x000000010a207547 */ /* 0x000fec000b800000 */
[----:B------:R-:W-:Y:S01]  /*04a0*/  UISETP.NE.U32.AND UP1, UPT, UR8, URZ, UPT ;  /* 0x000000ff0800728c */ /* 0x000fe2000bf25070 */
[----:B-----5:R-:W-:Y:S01]  /*04b0*/  FSETP.NEU.AND P0, PT, R41, RZ, PT ;  /* 0x000000ff2900720b */ /* 0x020fe20003f0d000 */
[----:B------:R-:W-:Y:S02]  /*04c0*/  USEL UR4, URZ, 0xffffffff, UP0 ;  /* 0xffffffffff047887 */ /* 0x000fe40008000000 */
[----:B------:R-:W-:-:S10]  /*04d0*/  UISETP.NE.AND.EX UP1, UPT, UR9, URZ, UPT, UP1 ;  /* 0x000000ff0900728c */ /* 0x000fd4000bf25310 */
[----:B------:R-:W-:Y:S01]  /*04e0*/  VOTEU.ANY UP0, P0 ;  /* 0x0000000000ff7886 */ /* 0x000fe20000000100 */
[----:B------:R-:W-:-:S04]  /*04f0*/  @!UP1 USEL UR4, URZ, 0xffffffff, UP0 ;  /* 0xffffffffff049887 */ /* 0x000fc80008000000 */
[----:B------:R-:W-:-:S04]  /*0500*/  ULOP3.LUT UR4, UR4, 0x1, URZ, 0xc0, !UPT ;  /* 0x0000000104047892 */ /* 0x000fc8000f8ec0ff */
[----:B------:R-:W-:-:S11]  /*0510*/  UISETP.NE.U32.AND UP3, UPT, UR4, 0x1, UPT ;  /* 0x000000010400788c */ /* 0x000fd6000bf65070 */
.L_x_8:
[----:B------:R-:W3:Y:S01]  /*0520*/  SHFL.IDX PT, R0, R87, RZ, 0x1f ;  /* 0x00001fff57007589 */ /* 0x000ee200000e0000 */
[----:B------:R-:W-:-:S04]  /*0530*/  UISETP.NE.AND UP0, UPT, UR13, 0x2, UPT ;  /* 0x000000020d00788c */ /* 0x000fc8000bf05270 */
[----:B------:R-:W-:Y:S02]  /*0540*/  UISETP.EQ.AND UP1, UPT, UR27, URZ, !UP0 ;  /* 0x000000ff1b00728c */ /* 0x000fe4000c722270 */
[----:B------:R-:W-:-:S04]  /*0550*/  USEL UR53, URZ, 0x1, UP0 ;  /* 0x00000001ff357887 */ /* 0x000fc80008000000 */
[----:B------:R-:W-:Y:S02]  /*0560*/  PLOP3.LUT P3, PT, P1, PT, UP1, 0x80, 0x8 ;  /* 0x000000000008781c */ /* 0x000fe40000f6f018 */
[----:B---3--:R-:W-:-:S13]  /*0570*/  ISETP.NE.AND P0, PT, R0, RZ, PT ;  /* 0x000000ff0000720c */ /* 0x008fda0003f05270 */
[----:B------:R-:W-:Y:S05]  /*0580*/  @P0 BRA `(.L_x_9) ;  /* 0x0000000400480947 */ /* 0x000fea0003800000 */
[----:B------:R-:W-:Y:S01]  /*0590*/  ELECT P0, URZ, PT ;  /* 0x0000000000ff782f */ /* 0x000fe20003800000 */
[----:B------:R-:W-:-:S12]  /*05a0*/  BSSY.RECONVERGENT B0, `(.L_x_9) ;  /* 0x0000050000007945 */ /* 0x000fd80003800200 */
[----:B------:R-:W-:Y:S05]  /*05b0*/  @!P0 BRA `(.L_x_10) ;  /* 0x0000000400388947 */ /* 0x000fea0003800000 */
[----:B------:R-:W-:Y:S01]  /*05c0*/  UMOV UR4, 0x400 ;  /* 0x0000040000047882 */ /* 0x000fe20000000000 */
[----:B------:R-:W-:Y:S01]  /*05d0*/  UMOV UR8, 0x1 ;  /* 0x0000000100087882 */ /* 0x000fe20000000000 */
[----:B------:R-:W-:Y:S01]  /*05e0*/  UMOV UR6, 0x2 ;  /* 0x0000000200067882 */ /* 0x000fe20000000000 */
[----:B------:R-:W-:Y:S02]  /*05f0*/  ULEA UR4, UR58, UR4, 0x18 ;  /* 0x000000043a047291 */ /* 0x000fe4000f8ec0ff */
[----:B------:R-:W-:-:S04]  /*0600*/  UIADD3 UR8, UPT, UPT, -UR8, 0x100000, URZ ;  /* 0x0010000008087890 */ /* 0x000fc8000fffe1ff */
[----:B------:R-:W-:Y:S02]  /*0610*/  USHF.L.U32 UR9, UR8, 0xb, URZ ;  /* 0x0000000b08097899 */ /* 0x000fe400080006ff */
[----:B------:R-:W-:Y:S02]  /*0620*/  USHF.L.U32 UR8, UR8, 0x1, URZ ;  /* 0x0000000108087899 */ /* 0x000fe400080006ff */
[----:B------:R-:W-:-:S04]  /*0630*/  UIADD3 UR6, UPT, UPT, -UR6, 0x100000, URZ ;  /* 0x0010000006067890 */ /* 0x000fc8000fffe1ff */
[----:B------:R-:W-:Y:S02]  /*0640*/  USHF.L.U32 UR7, UR6, 0xb, URZ ;  /* 0x0000000b06077899 */ /* 0x000fe400080006ff */
[----:B------:R-:W-:Y:S01]  /*0650*/  USHF.L.U32 UR6, UR6, 0x1, URZ ;  /* 0x0000000106067899 */ /* 0x000fe200080006ff */
[----:B------:R-:W3:Y:S03]  /*0660*/  FENCE.VIEW.ASYNC.S ;  /* 0x00000000000073c6 */ /* 0x000ee60000000000 */
[----:B---3--:R3:W4:Y:S08]  /*0670*/  SYNCS.EXCH.64 URZ, [UR4], UR8 ;  /* 0x0000000804ff75b2 */ /* 0x0087300008000100 */
[----:B------:R3:W1:Y:S01]  /*0680*/  SYNCS.EXCH.64 URZ, [UR4+0x108], UR6 ;  /* 0x0001080604ff75b2 */ /* 0x0006620008000100 */
        /* <DEDUP_REMOVED lines=63> */
[----:B------:R3:W1:Y:S02]  /*0a80*/  SYNCS.EXCH.64 URZ, [UR4+0x208], UR6 ;  /* 0x0002080604ff75b2 */ /* 0x0006640008000100 */
[----:B---34-:R-:W-:Y:S01]  /*0a90*/  NOP ;  /* 0x0000000000007918 */ /* 0x018fe20000000000 */
.L_x_10:
[----:B------:R-:W-:Y:S05]  /*0aa0*/  BSYNC.RECONVERGENT B0 ;  /* 0x0000000000007941 */ /* 0x000fea0003800200 */
.L_x_9:
[----:B------:R-:W3:Y:S01]  /*0ab0*/  SHFL.IDX PT, R0, R87, RZ, 0x1f ;  /* 0x00001fff57007589 */ /* 0x000ee200000e0000 */
[----:B------:R-:W-:Y:S01]  /*0ac0*/  NOP ;  /* 0x0000000000007918 */ /* 0x000fe20000000000 */
[----:B---3--:R-:W-:-:S13]  /*0ad0*/  ISETP.NE.AND P0, PT, R0, 0x1, PT ;  /* 0x000000010000780c */ /* 0x008fda0003f05270 */
[----:B------:R-:W-:Y:S05]  /*0ae0*/  @P0 BRA `(.L_x_11) ;  /* 0x0000000000540947 */ /* 0x000fea0003800000 */
        /* <DEDUP_REMOVED lines=10> */
[----:B------:R-:W-:Y:S01]  /*0b90*/  ELECT P0, URZ, PT ;  /* 0x0000000000ff782f */ /* 0x000fe20003800000 */
[----:B------:R-:W3:Y:S02]  /*0ba0*/  FENCE.VIEW.ASYNC.S ;  /* 0x00000000000073c6 */ /* 0x000ee40000000000 */
[----:B---3--:R3:W4:Y:S08]  /*0bb0*/  SYNCS.EXCH.64 URZ, [UR4+0x210], UR8 ;  /* 0x0002100804ff75b2 */ /* 0x0087300008000100 */
[----:B------:R3:W1:Y:S01]  /*0bc0*/  SYNCS.EXCH.64 URZ, [UR4+0x230], UR6 ;  /* 0x0002300604ff75b2 */ /* 0x0006620008000100 */
[----:B------:R3:W1:Y:S01]  /*0bd0*/  SYNCS.EXCH.64 URZ, [UR4+0x218], UR8 ;  /* 0x0002180804ff75b2 */ /* 0x0006620008000100 */
[----:B------:R3:W1:Y:S01]  /*0be0*/  SYNCS.EXCH.64 URZ, [UR4+0x238], UR6 ;  /* 0x0002380604ff75b2 */ /* 0x0006620008000100 */
[----:B------:R3:W1:Y:S01]  /*0bf0*/  SYNCS.EXCH.64 URZ, [UR4+0x220], UR8 ;  /* 0x0002200804ff75b2 */ /* 0x0006620008000100 */
[----:B------:R3:W1:Y:S01]  /*0c00*/  SYNCS.EXCH.64 URZ, [UR4+0x240], UR6 ;  /* 0x0002400604ff75b2 */ /* 0x0006620008000100 */
[----:B------:R3:W1:Y:S01]  /*0c10*/  SYNCS.EXCH.64 URZ, [UR4+0x228], UR8 ;  /* 0x0002280804ff75b2 */ /* 0x0006620008000100 */
[----:B------:R3:W1:Y:S01]  /*0c20*/  SYNCS.EXCH.64 URZ, [UR4+0x248], UR6 ;  /* 0x0002480604ff75b2 */ /* 0x0006620008000100 */
[----:B------:R-:W-:Y:S01]  /*0c30*/  NOP ;  /* 0x0000000000007918 */ /* 0x000fe20000000000 */
.L_x_11:
[----:B------:R-:W2:Y:S01]  /*0c40*/  SHFL.IDX PT, R0, R87, RZ, 0x1f ;  /* 0x00001fff57007589 */ /* 0x000ea200000e0000 */
[----:B------:R-:W-:Y:S01]  /*0c50*/  NOP ;  /* 0x0000000000007918 */ /* 0x000fe20000000000 */
[----:B--2---:R-:W-:-:S13]  /*0c60*/  ISETP.NE.AND P0, PT, R0, 0x3, PT ;  /* 0x000000030000780c */ /* 0x004fda0003f05270 */
[----:B------:R-:W-:Y:S05]  /*0c70*/  @P0 BRA `(.L_x_12) ;  /* 0x00000000002c0947 */ /* 0x000fea0003800000 */
[----:B---3--:R-:W-:Y:S01]  /*0c80*/  UMOV UR4, 0x400 ;  /* 0x0000040000047882 */ /* 0x008fe20000000000 */
[----:B------:R-:W-:Y:S01]  /*0c90*/  UMOV UR5, 0x20 ;  /* 0x0000002000057882 */ /* 0x000fe20000000000 */
[----:B------:R-:W-:Y:S02]  /*0ca0*/  ULEA UR6, UR58, UR4, 0x18 ;  /* 0x000000043a067291 */ /* 0x000fe4000f8ec0ff */
[----:B------:R-:W-:-:S04]  /*0cb0*/  UIADD3 UR4, UPT, UPT, -UR5, 0x100000, URZ ;  /* 0x0010000005047890 */ /* 0x000fc8000fffe1ff */
[----:B------:R-:W-:Y:S02]  /*0cc0*/  USHF.L.U32 UR5, UR4, 0xb, URZ ;  /* 0x0000000b04057899 */ /* 0x000fe400080006ff */
[----:B------:R-:W-:Y:S01]  /*0cd0*/  USHF.L.U32 UR4, UR4, 0x1, URZ ;  /* 0x0000000104047899 */ /* 0x000fe200080006ff */
[----:B------:R-:W-:Y:S01]  /*0ce0*/  ELECT P0, URZ, PT ;  /* 0x0000000000ff782f */ /* 0x000fe20003800000 */
[----:B------:R-:W2:Y:S10]  /*0cf0*/  FENCE.VIEW.ASYNC.S ;  /* 0x00000000000073c6 */ /* 0x000eb40000000000 */
[----:B--2---:R2:W3:Y:S01]  /*0d00*/  SYNCS.EXCH.64 URZ, [UR6+0x250], UR4 ;  /* 0x0002500406ff75b2 */ /* 0x0044e20008000100 */
[----:B------:R2:W1:Y:S01]  /*0d10*/  SYNCS.EXCH.64 URZ, [UR6+0x258], UR4 ;  /* 0x0002580406ff75b2 */ /* 0x0004620008000100 */
[----:B------:R-:W-:Y:S01]  /*0d20*/  NOP ;  /* 0x0000000000007918 */ /* 0x000fe20000000000 */
.L_x_12:
[----:B------:R-:W4:Y:S01]  /*0d30*/  SHFL.IDX PT, R0, R87, RZ, 0x1f ;  /* 0x00001fff57007589 */ /* 0x000f2200000e0000 */
[----:B------:R-:W-:Y:S01]  /*0d40*/  NOP ;  /* 0x0000000000007918 */ /* 0x000fe20000000000 */
[----:B----4-:R-:W-:-:S13]  /*0d50*/  ISETP.NE.AND P0, PT, R0, 0x4, PT ;  /* 0x000000040000780c */ /* 0x010fda0003f05270 */
[----:B------:R-:W-:Y:S05]  /*0d60*/  @P0 BRA `(.L_x_13) ;  /* 0x0000000000480947 */ /* 0x000fea0003800000 */
[----:B--23--:R-:W-:Y:S01]  /*0d70*/  UMOV UR4, 0x3a0 ;  /* 0x000003a000047882 */ /* 0x00cfe20000000000 */
[----:B------:R-:W-:Y:S01]  /*0d80*/  UMOV UR6, 0x400 ;  /* 0x0000040000067882 */ /* 0x000fe20000000000 */
[----:B------:R-:W-:Y:S01]  /*0d90*/  USEL UR4, UR4, 0x320, UP3 ;  /* 0x0000032004047887 */ /* 0x000fe20009800000 */
        /* <DEDUP_REMOVED lines=9> */
[----:B------:R-:W2:Y:S02]  /*0e30*/  FENCE.VIEW.ASYNC.S ;  /* 0x00000000000073c6 */ /* 0x000ea40000000000 */
[----:B--2---:R4:W2:Y:S08]  /*0e40*/  SYNCS.EXCH.64 URZ, [UR6+0x260], UR8 ;  /* 0x0002600806ff75b2 */ /* 0x0048b00008000100 */
[----:B------:R4:W3:Y:S01]  /*0e50*/  SYNCS.EXCH.64 URZ, [UR6+0x270], UR4 ;  /* 0x0002700406ff75b2 */ /* 0x0008e20008000100 */
[----:B------:R4:W1:Y:S01]  /*0e60*/  SYNCS.EXCH.64 URZ, [UR6+0x268], UR8 ;  /* 0x0002680806ff75b2 */ /* 0x0008620008000100 */
[----:B------:R4:W1:Y:S02]  /*0e70*/  SYNCS.EXCH.64 URZ, [UR6+0x278], UR4 ;  /* 0x0002780406ff75b2 */ /* 0x0008640008000100 */
[----:B----4-:R-:W-:Y:S01]  /*0e80*/  NOP ;  /* 0x0000000000007918 */ /* 0x010fe20000000000 */
.L_x_13:
[----:B------:R-:W4:Y:S01]  /*0e90*/  SHFL.IDX PT, R0, R87, RZ, 0x1f ;  /* 0x00001fff57007589 */ /* 0x000f2200000e0000 */
[----:B------:R-:W-:Y:S01]  /*0ea0*/  NOP ;  /* 0x0000000000007918 */ /* 0x000fe20000000000 */
[----:B----4-:R-:W-:-:S13]  /*0eb0*/  ISETP.NE.AND P0, PT, R0, 0x5, PT ;  /* 0x000000050000780c */ /* 0x010fda0003f05270 */
[----:B------:R-:W-:Y:S05]  /*0ec0*/  @P0 BRA `(.L_x_14) ;  /* 0x0000000000540947 */ /* 0x000fea0003800000 */
[----:B--23--:R-:W-:Y:S01]  /*0ed0*/  UMOV UR4, 0x400 ;  /* 0x0000040000047882 */ /* 0x00cfe20000000000 */
        /* <DEDUP_REMOVED lines=14> */
[----:B------:R4:W1:Y:S01]  /*0fc0*/  SYNCS.EXCH.64 URZ, [UR4+0x2a8], UR8 ;  /* 0x0002a80804ff75b2 */ /* 0x0008620008000100 */
[----:B------:R4:W1:Y:S01]  /*0fd0*/  SYNCS.EXCH.64 URZ, [UR4+0x290], UR6 ;  /* 0x0002900604ff75b2 */ /* 0x0008620008000100 */
[----:B------:R4:W1:Y:S01]  /*0fe0*/  SYNCS.EXCH.64 URZ, [UR4+0x2b0], UR8 ;  /* 0x0002b00804ff75b2 */ /* 0x0008620008000100 */
[----:B------:R4:W1:Y:S01]  /*0ff0*/  SYNCS.EXCH.64 URZ, [UR4+0x298], UR6 ;  /* 0x0002980604ff75b2 */ /* 0x0008620008000100 */
[----:B------:R4:W1:Y:S02]  /*1000*/  SYNCS.EXCH.64 URZ, [UR4+0x2b8], UR8 ;  /* 0x0002b80804ff75b2 */ /* 0x0008640008000100 */
[----:B----4-:R-:W-:Y:S01]  /*1010*/  NOP ;  /* 0x0000000000007918 */ /* 0x010fe20000000000 */
.L_x_14:
[----:B------:R-:W4:Y:S01]  /*1020*/  SHFL.IDX PT, R0, R87, RZ, 0x1f ;  /* 0x00001fff57007589 */ /* 0x000f2200000e0000 */
[----:B------:R-:W-:Y:S01]  /*1030*/  ISETP.NE.OR P1, PT, RZ, UR13, !P1 ;  /* 0x0000000dff007c0c */ /* 0x000fe2000cf25670 */
[----:B------:R-:W-:Y:S01]  /*1040*/  NOP ;  /* 0x0000000000007918 */ /* 0x000fe20000000000 */
[----:B----4-:R-:W-:-:S13]  /*1050*/  ISETP.NE.AND P0, PT, R0, 0x3, PT ;  /* 0x000000030000780c */ /* 0x010fda0003f05270 */
[----:B------:R-:W-:Y:S05]  /*1060*/  @P0 BRA `(.L_x_15) ;  /* 0x0000000000340947 */ /* 0x000fea0003800000 */
[----:B--23--:R-:W-:Y:S01]  /*1070*/  UMOV UR4, 0x400 ;  /* 0x0000040000047882 */ /* 0x00cfe20000000000 */
[----:B------:R-:W-:Y:S01]  /*1080*/  UMOV UR6, 0x20 ;  /* 0x0000002000067882 */ /* 0x000fe20000000000 */
[----:B------:R-:W-:Y:S02]  /*1090*/  ULEA UR4, UR58, UR4, 0x18 ;  /* 0x000000043a047291 */ /* 0x000fe4000f8ec0ff */
[----:B------:R-:W-:-:S04]  /*10a0*/  UIADD3 UR6, UPT, UPT, -UR6, 0x100000, URZ ;  /* 0x0010000006067890 */ /* 0x000fc8000fffe1ff */
[----:B------:R-:W-:Y:S02]  /*10b0*/  USHF.L.U32 UR7, UR6, 0xb, URZ ;  /* 0x0000000b06077899 */ /* 0x000fe400080006ff */
[----:B------:R-:W-:Y:S01]  /*10c0*/  USHF.L.U32 UR6, UR6, 0x1, URZ ;  /* 0x0000000106067899 */ /* 0x000fe200080006ff */
[----:B------:R-:W-:Y:S01]  /*10d0*/  ELECT P0, URZ, PT ;  /* 0x0000000000ff782f */ /* 0x000fe20003800000 */
[----:B------:R-:W2:Y:S10]  /*10e0*/  FENCE.VIEW.ASYNC.S ;  /* 0x00000000000073c6 */ /* 0x000eb40000000000 */
[----:B--2---:R4:W2:Y:S01]  /*10f0*/  SYNCS.EXCH.64 URZ, [UR4+0x2c0], UR6 ;  /* 0x0002c00604ff75b2 */ /* 0x0048a20008000100 */
[----:B------:R4:W3:Y:S01]  /*1100*/  SYNCS.EXCH.64 URZ, [UR4+0x2d0], UR6 ;  /* 0x0002d00604ff75b2 */ /* 0x0008e20008000100 */
[----:B------:R4:W1:Y:S01]  /*1110*/  SYNCS.EXCH.64 URZ, [UR4+0x2c8], UR6 ;  /* 0x0002c80604ff75b2 */ /* 0x0008620008000100 */
[----:B------:R4:W1:Y:S02]  /*1120*/  SYNCS.EXCH.64 URZ, [UR4+0x2d8], UR6 ;  /* 0x0002d80604ff75b2 */ /* 0x0008640008000100 */
[----:B----4-:R-:W-:Y:S01]  /*1130*/  NOP ;  /* 0x0000000000007918 */ /* 0x010fe20000000000 */
.L_x_15:
[----:B------:R-:W-:Y:S01]  /*1140*/  VOTEU.ALL UP0, P1 ;  /* 0x0000000000ff7886 */ /* 0x000fe20000800000 */
[----:B--23--:R-:W-:Y:S01]  /*1150*/  UMOV UR4, 0x20 ;  /* 0x0000002000047882 */ /* 0x00cfe20000000000 */
[----:B------:R-:W2:Y:S01]  /*1160*/  LDCU UR7, c[0x0][0x36c] ;  /* 0x00006d80ff0777ac */ /* 0x000ea20008000800 */
[----:B------:R-:W-:Y:S01]  /*1170*/  NOP ;  /* 0x0000000000007918 */ /* 0x000fe20000000000 */
[----:B------:R-:W-:Y:S01]  /*1180*/  LOP3.LUT R0, R97, 0x1f, RZ, 0xc0, !PT ;  /* 0x0000001f61007812 */ /* 0x000fe200078ec0ff */
[----:B------:R-:W-:Y:S01]  /*1190*/  @!UP0 UMOV UR6, 0x400 ;  /* 0x0000040000068882 */ /* 0x000fe20000000000 */
[----:B------:R-:W-:-:S04]  /*11a0*/  @!UP0 UIADD3 UR4, UPT, UPT, -UR4, 0x100000, URZ ;  /* 0x0010000004048890 */ /* 0x000fc8000fffe1ff */
[----:B------:R-:W-:Y:S02]  /*11b0*/  @!UP0 USHF.L.U32 UR5, UR4, 0xb, URZ ;  /* 0x0000000b04058899 */ /* 0x000fe400080006ff */
[----:B------:R-:W-:Y:S02]  /*11c0*/  @!UP0 USHF.L.U32 UR4, UR4, 0x1, URZ ;  /* 0x0000000104048899 */ /* 0x000fe400080006ff */
[----:B------:R-:W-:Y:S01]  /*11d0*/  @!UP0 ULEA UR6, UR58, UR6, 0x18 ;  /* 0x000000063a068291 */ /* 0x000fe2000f8ec0ff */
[----:B------:R-:W-:Y:S01]  /*11e0*/  VOTEU.ALL UP0, P1 ;  /* 0x0000000000ff7886 */ /* 0x000fe20000800000 */
[----:B------:R-:W-:Y:S02]  /*11f0*/  UISETP.NE.AND UP4, UPT, UR13, URZ, UPT ;  /* 0x000000ff0d00728c */ /* 0x000fe4000bf85270 */
[----:B--2---:R-:W-:Y:S01]  /*1200*/  UISETP.EQ.U32.AND UP5, UPT, UR7, 0x1, UPT ;  /* 0x000000010700788c */ /* 0x004fe2000bfa2070 */
[----:B------:R-:W2:Y:S07]  /*1210*/  FENCE.VIEW.ASYNC.S ;  /* 0x00000000000073c6 */ /* 0x000eae0000000000 */
[----:B--2---:R2:W3:Y:S01]  /*1220*/  @!UP0 SYNCS.EXCH.64 URZ, [UR6+0x2e0], UR4 ;  /* 0x0002e00406ff85b2 */ /* 0x0044e20008000100 */
[----:B------:R-:W-:Y:S05]  /*1230*/  BRA.U !UP5, `(.L_x_16) ;  /* 0x000000010d087547 */ /* 0x000fea000b800000 */
[----:B-1-3--:R-:W-:Y:S01]  /*1240*/  UCGABAR_ARV ;  /* 0x00000000000079c7 */ /* 0x00afe20008000000 */
[----:B------:R-:W-:Y:S05]  /*1250*/  BRA `(.L_x_17) ;  /* 0x0000000000047947 */ /* 0x000fea0003800000 */
.L_x_16:
[----:B-1-3--:R-:W-:Y:S01]  /*1260*/  NOP ;  /* 0x0000000000007918 */ /* 0x00afe20000000000 */
.L_x_17:
[----:B------:R-:W1:Y:S01]  /*1270*/  S2UR UR19, SR_CTAID.X ;  /* 0x00000000001379c3 */ /* 0x000e620000002500 */
[----:B------:R-:W-:-:S05]  /*1280*/  CS2R.32 R88, SR_CgaSize ;  /* 0x0000000000587805 */ /* 0x000fca0000008a00 */
[----:B------:R-:W-:-:S05]  /*1290*/  IMAD R88, R88, -0xa0, RZ ;  /* 0xffffff6058587824 */ /* 0x000fca00078e02ff */
[----:B--2---:R-:W-:-:S14]  /*12a0*/  R2UR UR5, R88 ;  /* 0x00000000580572ca */ /* 0x004fdc00000e0000 */
[----:B------:R-:W2:Y:S01]  /*12b0*/  LDCU UR5, c[0x0][UR5+0x2b0] ;  /* 0x00005600050577ac */ /* 0x000ea20008000800 */
[----:B------:R-:W-:-:S05]  /*12c0*/  CS2R.32 R88, SR_CgaSize ;  /* 0x0000000000587805 */ /* 0x000fca0000008a00 */
[----:B------:R-:W-:-:S05]  /*12d0*/  IMAD R88, R88, -0xa0, RZ ;  /* 0xffffff6058587824 */ /* 0x000fca00078e02ff */
[----:B------:R-:W-:-:S14]  /*12e0*/  R2UR UR4, R88 ;  /* 0x00000000580472ca */ /* 0x000fdc00000e0000 */
[----:B------:R-:W3:Y:S01]  /*12f0*/  LDCU UR4, c[0x0][UR4+0x2b4] ;  /* 0x00005680040477ac */ /* 0x000ee20008000800 */
[----:B------:R-:W4:Y:S01]  /*1300*/  S2UR UR7, SR_CTAID.Y ;  /* 0x00000000000779c3 */ /* 0x000f220000002600 */
[----:B------:R-:W-:-:S05]  /*1310*/  CS2R.32 R88, SR_CgaSize ;  /* 0x0000000000587805 */ /* 0x000fca0000008a00 */
[----:B------:R-:W-:-:S05]  /*1320*/  IMAD R88, R88, -0xa0, RZ ;  /* 0xffffff6058587824 */ /* 0x000fca00078e02ff */
[----:B------:R-:W-:-:S14]  /*1330*/  R2UR UR8, R88 ;  /* 0x00000000580872ca */ /* 0x000fdc00000e0000 */
[----:B------:R-:W3:Y:S01]  /*1340*/  LDCU UR8, c[0x0][UR8+0x2a0] ;  /* 0x00005400080877ac */ /* 0x000ee20008000800 */
[----:B------:R-:W-:Y:S01]  /*1350*/  UISETP.GT.U32.AND UP0, UPT, UR27, 0xffff, UPT ;  /* 0x0000ffff1b00788c */ /* 0x000fe2000bf04070 */
[----:B------:R-:W3:Y:S01]  /*1360*/  LDCU UR18, c[0x0][0xb24] ;  /* 0x00016480ff1277ac */ /* 0x000ee20008000800 */
[----:B------:R-:W1:Y:S01]  /*1370*/  S2UR UR36, SR_CTAID.Z ;  /* 0x00000000002479c3 */ /* 0x000e620000002700 */
[----:B------:R-:W-:-:S05]  /*1380*/  CS2R.32 R88, SR_CgaSize ;  /* 0x0000000000587805 */ /* 0x000fca0000008a00 */
[----:B------:R-:W-:-:S05]  /*1390*/  IMAD R88, R88, -0xa0, RZ ;  /* 0xffffff6058587824 */ /* 0x000fca00078e02ff */
[----:B------:R-:W-:-:S14]  /*13a0*/  R2UR UR59, R88 ;  /* 0x00000000583b72ca */ /* 0x000fdc00000e0000 */
[----:B------:R-:W3:Y:S01]  /*13b0*/  LDCU UR59, c[0x0][UR59+0x2a4] ;  /* 0x000054803b3b77ac */ /* 0x000ee20008000800 */
[----:B------:R-:W-:Y:S01]  /*13c0*/  USHF.L.U32 UR28, UR58, 0x9, URZ ;  /* 0x000000093a1c7899 */ /* 0x000fe200080006ff */
[----:B-1----:R-:W-:Y:S01]  /*13d0*/  I2FP.F32.U32 R3, UR19 ;  /* 0x0000001300037c45 */ /* 0x002fe20008201000 */
[----:B------:R-:W-:Y:S01]  /*13e0*/  UMOV UR30, 0x5 ;  /* 0x00000005001e7882 */ /* 0x000fe20000000000 */
[----:B------:R-:W1:Y:S03]  /*13f0*/  LDCU UR45, c[0x0][0xb24] ;  /* 0x00016480ff2d77ac */ /* 0x000e660008000800 */
[----:B--2---:R-:W-:Y:S01]  /*1400*/  FMUL R3, R3, UR5 ;  /* 0x0000000503037c20 */ /* 0x004fe20008400000 */
[----:B------:R-:W-:Y:S01]  /*1410*/  USEL UR5, UR27, 0xffff, !UP0 ;  /* 0x0000ffff1b057887 */ /* 0x000fe2000c000000 */
[----:B----4-:R-:W-:Y:S01]  /*1420*/  I2FP.F32.U32 R2, UR7 ;  /* 0x0000000700027c45 */ /* 0x010fe20008201000 */
[----:B------:R-:W2:Y:S03]  /*1430*/  LDCU UR26, c[0x0][0xb30] ;  /* 0x00016600ff1a77ac */ /* 0x000ea60008000800 */
[----:B------:R-:W4:Y:S01]  /*1440*/  F2I.U32.TRUNC.NTZ R3, R3 ;  /* 0x0000000300037305 */ /* 0x000f22000020f000 */
[----:B---3--:R-:W-:Y:S01]  /*1450*/  FMUL R2, R2, UR4 ;  /* 0x0000000402027c20 */ /* 0x008fe20008400000 */
[----:B------:R-:W-:-:S02]  /*1460*/  ULOP3.LUT UR24, UR5, 0xffff, URZ, 0xc0, !UPT ;  /* 0x0000ffff05187892 */ /* 0x000fc4000f8ec0ff */
[----:B------:R-:W-:Y:S01]  /*1470*/  UISETP.GE.AND UP2, UPT, UR18, 0x1, UPT ;  /* 0x000000011200788c */ /* 0x000fe2000bf46270 */
[----:B------:R-:W-:-:S03]  /*1480*/  UMOV UR32, UR7 ;  /* 0x0000000700207c82 */ /* 0x000fc60008000000 */
[----:B------:R-:W3:Y:S01]  /*1490*/  F2I.U32.TRUNC.NTZ R2, R2 ;  /* 0x0000000200027305 */ /* 0x000ee2000020f000 */
[----:B------:R-:W-:Y:S01]  /*14a0*/  UMOV UR20, UR19 ;  /* 0x0000001300147c82 */ /* 0x000fe20008000000 */
[----:B----4-:R-:W-:Y:S02]  /*14b0*/  R2UR UR4, R3 ;  /* 0x00000000030472ca */ /* 0x010fe400000e0000 */
[----:B------:R-:W-:Y:S02]  /*14c0*/  PRMT R3, RZ, 0x7610, R3 ;  /* 0x00007610ff037816 */ /* 0x000fe40000000003 */
[----:B---3--:R-:W-:Y:S02]  /*14d0*/  R2UR UR6, R2 ;  /* 0x00000000020672ca */ /* 0x008fe400000e0000 */
[----:B------:R-:W-:-:S07]  /*14e0*/  PRMT R2, RZ, 0x7610, R2 ;  /* 0x00007610ff027816 */ /* 0x000fce0000000002 */
[----:B------:R-:W-:-:S04]  /*14f0*/  UIADD3 UR5, UPT, UPT, -UR4, URZ, URZ ;  /* 0x000000ff04057290 */ /* 0x000fc8000fffe1ff */
[----:B------:R-:W-:Y:S02]  /*1500*/  UIMAD UR5, UR8, UR5, UR19 ;  /* 0x00000005080572a4 */ /* 0x000fe4000f8e0213 */
[----:B------:R-:W-:-:S04]  /*1510*/  UIADD3 UR4, UPT, UPT, -UR6, URZ, URZ ;  /* 0x000000ff06047290 */ /* 0x000fc8000fffe1ff */
[----:B------:R-:W-:Y:S01]  /*1520*/  IMAD.U32 R88, RZ, RZ, UR5 ;  /* 0x00000005ff587e24 */ /* 0x000fe2000f8e00ff */
[----:B------:R-:W-:Y:S01]  /*1530*/  UIMAD UR59, UR59, UR4, UR7 ;  /* 0x000000043b3b72a4 */ /* 0x000fe2000f8e0207 */
[----:B-12---:R-:W-:Y:S11]  /*1540*/  BRA.U UP4, `(.L_x_18) ;  /* 0x0000000104407547 */ /* 0x006ff6000b800000 */
[----:B------:R-:W-:-:S13]  /*1550*/  R2UR UR4, R88 ;  /* 0x00000000580472ca */ /* 0x000fda00000e0000 */
[----:B------:R-:W-:Y:S02]  /*1560*/  UISETP.GT.U32.AND UP0, UPT, UR4, 0x1, UPT ;  /* 0x000000010400788c */ /* 0x000fe4000bf04070 */
[----:B------:R-:W-:Y:S02]  /*1570*/  ULOP3.LUT UR4, UR4, 0xfffffffe, URZ, 0xc0, !UPT ;  /* 0xfffffffe04047892 */ /* 0x000fe4000f8ec0ff */
[----:B------:R-:W-:Y:S02]  /*1580*/  UISETP.NE.AND UP1, UPT, UR59, URZ, UP0 ;  /* 0x000000ff3b00728c */ /* 0x000fe40008725270 */
[----:B------:R-:W-:Y:S02]  /*1590*/  UISETP.NE.AND UP0, UPT, UR59, 0x1, UP0 ;  /* 0x000000013b00788c */ /* 0x000fe40008705270 */
[----:B------:R-:W-:Y:S02]  /*15a0*/  USEL UR7, URZ, 0x1, UP1 ;  /* 0x00000001ff077887 */ /* 0x000fe40008800000 */
[----:B------:R-:W-:-:S02]  /*15b0*/  USEL UR6, URZ, 0x4, UP0 ;  /* 0x00000004ff067887 */ /* 0x000fc40008000000 */
[----:B------:R-:W-:Y:S02]  /*15c0*/  USEL UR5, URZ, 0x2, UP1 ;  /* 0x00000002ff057887 */ /* 0x000fe40008800000 */
[----:B------:R-:W-:Y:S02]  /*15d0*/  ULEA UR4, UR59, UR4, 0x1 ;  /* 0x000000043b047291 */ /* 0x000fe4000f8e08ff */
[----:B------:R-:W-:Y:S02]  /*15e0*/  USEL UR8, URZ, 0x8, UP0 ;  /* 0x00000008ff087887 */ /* 0x000fe40008000000 */
[----:B------:R-:W-:-:S03]  /*15f0*/  UIADD3 UR5, UPT, UPT, UR5, UR6, UR7 ;  /* 0x0000000605057290 */ /* 0x000fc6000fffe007 */
[----:B------:R-:W-:Y:S01]  /*1600*/  UMOV UR6, 0x3 ;  /* 0x0000000300067882 */ /* 0x000fe20000000000 */
[----:B------:R-:W-:Y:S02]  /*1610*/  UIADD3 UR5, UPT, UPT, UR5, UR8, URZ ;  /* 0x0000000805057290 */ /* 0x000fe4000fffe0ff */
[----:B------:R-:W-:-:S04]  /*1620*/  USHF.L.U32 UR4, UR6, UR4, URZ ;  /* 0x0000000406047299 */ /* 0x000fc800080006ff */
[----:B------:R-:W-:Y:S02]  /*1630*/  MOV R3, UR5 ;  /* 0x0000000500037c02 */ /* 0x000fe40008000f00 */
[----:B------:R-:W-:Y:S02]  /*1640*/  IMAD.U32 R2, RZ, RZ, UR4 ;  /* 0x00000004ff027e24 */ /* 0x000fe4000f8e00ff */
.L_x_18:
[----:B------:R-:W-:Y:S05]  /*1650*/  BRA.U !UP2, `(.L_x_19) ;  /* 0x000000010ad07547 */ /* 0x000fea000b800000 */
[----:B------:R-:W1:Y:S01]  /*1660*/  LDCU.128 UR20, c[0x0][0xb10] ;  /* 0x00016200ff1477ac */ /* 0x000e620008000c00 */
[----:B------:R-:W2:Y:S01]  /*1670*/  LDCU UR12, c[0x0][0x370] ;  /* 0x00006e00ff0c77ac */ /* 0x000ea20008000800 */
[----:B------:R-:W3:Y:S01]  /*1680*/  LDCU UR5, c[0x0][0x374] ;  /* 0x00006e80ff0577ac */ /* 0x000ee20008000800 */
[----:B------:R-:W4:Y:S01]  /*1690*/  LDCU UR25, c[0x0][0xb0c] ;  /* 0x00016180ff1977ac */ /* 0x000f220008000800 */
[----:B------:R-:W4:Y:S01]  /*16a0*/  LDCU UR4, c[0x0][0xb20] ;  /* 0x00016400ff0477ac */ /* 0x000f220008000800 */
[----:B------:R-:W4:Y:S01]  /*16b0*/  LDCU.64 UR16, c[0x0][0xb28] ;  /* 0x00016500ff1077ac */ /* 0x000f220008000a00 */
[----:B-1----:R-:W-:Y:S02]  /*16c0*/  UISETP.NE.AND UP0, UPT, UR22, 0x1, UPT ;  /* 0x000000011600788c */ /* 0x002fe4000bf05270 */
[----:B---3--:R-:W-:Y:S02]  /*16d0*/  UIMAD.WIDE.U32 UR6, UR5, UR23, URZ ;  /* 0x00000017050672a5 */ /* 0x008fe4000f8e00ff */
[----:B--2---:R-:W-:-:S02]  /*16e0*/  UIMAD.WIDE.U32 UR8, UR12, UR20, URZ ;  /* 0x000000140c0872a5 */ /* 0x004fc4000f8e00ff */
[----:B----4-:R-:W-:Y:S02]  /*16f0*/  UISETP.NE.AND UP1, UPT, UR25, 0x1, UPT ;  /* 0x000000011900788c */ /* 0x010fe4000bf25270 */
[----:B------:R-:W-:Y:S01]  /*1700*/  UISETP.NE.AND UP2, UPT, UR18, 0x1, UPT ;  /* 0x000000011200788c */ /* 0x000fe2000bf45270 */
[----:B------:R-:W-:Y:S02]  /*1710*/  UMOV UR6, UR7 ;  /* 0x0000000700067c82 */ /* 0x000fe40008000000 */
[----:B------:R-:W-:Y:S01]  /*1720*/  UMOV UR8, UR9 ;  /* 0x0000000900087c82 */ /* 0x000fe20008000000 */
[----:B------:R-:W-:Y:S02]  /*1730*/  @UP0 USHF.R.U32.HI UR5, URZ, UR4, UR6 ;  /* 0x00000004ff050299 */ /* 0x000fe40008011606 */
[----:B------:R-:W-:Y:S02]  /*1740*/  UIMAD.WIDE.U32 UR14, UR32, UR23, URZ ;  /* 0x00000017200e72a5 */ /* 0x000fe4000f8e00ff */
[----:B------:R-:W-:-:S02]  /*1750*/  UIMAD.WIDE.U32 UR6, UR5, UR16, URZ ;  /* 0x00000010050672a5 */ /* 0x000fc4000f8e00ff */
[----:B------:R-:W-:Y:S02]  /*1760*/  @UP1 USHF.R.U32.HI UR12, URZ, UR21, UR8 ;  /* 0x00000015ff0c1299 */ /* 0x000fe40008011608 */
[----:B------:R-:W-:Y:S02]  /*1770*/  UIMAD.WIDE.U32 UR10, UR19, UR20, URZ ;  /* 0x00000014130a72a5 */ /* 0x000fe4000f8e00ff */
[----:B------:R-:W-:Y:S01]  /*1780*/  UIMAD.WIDE.U32 UR8, UR12, UR16, URZ ;  /* 0x000000100c0872a5 */ /* 0x000fe2000f8e00ff */
[----:B------:R-:W-:Y:S01]  /*1790*/  UMOV UR14, UR15 ;  /* 0x0000000f000e7c82 */ /* 0x000fe20008000000 */
[----:B------:R-:W-:Y:S01]  /*17a0*/  UMOV UR6, UR7 ;  /* 0x0000000700067c82 */ /* 0x000fe20008000000 */
[----:B------:R-:W-:Y:S02]  /*17b0*/  USHF.R.U32.HI UR14, URZ, UR4, UR14 ;  /* 0x00000004ff0e7299 */ /* 0x000fe4000801160e */
[----:B------:R-:W-:Y:S01]  /*17c0*/  @UP2 USHF.R.U32.HI UR5, URZ, UR17, UR6 ;  /* 0x00000011ff052299 */ /* 0x000fe20008011606 */
[----:B------:R-:W-:-:S02]  /*17d0*/  UMOV UR10, UR11 ;  /* 0x0000000b000a7c82 */ /* 0x000fc40008000000 */
[----:B------:R-:W-:Y:S01]  /*17e0*/  UMOV UR6, UR9 ;  /* 0x0000000900067c82 */ /* 0x000fe20008000000 */
[----:B------:R-:W-:Y:S02]  /*17f0*/  USHF.R.U32.HI UR10, URZ, UR21, UR10 ;  /* 0x00000015ff0a7299 */ /* 0x000fe4000801160a */
[----:B------:R-:W-:Y:S02]  /*1800*/  @UP2 USHF.R.U32.HI UR12, URZ, UR17, UR6 ;  /* 0x00000011ff0c2299 */ /* 0x000fe40008011606 */
[----:B------:R-:W-:Y:S02]  /*1810*/  USEL UR4, UR32, UR14, !UP0 ;  /* 0x0000000e20047287 */ /* 0x000fe4000c000000 */
[----:B------:R-:W-:Y:S02]  /*1820*/  UIMAD UR6, UR5, UR18, URZ ;  /* 0x00000012050672a4 */ /* 0x000fe4000f8e02ff */
[----:B------:R-:W-:Y:S02]  /*1830*/  USEL UR5, UR19, UR10, !UP1 ;  /* 0x0000000a13057287 */ /* 0x000fe4000c800000 */
[----:B------:R-:W-:-:S02]  /*1840*/  UIMAD UR8, UR12, UR18, URZ ;  /* 0x000000120c0872a4 */ /* 0x000fc4000f8e02ff */
[----:B------:R-:W-:Y:S02]  /*1850*/  UISETP.GE.AND UP0, UPT, UR4, UR6, UPT ;  /* 0x000000060400728c */ /* 0x000fe4000bf06270 */
[----:B------:R-:W-:Y:S02]  /*1860*/  UIMAD.WIDE.U32 UR6, UR4, UR16, URZ ;  /* 0x00000010040672a5 */ /* 0x000fe4000f8e00ff */
[----:B------:R-:W-:Y:S02]  /*1870*/  UISETP.GE.OR UP0, UPT, UR5, UR8, UP0 ;  /* 0x000000080500728c */ /* 0x000fe40008706670 */
[----:B------:R-:W-:Y:S02]  /*1880*/  UIMAD.WIDE.U32 UR8, UR5, UR16, URZ ;  /* 0x00000010050872a5 */ /* 0x000fe4000f8e00ff */
[----:B------:R-:W-:Y:S02]  /*1890*/  USHF.R.U32.HI UR7, URZ, UR17, UR7 ;  /* 0x00000011ff077299 */ /* 0x000fe40008011607 */
[----:B------:R-:W-:-:S02]  /*18a0*/  UIADD3 UR10, UPT, UPT, -UR4, URZ, URZ ;  /* 0x000000ff040a7290 */ /* 0x000fc4000fffe1ff */
[----:B------:R-:W-:Y:S02]  /*18b0*/  USEL UR7, UR4, UR7, !UP2 ;  /* 0x0000000704077287 */ /* 0x000fe4000d000000 */
[----:B------:R-:W-:Y:S01]  /*18c0*/  UIADD3 UR20, UPT, UPT, -UR5, URZ, URZ ;  /* 0x000000ff05147290 */ /* 0x000fe2000fffe1ff */
[----:B------:R-:W-:Y:S01]  /*18d0*/  @!UP0 UMOV UR6, UR9 ;  /* 0x0000000900068c82 */ /* 0x000fe20008000000 */
[----:B------:R-:W-:Y:S02]  /*18e0*/  UIADD3 UR8, UPT, UPT, -UR7, URZ, URZ ;  /* 0x000000ff07087290 */ /* 0x000fe4000fffe1ff */
[----:B------:R-:W-:Y:S02]  /*18f0*/  @!UP0 USHF.R.U32.HI UR6, URZ, UR17, UR6 ;  /* 0x00000011ff068299 */ /* 0x000fe40008011606 */
[----:B------:R-:W-:Y:S02]  /*1900*/  UIMAD UR8, UR18, UR8, UR4 ;  /* 0x00000008120872a4 */ /* 0x000fe4000f8e0204 */
[----:B------:R-:W-:-:S02]  /*1910*/  @!UP0 USEL UR6, UR5, UR6, !UP2 ;  /* 0x0000000605068287 */ /* 0x000fc4000d000000 */
[----:B------:R-:W-:Y:S02]  /*1920*/  UIMAD UR32, UR22, UR10, UR32 ;  /* 0x0000000a162072a4 */ /* 0x000fe4000f8e0220 */
[----:B------:R-:W-:Y:S02]  /*1930*/  @!UP0 UIADD3 UR7, UPT, UPT, UR7, -UR6, URZ ;  /* 0x8000000607078290 */ /* 0x000fe4000fffe0ff */
[----:B------:R-:W-:Y:S02]  /*1940*/  @!UP0 UIMAD UR6, UR8, UR12, UR6 ;  /* 0x0000000c080682a4 */ /* 0x000fe4000f8e0206 */
[----:B------:R-:W-:Y:S02]  /*1950*/  @!UP0 UIMAD UR4, UR7, UR18, UR5 ;  /* 0x00000012070482a4 */ /* 0x000fe4000f8e0205 */
[----:B------:R-:W-:Y:S02]  /*1960*/  UIMAD UR20, UR25, UR20, UR19 ;  /* 0x00000014191472a4 */ /* 0x000fe4000f8e0213 */
[----:B------:R-:W-:Y:S01]  /*1970*/  UIMAD UR32, UR4, UR22, UR32 ;  /* 0x00000016042072a4 */ /* 0x000fe2000f8e0220 */
[----:B------:R-:W-:-:S02]  /*1980*/  @!UP0 UMOV UR5, UR6 ;  /* 0x0000000600058c82 */ /* 0x000fc40008000000 */
[----:B------:R-:W-:-:S12]  /*1990*/  UIMAD UR20, UR5, UR25, UR20 ;  /* 0x00000019051472a4 */ /* 0x000fd8000f8e0214 */
.L_x_19:
[----:B------:R-:W-:Y:S02]  /*19a0*/  UISETP.NE.AND UP1, UPT, UR26, 0x1, UPT ;  /* 0x000000011a00788c */ /* 0x000fe4000bf25270 */
[----:B------:R-:W-:Y:S02]  /*19b0*/  UISETP.NE.AND UP0, UPT, UR13, 0x2, UPT ;  /* 0x000000020d00788c */ /* 0x000fe4000bf05270 */
[----:B------:R-:W-:Y:S02]  /*19c0*/  ULOP3.LUT UR28, UR28, 0x400, URZ, 0xc0, !UPT ;  /* 0x000004001c1c7892 */ /* 0x000fe4000f8ec0ff */
[----:B------:R-:W-:-:S03]  /*19d0*/  USHF.L.U32 UR24, UR30, UR24, URZ ;  /* 0x000000181e187299 */ /* 0x000fc600080006ff */
[----:B------:R-:W-:Y:S09]  /*19e0*/  BRA.U UP1, `(.L_x_20) ;  /* 0x0000000101447547 */ /* 0x000ff2000b800000 */
[----:B------:R-:W1:Y:S01]  /*19f0*/  LDCU.128 UR8, c[0x0][0xb10] ;  /* 0x00016200ff0877ac */ /* 0x000e620008000c00 */
[----:B------:R-:W2:Y:S01]  /*1a00*/  LDCU UR12, c[0x0][0xb0c] ;  /* 0x00016180ff0c77ac */ /* 0x000ea20008000800 */
[----:B------:R-:W3:Y:S01]  /*1a10*/  LDCU UR14, c[0x0][0xb20] ;  /* 0x00016400ff0e77ac */ /* 0x000ee20008000800 */
[----:B-1----:R-:W-:Y:S02]  /*1a20*/  UIMAD.WIDE.U32 UR6, UR20, UR8, URZ ;  /* 0x00000008140672a5 */ /* 0x002fe4000f8e00ff */
[----:B------:R-:W-:Y:S02]  /*1a30*/  UIMAD.WIDE.U32 UR4, UR32, UR11, URZ ;  /* 0x0000000b200472a5 */ /* 0x000fe4000f8e00ff */
[----:B--2---:R-:W-:Y:S02]  /*1a40*/  UISETP.NE.AND UP2, UPT, UR12, 0x1, UPT ;  /* 0x000000010c00788c */ /* 0x004fe4000bf45270 */
[----:B------:R-:W-:Y:S01]  /*1a50*/  UISETP.NE.AND UP1, UPT, UR10, 0x1, UPT ;  /* 0x000000010a00788c */ /* 0x000fe2000bf25270 */
[----:B------:R-:W-:-:S02]  /*1a60*/  UMOV UR6, UR7 ;  /* 0x0000000700067c82 */ /* 0x000fc40008000000 */
[----:B------:R-:W-:Y:S01]  /*1a70*/  UMOV UR4, UR5 ;  /* 0x0000000500047c82 */ /* 0x000fe20008000000 */
[----:B------:R-:W-:Y:S02]  /*1a80*/  USHF.R.U32.HI UR6, URZ, UR9, UR6 ;  /* 0x00000009ff067299 */ /* 0x000fe40008011606 */
[----:B---3--:R-:W-:Y:S02]  /*1a90*/  USHF.R.U32.HI UR4, URZ, UR14, UR4 ;  /* 0x0000000eff047299 */ /* 0x008fe40008011604 */
[----:B------:R-:W-:Y:S02]  /*1aa0*/  USEL UR5, UR20, UR6, !UP2 ;  /* 0x0000000614057287 */ /* 0x000fe4000d000000 */
[----:B------:R-:W-:-:S04]  /*1ab0*/  USEL UR4, UR32, UR4, !UP1 ;  /* 0x0000000420047287 */ /* 0x000fc8000c800000 */
[----:B------:R-:W-:Y:S02]  /*1ac0*/  UIADD3 UR6, UPT, UPT, -UR4, UR5, URZ ;  /* 0x0000000504067290 */ /* 0x000fe4000fffe1ff */
[----:B------:R-:W-:Y:S02]  /*1ad0*/  UIADD3 UR4, UPT, UPT, UR4, -UR5, URZ ;  /* 0x8000000504047290 */ /* 0x000fe4000fffe0ff */
[----:B------:R-:W-:Y:S02]  /*1ae0*/  UIMAD UR32, UR6, UR10, UR32 ;  /* 0x0000000a062072a4 */ /* 0x000fe4000f8e0220 */
[----:B------:R-:W-:-:S12]  /*1af0*/  UIMAD UR20, UR4, UR12, UR20 ;  /* 0x0000000c041472a4 */ /* 0x000fd8000f8e0214 */
.L_x_20:
[----:B------:R-:W-:Y:S05]  /*1b00*/  BRA.U !UP5, `(.L_x_21) ;  /* 0x000000010d0c7547 */ /* 0x000fea000b800000 */
[----:B------:R-:W-:Y:S01]  /*1b10*/  UCGABAR_WAIT ;  /* 0x0000000000007dc7 */ /* 0x000fe20008000000 */
[----:B------:R-:W-:Y:S01]  /*1b20*/  CCTL.IVALL ;  /* 0x00000000ff00798f */ /* 0x000fe20002000000 */
[----:B------:R-:W-:Y:S05]  /*1b30*/  BRA `(.L_x_22) ;  /* 0x0000000000047947 */ /* 0x000fea0003800000 */
.L_x_21:
[----:B------:R-:W-:Y:S06]  /*1b40*/  BAR.SYNC.DEFER_BLOCKING 0x0 ;  /* 0x0000000000007b1d */ /* 0x000fec0000010000 */
.L_x_22:
[----:B------:R-:W-:Y:S05]  /*1b50*/  BRA.U UP0, `(.L_x_23) ;  /* 0x0000002100f07547 */ /* 0x000fea000b800000 */
[----:B------:R-:W1:Y:S01]  /*1b60*/  LDCU UR6, c[0x0][0x38c] ;  /* 0x00007180ff0677ac */ /* 0x000e620008000800 */
[----:B------:R-:W-:Y:S01]  /*1b70*/  PLOP3.LUT P1, PT, PT, PT, UP3, 0x80, 0x8 ;  /* 0x000000000008781c */ /* 0x000fe20003f2f038 */
[----:B------:R-:W-:Y:S01]  /*1b80*/  IMAD.MOV.U32 R12, RZ, RZ, 0x1 ;  /* 0x00000001ff0c7424 */ /* 0x000fe200078e00ff */
[----:B------:R-:W-:Y:S01]  /*1b90*/  ISETP.NE.AND P2, PT, R0, RZ, P3 ;  /* 0x000000ff0000720c */ /* 0x000fe20001f45270 */
[----:B------:R-:W-:Y:S01]  /*1ba0*/  USHF.L.U32 UR7, UR19, 0x6, URZ ;  /* 0x0000000613077899 */ /* 0x000fe200080006ff */
[----:B------:R-:W-:Y:S01]  /*1bb0*/  PLOP3.LUT P1, PT, P1, PT, PT, 0x8, 0x80 ;  /* 0x000000000080781c */ /* 0x000fe20000f2e170 */
[----:B------:R-:W-:Y:S01]  /*1bc0*/  UMOV UR8, 0x400 ;  /* 0x0000040000087882 */ /* 0x000fe20000000000 */
[----:B------:R-:W-:Y:S01]  /*1bd0*/  UISETP.NE.AND UP1, UPT, UR13, URZ, UPT ;  /* 0x000000ff0d00728c */ /* 0x000fe2000bf25270 */
[----:B------:R-:W-:Y:S01]  /*1be0*/  CS2R R10, SRZ ;  /* 0x00000000000a7805 */ /* 0x000fe2000001ff00 */
[----:B------:R-:W-:Y:S01]  /*1bf0*/  USHF.L.U32 UR46, UR19, 0x7, URZ ;  /* 0x00000007132e7899 */ /* 0x000fe200080006ff */
[----:B------:R-:W-:Y:S01]  /*1c00*/  IMAD.MOV.U32 R9, RZ, RZ, RZ ;  /* 0x000000ffff097224 */ /* 0x000fe200078e00ff */
[----:B------:R-:W-:Y:S01]  /*1c10*/  ULEA UR13, UR58, UR8, 0x18 ;  /* 0x000000083a0d7291 */ /* 0x000fe2000f8ec0ff */
[----:B------:R-:W-:Y:S01]  /*1c20*/  IMAD.MOV.U32 R8, RZ, RZ, 0x1 ;  /* 0x00000001ff087424 */ /* 0x000fe200078e00ff */
[----:B------:R-:W2:Y:S01]  /*1c30*/  LDCU UR39, c[0x0][0x370] ;  /* 0x00006e00ff2777ac */ /* 0x000ea20008000800 */
[----:B------:R-:W3:Y:S01]  /*1c40*/  LDCU.64 UR26, c[0x0][0x348] ;  /* 0x00006900ff1a77ac */ /* 0x000ee20008000a00 */
[----:B-1----:R-:W-:-:S02]  /*1c50*/  UIADD3 UR5, UPT, UPT, UR6, 0x1f, URZ ;  /* 0x0000001f06057890 */ /* 0x002fc4000fffe0ff */
[----:B------:R-:W-:Y:S02]  /*1c60*/  UIADD3 UR47, UPT, UPT, UR6, 0x3e, URZ ;  /* 0x0000003e062f7890 */ /* 0x000fe4000fffe0ff */
[----:B------:R-:W-:Y:S01]  /*1c70*/  USHF.R.S32.HI UR4, URZ, 0x1f, UR5 ;  /* 0x0000001fff047899 */ /* 0x000fe20008011405 */
[----:B------:R-:W1:Y:S03]  /*1c80*/  LDCU UR38, c[0x0][0x374] ;  /* 0x00006e80ff2677ac */ /* 0x000e660008000800 */
[----:B------:R-:W-:Y:S02]  /*1c90*/  ULEA.HI UR4, UR4, UR5, URZ, 0x5 ;  /* 0x0000000504047291 */ /* 0x000fe4000f8f28ff */
[----:B------:R-:W-:Y:S02]  /*1ca0*/  UIADD3 UR5, UPT, UPT, UR6, -0x1, URZ ;  /* 0xffffffff06057890 */ /* 0x000fe4000fffe0ff */
[----:B------:R-:W-:-:S02]  /*1cb0*/  USHF.R.S32.HI UR41, URZ, 0x5, UR4 ;  /* 0x00000005ff297899 */ /* 0x000fc40008011404 */
[----:B------:R-:W-:Y:S02]  /*1cc0*/  UISETP.GE.U32.AND UP2, UPT, UR5, -0x3f, UPT ;  /* 0xffffffc10500788c */ /* 0x000fe4000bf46070 */
[----:B------:R-:W-:Y:S02]  /*1cd0*/  UISETP.LT.U32.AND UP0, UPT, UR41, 0x21, UPT ;  /* 0x000000212900788c */ /* 0x000fe4000bf01070 */
[----:B------:R-:W-:Y:S02]  /*1ce0*/  ULOP3.LUT UR5, UR7, 0x40, URZ, 0xc0, !UPT ;  /* 0x0000004007057892 */ /* 0x000fe4000f8ec0ff */
[----:B------:R-:W-:Y:S02]  /*1cf0*/  USEL UR40, UR41, 0x21, UP0 ;  /* 0x0000002129287887 */ /* 0x000fe40008000000 */
[----:B------:R-:W-:Y:S02]  /*1d00*/  ULOP3.LUT UR46, UR46, 0x80, URZ, 0xc0, !UPT ;  /* 0x000000802e2e7892 */ /* 0x000fe4000f8ec0ff */
[----:B------:R-:W-:-:S02]  /*1d10*/  UIADD3 UR4, UPT, UPT, UR40, -0x1, URZ ;  /* 0xffffffff28047890 */ /* 0x000fc4000fffe0ff */
[----:B------:R-:W-:Y:S02]  /*1d20*/  @UP2 UIADD3 UR4, UPT, UPT, UR40, URZ, URZ ;  /* 0x000000ff28042290 */ /* 0x000fe4000fffe0ff */
[----:B------:R-:W-:Y:S02]  /*1d30*/  USEL UR21, UR53, 0x2, UP1 ;  /* 0x0000000235157887 */ /* 0x000fe40008800000 */
[----:B------:R-:W-:Y:S02]  /*1d40*/  UIADD3 UR30, UPT, UPT, UR13, 0x6500, UR28 ;  /* 0x000065000d1e7890 */ /* 0x000fe4000fffe01c */
[----:B------:R-:W-:Y:S02]  /*1d50*/  ULEA.HI UR43, UR28, UR5, URZ, 0x1b ;  /* 0x000000051c2b7291 */ /* 0x000fe4000f8fd8ff */
[----:B------:R-:W-:Y:S02]  /*1d60*/  UIADD3 UR44, UPT, UPT, UR41, -UR40, URZ ;  /* 0x80000028292c7290 */ /* 0x000fe4000fffe0ff */
[----:B------:R-:W-:-:S02]  /*1d70*/  UIADD3 UR29, UPT, UPT, UR4, 0x1, URZ ;  /* 0x00000001041d7890 */ /* 0x000fc4000fffe0ff */
[----:B------:R-:W-:Y:S01]  /*1d80*/  UIADD3 UR42, UPT, UPT, -UR4, URZ, URZ ;  /* 0x000000ff042a7290 */ /* 0x000fe2000fffe1ff */
[----:B-123--:R-:W-:-:S11]  /*1d90*/  UMOV UR6, URZ ;  /* 0x000000ff00067c82 */ /* 0x00efd60008000000 */
.L_x_43:
[----:B------:R-:W-:-:S09]  /*1da0*/  UISETP.NE.AND UP0, UPT, UR58, URZ, UPT ;  /* 0x000000ff3a00728c */ /* 0x000fd2000bf05270 */
[----:B-1----:R-:W-:Y:S05]  /*1db0*/  BRA.U UP0, `(.L_x_24) ;  /* 0x0000000100287547 */ /* 0x002fea000b800000 */
[----:B------:R-:W-:Y:S02]  /*1dc0*/  LEA R0, R9, UR13, 0x3 ;  /* 0x0000000d09007c11 */ /* 0x000fe4000f8e18ff */
[----:B------:R-:W-:-:S04]  /*1dd0*/  SHF.L.U32 R3, R8, 0x1f, RZ ;  /* 0x0000001f08037819 */ /* 0x000fc800000006ff */
[----:B------:R-:W1:Y:S02]  /*1de0*/  SYNCS.PHASECHK.TRANS64.TRYWAIT P0, [R0+URZ+0x2d0], R3 ;  /* 0x0002d003000075a7 */ /* 0x000e6400080011ff */
[----:B-1----:R-:W-:Y:S05]  /*1df0*/  @!P0 BRA `(.L_x_25) ;  /* 0x0000009000ec8947 */ /* 0x002fea0003800000 */
.L_x_173:
[----:B------:R2:W-:Y:S01]  /*1e00*/  SYNCS.ARRIVE.TRANS64.A1T0 RZ, [R0+URZ+0x2c0], RZ ;  /* 0x0002c0ff00ff79a7 */ /* 0x0005e200081000ff */
[----:B------:R-:W-:-:S05]  /*1e10*/  VIADD R9, R9, 0x1 ;  /* 0x0000000109097836 */ /* 0x000fca0000000000 */
[----:B------:R-:W-:-:S04]  /*1e20*/  ISETP.NE.AND P0, PT, R9, 0x2, PT ;  /* 0x000000020900780c */ /* 0x000fc80003f05270 */
[----:B-1----:R-:W-:Y:S02]  /*1e30*/  SEL R3, RZ, 0x1, P0 ;  /* 0x00000001ff037807 */ /* 0x002fe40000000000 */
[----:B------:R-:W-:Y:S02]  /*1e40*/  SEL R9, R9, RZ, P0 ;  /* 0x000000ff09097207 */ /* 0x000fe40000000000 */
[----:B------:R-:W-:-:S07]  /*1e50*/  LOP3.LUT R8, R8, R3, RZ, 0x3c, !PT ;  /* 0x0000000308087212 */ /* 0x000fce00078e3cff */
.L_x_24:
[----:B------:R-:W-:Y:S01]  /*1e60*/  ULEA UR4, UR6, UR13, 0x3 ;  /* 0x0000000d06047291 */ /* 0x000fe2000f8e18ff */
[----:B--2---:R-:W-:Y:S01]  /*1e70*/  SHF.L.U32 R0, R12, 0x1f, RZ ;  /* 0x0000001f0c007819 */ /* 0x004fe200000006ff */
[----:B------:R-:W-:Y:S02]  /*1e80*/  UISETP.GE.U32.AND UP0, UPT, UR47, 0x3f, UPT ;  /* 0x0000003f2f00788c */ /* 0x000fe4000bf06070 */
[----:B------:R-:W-:Y:S01]  /*1e90*/  ULEA UR11, UR32, UR46, 0x8 ;  /* 0x0000002e200b7291 */ /* 0x000fe2000f8e40ff */
[----:B------:R-:W-:-:S04]  /*1ea0*/  UMOV UR7, URZ ;  /* 0x000000ff00077c82 */ /* 0x000fc80008000000 */
[----:B------:R1:W2:Y:S01]  /*1eb0*/  SYNCS.PHASECHK.TRANS64.TRYWAIT P0, [UR4+0x108], R0 ;  /* 0x00010800ff0075a7 */ /* 0x0002a20008001104 */
[----:B------:R-:W-:-:S04]  /*1ec0*/  ULEA.HI UR4, UR20, UR20, URZ, 0x1 ;  /* 0x0000001414047291 */ /* 0x000fc8000f8f08ff */
[----:B------:R-:W-:-:S04]  /*1ed0*/  USHF.L.U32 UR4, UR4, 0x6, URZ ;  /* 0x0000000604047899 */ /* 0x000fc800080006ff */
[----:B------:R-:W-:-:S04]  /*1ee0*/  ULOP3.LUT UR35, UR4, 0xffffff80, URZ, 0xc0, !UPT ;  /* 0xffffff8004237892 */ /* 0x000fc8000f8ec0ff */
[----:B------:R-:W-:Y:S01]  /*1ef0*/  UIADD3 UR35, UPT, UPT, UR43, UR35, URZ ;  /* 0x000000232b237290 */ /* 0x000fe2000fffe0ff */
[----:B------:R-:W-:Y:S11]  /*1f00*/  BRA.U !UP0, `(.L_x_26) ;  /* 0x0000000108c47547 */ /* 0x000ff6000b800000 */
[----:B------:R-:W-:Y:S01]  /*1f10*/  UMOV UR16, UR42 ;  /* 0x0000002a00107c82 */ /* 0x000fe20008000000 */
[----:B------:R-:W-:Y:S01]  /*1f20*/  UMOV UR4, UR6 ;  /* 0x0000000600047c82 */ /* 0x000fe20008000000 */
[----:B------:R-:W-:-:S05]  /*1f30*/  UMOV UR34, URZ ;  /* 0x000000ff00227c82 */ /* 0x000fca0008000000 */
.L_x_32:
[----:B------:R-:W-:Y:S01]  /*1f40*/  ULEA UR33, UR4, UR13, 0x3 ;  /* 0x0000000d04217291 */ /* 0x000fe2000f8e18ff */
[----:B------:R-:W-:Y:S01]  /*1f50*/  @P3 MOV R2, 0x3000 ;  /* 0x0000300000023802 */ /* 0x000fe20000000f00 */
[----:B--234-:R-:W-:Y:S10]  /*1f60*/  @P0 BRA `(.L_x_27) ;  /* 0x00000000000c0947 */ /* 0x01cff40003800000 */
[----:B------:R-:W-:-:S04]  /*1f70*/  SHF.L.U32 R3, R12, 0x1f, RZ ;  /* 0x0000001f0c037819 */ /* 0x000fc800000006ff */
[----:B------:R-:W2:Y:S02]  /*1f80*/  SYNCS.PHASECHK.TRANS64.TRYWAIT P0, [UR33+0x108], R3 ;  /* 0x00010803ff0075a7 */ /* 0x000ea40008001121 */
[----:B--2---:R-:W-:Y:S05]  /*1f90*/  @!P0 BRA `(.L_x_28) ;  /* 0x0000009000988947 */ /* 0x004fea0003800000 */
.L_x_27:
[----:B------:R2:W-:Y:S01]  /*1fa0*/  @P3 SYNCS.ARRIVE.TRANS64 RZ, [UR33], R2 ;  /* 0x00000002ffff39a7 */ /* 0x0005e20008000021 */
[----:B------:R-:W-:Y:S02]  /*1fb0*/  ULOP3.LUT UR5, UR21, 0x2, URZ, 0xfc, !UPT ;  /* 0x0000000215057892 */ /* 0x000fe4000f8efcff */
[----:B------:R-:W-:Y:S02]  /*1fc0*/  UIADD3 UR16, UPT, UPT, UR16, 0x1, URZ ;  /* 0x0000000110107890 */ /* 0x000fe4000fffe0ff */
[----:B------:R-:W-:Y:S02]  /*1fd0*/  UISETP.NE.AND UP0, UPT, UR5, 0x2, UPT ;  /* 0x000000020500788c */ /* 0x000fe4000bf05270 */
[----:B------:R-:W-:-:S07]  /*1fe0*/  UISETP.NE.AND UP2, UPT, UR16, 0x1, UPT ;  /* 0x000000011000788c */ /* 0x000fce000bf45270 */
[----:B------:R-:W-:Y:S05]  /*1ff0*/  BRA.U UP0, `(.L_x_29) ;  /* 0x0000000100047547 */ /* 0x000fea000b800000 */
[----:B------:R-:W-:Y:S05]  /*2000*/  BPT.TRAP 0x1 ;  /* 0x000000040000795c */ /* 0x000fea0000300000 */
.L_x_29:
[----:B------:R-:W-:Y:S04]  /*2010*/  BSSY.RECONVERGENT B0, `(.L_x_30) ;  /* 0x0000003000007945 */ /* 0x000fe80003800200 */
[----:B------:R-:W-:Y:S05]  /*2020*/  @!P2 BRA `(.L_x_31) ;  /* 0x000000000004a947 */ /* 0x000fea0003800000 */
[----:B------:R-:W-:Y:S05]  /*2030*/  BPT.TRAP 0x1 ;  /* 0x000000040000795c */ /* 0x000fea0000300000 */
.L_x_31:
[----:B------:R-:W-:Y:S05]  /*2040*/  BSYNC.RECONVERGENT B0 ;  /* 0x0000000000007941 */ /* 0x000fea0003800200 */
.L_x_30:
[----:B------:R-:W-:Y:S02]  /*2050*/  UIADD3 UR5, UPT, UPT, UR4, 0x1, URZ ;  /* 0x0000000104057890 */ /* 0x000fe4000fffe0ff */
[----:B------:R-:W-:Y:S02]  /*2060*/  ULEA UR32, UR4, UR28, 0xb ;  /* 0x0000001c04207291 */ /* 0x000fe4000f8e58ff */
[----:B------:R-:W-:Y:S02]  /*2070*/  UISETP.NE.AND UP0, UPT, UR5, 0x21, UPT ;  /* 0x000000210500788c */ /* 0x000fe4000bf05270 */
[----:B------:R-:W-:Y:S02]  /*2080*/  UIADD3 UR14, UP1, UPT, UR26, 0x80, URZ ;  /* 0x000000801a0e7890 */ /* 0x000fe4000ff3e0ff */
[----:B------:R-:W-:Y:S02]  /*2090*/  USEL UR7, URZ, 0x1, UP0 ;  /* 0x00000001ff077887 */ /* 0x000fe40008000000 */
[----:B------:R-:W-:-:S02]  /*20a0*/  USEL UR6, UR5, URZ, UP0 ;  /* 0x000000ff05067287 */ /* 0x000fc40008000000 */
[----:B------:R-:W-:Y:S02]  /*20b0*/  ULEA UR8, UR4, UR13, 0xc ;  /* 0x0000000d04087291 */ /* 0x000fe4000f8e60ff */
[----:B------:R-:W-:Y:S01]  /*20c0*/  ULEA UR5, UR6, UR13, 0x3 ;  /* 0x0000000d06057291 */ /* 0x000fe2000f8e18ff */
[----:B------:R-:W-:Y:S01]  /*20d0*/  LOP3.LUT R12, R12, UR7, RZ, 0x3c, !PT ;  /* 0x000000070c0c7c12 */ /* 0x000fe2000f8e3cff */
[----:B------:R-:W-:Y:S02]  /*20e0*/  UIADD3 UR4, UP0, UPT, UR26, 0x180, URZ ;  /* 0x000001801a047890 */ /* 0x000fe4000ff1e0ff */
[----:B------:R-:W-:Y:S01]  /*20f0*/  ULOP3.LUT UR33, UR33, 0xfefffff8, URZ, 0xc0, !UPT ;  /* 0xfefffff821217892 */ /* 0x000fe2000f8ec0ff */
[----:B-1----:R-:W-:Y:S01]  /*2100*/  SHF.L.U32 R0, R12, 0x1f, RZ ;  /* 0x0000001f0c007819 */ /* 0x002fe200000006ff */
[----:B------:R-:W-:Y:S02]  /*2110*/  UIADD3.X UR15, UPT, UPT, URZ, UR27, URZ, UP1, !UPT ;  /* 0x0000001bff0f7290 */ /* 0x000fe40008ffe4ff */
[----:B------:R-:W-:Y:S01]  /*2120*/  UIADD3 UR32, UPT, UPT, UR13, 0x6500, UR32 ;  /* 0x000065000d207890 */ /* 0x000fe2000fffe020 */
[----:B------:R3:W4:Y:S01]  /*2130*/  SYNCS.PHASECHK.TRANS64.TRYWAIT P0, [UR5+0x108], R0 ;  /* 0x00010800ff0075a7 */ /* 0x0007220008001105 */
[----:B------:R-:W-:-:S02]  /*2140*/  UPRMT UR7, URZ, 0x5410, UR24 ;  /* 0x00005410ff077896 */ /* 0x000fc40008000018 */
[----:B------:R-:W-:Y:S02]  /*2150*/  UIADD3 UR8, UPT, UPT, UR8, 0x16d00, URZ ;  /* 0x00016d0008087890 */ /* 0x000fe4000fffe0ff */
[----:B------:R-:W-:Y:S01]  /*2160*/  UIADD3.X UR5, UPT, UPT, URZ, UR27, URZ, UP0, !UPT ;  /* 0x0000001bff057290 */ /* 0x000fe200087fe4ff */
[----:B------:R-:W-:Y:S01]  /*2170*/  UMOV UR18, 0x0 ;  /* 0x0000000000127882 */ /* 0x000fe20000000000 */
[----:B------:R-:W-:Y:S01]  /*2180*/  UMOV UR19, 0x10000000 ;  /* 0x1000000000137882 */ /* 0x000fe20000000000 */
[----:B------:R-:W-:Y:S01]  /*2190*/  UMOV UR10, UR34 ;  /* 0x00000022000a7c82 */ /* 0x000fe20008000000 */
[----:B------:R-:W-:Y:S01]  /*21a0*/  UMOV UR12, UR36 ;  /* 0x00000024000c7c82 */ /* 0x000fe20008000000 */
[----:B------:R-:W-:Y:S01]  /*21b0*/  UMOV UR9, UR33 ;  /* 0x0000002100097c82 */ /* 0x000fe20008000000 */
[----:B------:R1:W-:Y:S03]  /*21c0*/  UTMALDG.3D.MULTICAST.2CTA [UR32], [UR14], UR7, desc[UR18] ;  /* 0x000012200e0073b4 */ /* 0x0003e60008211807 */
[----:B------:R2:W-:Y:S01]  /*21d0*/  UTMALDG.3D.2CTA [UR8], [UR4], desc[UR18] ;  /* 0x00001208040075b4 */ /* 0x0005e20008211000 */
[----:B-1----:R-:W-:Y:S01]  /*21e0*/  UIADD3 UR34, UPT, UPT, UR34, 0x20, URZ ;  /* 0x0000002022227890 */ /* 0x002fe2000fffe0ff */
[----:B------:R-:W-:Y:S01]  /*21f0*/  UMOV UR7, UR29 ;  /* 0x0000001d00077c82 */ /* 0x000fe20008000000 */
[----:B--2---:R-:W-:Y:S01]  /*2200*/  UMOV UR4, UR6 ;  /* 0x0000000600047c82 */ /* 0x004fe20008000000 */
[----:B------:R-:W-:Y:S09]  /*2210*/  BRA.U UP2, `(.L_x_32) ;  /* 0xfffffffd02487547 */ /* 0x000ff2000b83ffff */
.L_x_26:
[----:B------:R-:W-:Y:S01]  /*2220*/  ULEA UR4, UR6, UR13, 0x3 ;  /* 0x0000000d06047291 */ /* 0x000fe2000f8e18ff */
[----:B-1-3--:R-:W-:Y:S01]  /*2230*/  SHF.L.U32 R0, R12, 0x1f, RZ ;  /* 0x0000001f0c007819 */ /* 0x00afe200000006ff */
[----:B------:R-:W-:Y:S01]  /*2240*/  @!P1 SYNCS.ARRIVE.TRANS64.A1T0 RZ, [UR13+0x258], RZ ;  /* 0x000258ffffff99a7 */ /* 0x000fe2000810000d */
[----:B------:R-:W-:-:S06]  /*2250*/  UISETP.GT.AND UP0, UPT, UR41, UR40, UPT ;  /* 0x000000282900728c */ /* 0x000fcc000bf04270 */
[----:B--2-4-:R1:W2:Y:S03]  /*2260*/  SYNCS.PHASECHK.TRANS64.TRYWAIT P0, [UR4+0x108], R0 ;  /* 0x00010800ff0075a7 */ /* 0x0142a60008001104 */
[----:B------:R-:W-:Y:S05]  /*2270*/  BRA.U !UP0, `(.L_x_33) ;  /* 0x0000000108c07547 */ /* 0x000fea000b800000 */
[----:B------:R-:W-:Y:S01]  /*2280*/  UIADD3 UR25, UPT, UPT, UR44, UR7, URZ ;  /* 0x000000072c197290 */ /* 0x000fe2000fffe0ff */
[----:B------:R-:W-:-:S11]  /*2290*/  UMOV UR4, UR6 ;  /* 0x0000000600047c82 */ /* 0x000fd60008000000 */
.L_x_39:
[----:B------:R-:W-:Y:S01]  /*22a0*/  ULEA UR17, UR4, UR13, 0x3 ;  /* 0x0000000d04117291 */ /* 0x000fe2000f8e18ff */
[----:B--2---:R-:W-:Y:S01]  /*22b0*/  @P3 MOV R2, 0x3000 ;  /* 0x0000300000023802 */ /* 0x004fe20000000f00 */
[----:B--2-4-:R-:W-:Y:S10]  /*22c0*/  @P0 BRA `(.L_x_34) ;  /* 0x00000000000c0947 */ /* 0x014ff40003800000 */
[----:B------:R-:W-:-:S04]  /*22d0*/  SHF.L.U32 R3, R12, 0x1f, RZ ;  /* 0x0000001f0c037819 */ /* 0x000fc800000006ff */
[----:B------:R-:W2:Y:S02]  /*22e0*/  SYNCS.PHASECHK.TRANS64.TRYWAIT P0, [UR17+0x108], R3 ;  /* 0x00010803ff0075a7 */ /* 0x000ea40008001111 */
[----:B--2---:R-:W-:Y:S05]  /*22f0*/  @!P0 BRA `(.L_x_35) ;  /* 0x0000008c00d88947 */ /* 0x004fea0003800000 */
.L_x_34:
[----:B------:R2:W-:Y:S01]  /*2300*/  @P3 SYNCS.ARRIVE.TRANS64 RZ, [UR17], R2 ;  /* 0x00000002ffff39a7 */ /* 0x0005e20008000011 */
[----:B------:R-:W-:-:S04]  /*2310*/  ULOP3.LUT UR5, UR21, 0x2, URZ, 0xfc, !UPT ;  /* 0x0000000215057892 */ /* 0x000fc8000f8efcff */
[----:B------:R-:W-:-:S09]  /*2320*/  UISETP.NE.AND UP0, UPT, UR5, 0x2, UPT ;  /* 0x000000020500788c */ /* 0x000fd2000bf05270 */
[----:B------:R-:W-:Y:S05]  /*2330*/  BRA.U UP0, `(.L_x_36) ;  /* 0x0000000100047547 */ /* 0x000fea000b800000 */
[----:B------:R-:W-:Y:S05]  /*2340*/  BPT.TRAP 0x1 ;  /* 0x000000040000795c */ /* 0x000fea0000300000 */
.L_x_36:
[----:B------:R-:W-:Y:S04]  /*2350*/  BSSY.RECONVERGENT B0, `(.L_x_37) ;  /* 0x0000003000007945 */ /* 0x000fe80003800200 */
[----:B------:R-:W-:Y:S05]  /*2360*/  @!P2 BRA `(.L_x_38) ;  /* 0x000000000004a947 */ /* 0x000fea0003800000 */
[----:B------:R-:W-:Y:S05]  /*2370*/  BPT.TRAP 0x1 ;  /* 0x000000040000795c */ /* 0x000fea0000300000 */
.L_x_38:
[----:B------:R-:W-:Y:S05]  /*2380*/  BSYNC.RECONVERGENT B0 ;  /* 0x0000000000007941 */ /* 0x000fea0003800200 */
.L_x_37:
[----:B------:R-:W-:Y:S02]  /*2390*/  UIADD3 UR5, UPT, UPT, UR4, 0x1, URZ ;  /* 0x0000000104057890 */ /* 0x000fe4000fffe0ff */
[----:B------:R-:W-:Y:S02]  /*23a0*/  UIADD3 UR14, UP1, UPT, UR26, 0x80, URZ ;  /* 0x000000801a0e7890 */ /* 0x000fe4000ff3e0ff */
[----:B------:R-:W-:Y:S02]  /*23b0*/  UISETP.NE.AND UP0, UPT, UR5, 0x21, UPT ;  /* 0x000000210500788c */ /* 0x000fe4000bf05270 */
[----:B------:R-:W-:Y:S02]  /*23c0*/  ULEA UR16, UR4, UR30, 0xb ;  /* 0x0000001e04107291 */ /* 0x000fe4000f8e58ff */
[----:B------:R-:W-:Y:S02]  /*23d0*/  USEL UR8, URZ, 0x1, UP0 ;  /* 0x00000001ff087887 */ /* 0x000fe40008000000 */
[----:B------:R-:W-:-:S02]  /*23e0*/  USEL UR6, UR5, URZ, UP0 ;  /* 0x000000ff05067287 */ /* 0x000fc40008000000 */
[----:B------:R-:W-:Y:S02]  /*23f0*/  UIADD3 UR22, UP0, UPT, UR26, 0x180, URZ ;  /* 0x000001801a167890 */ /* 0x000fe4000ff1e0ff */
[----:B------:R-:W-:Y:S01]  /*2400*/  LOP3.LUT R12, R12, UR8, RZ, 0x3c, !PT ;  /* 0x000000080c0c7c12 */ /* 0x000fe2000f8e3cff */
[----:B------:R-:W-:Y:S02]  /*2410*/  ULEA UR8, UR4, UR13, 0xc ;  /* 0x0000000d04087291 */ /* 0x000fe4000f8e60ff */
[----:B------:R-:W-:Y:S01]  /*2420*/  ULEA UR5, UR6, UR13, 0x3 ;  /* 0x0000000d06057291 */ /* 0x000fe2000f8e18ff */
[----:B-1----:R-:W-:Y:S01]  /*2430*/  SHF.L.U32 R0, R12, 0x1f, RZ ;  /* 0x0000001f0c007819 */ /* 0x002fe200000006ff */
[----:B------:R-:W-:Y:S02]  /*2440*/  USHF.L.U32 UR18, UR7, 0x5, URZ ;  /* 0x0000000507127899 */ /* 0x000fe400080006ff */
[----:B------:R-:W-:Y:S02]  /*2450*/  ULOP3.LUT UR17, UR17, 0xfefffff8, URZ, 0xc0, !UPT ;  /* 0xfefffff811117892 */ /* 0x000fe4000f8ec0ff */
[----:B------:R-:W-:-:S02]  /*2460*/  UIADD3.X UR15, UPT, UPT, URZ, UR27, URZ, UP1, !UPT ;  /* 0x0000001bff0f7290 */ /* 0x000fc40008ffe4ff */
[----:B------:R-:W-:Y:S01]  /*2470*/  UPRMT UR4, URZ, 0x5410, UR24 ;  /* 0x00005410ff047896 */ /* 0x000fe20008000018 */
[----:B------:R3:W4:Y:S01]  /*2480*/  SYNCS.PHASECHK.TRANS64.TRYWAIT P0, [UR5+0x108], R0 ;  /* 0x00010800ff0075a7 */ /* 0x0007220008001105 */
[----:B------:R-:W-:Y:S02]  /*2490*/  UIADD3 UR8, UPT, UPT, UR8, 0x16d00, URZ ;  /* 0x00016d0008087890 */ /* 0x000fe4000fffe0ff */
[----:B------:R-:W-:Y:S01]  /*24a0*/  UIADD3.X UR23, UPT, UPT, URZ, UR27, URZ, UP0, !UPT ;  /* 0x0000001bff177290 */ /* 0x000fe200087fe4ff */
[----:B------:R-:W-:Y:S01]  /*24b0*/  UMOV UR32, 0x0 ;  /* 0x0000000000207882 */ /* 0x000fe20000000000 */
[----:B------:R-:W-:Y:S01]  /*24c0*/  UMOV UR33, 0x10000000 ;  /* 0x1000000000217882 */ /* 0x000fe20000000000 */
[----:B------:R-:W-:Y:S01]  /*24d0*/  UMOV UR19, UR35 ;  /* 0x0000002300137c82 */ /* 0x000fe20008000000 */
[----:B------:R-:W-:Y:S01]  /*24e0*/  UMOV UR20, UR36 ;  /* 0x0000002400147c82 */ /* 0x000fe20008000000 */
[----:B------:R-:W-:Y:S01]  /*24f0*/  UMOV UR12, UR36 ;  /* 0x00000024000c7c82 */ /* 0x000fe20008000000 */
[----:B------:R-:W-:Y:S01]  /*2500*/  UMOV UR9, UR17 ;  /* 0x0000001100097c82 */ /* 0x000fe20008000000 */
[----:B------:R-:W-:Y:S01]  /*2510*/  UMOV UR10, UR18 ;  /* 0x00000012000a7c82 */ /* 0x000fe20008000000 */
[----:B------:R1:W-:Y:S01]  /*2520*/  UTMALDG.3D.MULTICAST.2CTA [UR16], [UR14], UR4, desc[UR32] ;  /* 0x000020100e0073b4 */ /* 0x0003e20008211804 */
[----:B------:R-:W-:-:S04]  /*2530*/  UIADD3 UR7, UPT, UPT, UR7, 0x1, URZ ;  /* 0x0000000107077890 */ /* 0x000fc8000fffe0ff */
[----:B------:R-:W-:Y:S01]  /*2540*/  UISETP.NE.AND UP0, UPT, UR7, UR25, UPT ;  /* 0x000000190700728c */ /* 0x000fe2000bf05270 */
[----:B------:R3:W-:Y:S01]  /*2550*/  UTMALDG.3D.2CTA [UR8], [UR22], desc[UR32] ;  /* 0x00002008160075b4 */ /* 0x0007e20008211000 */
[----:B-1----:R-:W-:-:S07]  /*2560*/  UMOV UR4, UR6 ;  /* 0x0000000600047c82 */ /* 0x002fce0008000000 */
[----:B---3--:R-:W-:Y:S05]  /*2570*/  BRA.U UP0, `(.L_x_39) ;  /* 0xfffffffd00487547 */ /* 0x008fea000b83ffff */
.L_x_33:
[C---:B------:R-:W-:Y:S01]  /*2580*/  LEA R3, R11.reuse, UR13, 0x3 ;  /* 0x0000000d0b037c11 */ /* 0x040fe2000f8e18ff */
[----:B------:R-:W-:Y:S01]  /*2590*/  NOP ;  /* 0x0000000000007918 */ /* 0x000fe20000000000 */
[----:B-1----:R-:W-:Y:S02]  /*25a0*/  SHF.L.U32 R0, R10, 0x1f, RZ ;  /* 0x0000001f0a007819 */ /* 0x002fe400000006ff */
[----:B------:R-:W-:Y:S02]  /*25b0*/  LEA R5, R11, UR13, 0x4 ;  /* 0x0000000d0b057c11 */ /* 0x000fe4000f8e20ff */
[----:B--2-4-:R-:W1:Y:S02]  /*25c0*/  SYNCS.PHASECHK.TRANS64.TRYWAIT P0, [R3+URZ+0x260], R0 ;  /* 0x00026000030075a7 */ /* 0x014e6400080011ff */
[----:B-1----:R-:W-:Y:S05]  /*25d0*/  @!P0 BRA `(.L_x_40) ;  /* 0x0000008c00388947 */ /* 0x002fea0003800000 */
.L_x_176:
[----:B------:R-:W2:Y:S01]  /*25e0*/  LDS.128 R4, [R5+0x2f0] ;  /* 0x0002f00005047984 */ /* 0x000ea20000000c00 */
[----:B------:R-:W-:Y:S01]  /*25f0*/  UISETP.GE.AND UP0, UPT, UR45, 0x1, UPT ;  /* 0x000000012d00788c */ /* 0x000fe2000bf06270 */
[----:B------:R-:W-:Y:S01]  /*2600*/  @!PT LDS RZ, [RZ] ;  /* 0x00000000fffff984 */ /* 0x000fe20000000800 */
[----:B------:R-:W-:Y:S01]  /*2610*/  @!PT LDS RZ, [RZ] ;  /* 0x00000000fffff984 */ /* 0x000fe20000000800 */
[----:B------:R-:W-:Y:S01]  /*2620*/  @!PT LDS RZ, [RZ] ;  /* 0x00000000fffff984 */ /* 0x000fe20000000800 */
[----:B------:R-:W-:Y:S01]  /*2630*/  @!PT LDS RZ, [RZ] ;  /* 0x00000000fffff984 */ /* 0x000fe20000000800 */
[----:B------:R3:W-:Y:S06]  /*2640*/  MEMBAR.ALL.CTA ;  /* 0x0000000000007992 */ /* 0x0007ec0000008000 */
[----:B---3--:R-:W3:Y:S01]  /*2650*/  FENCE.VIEW.ASYNC.S ;  /* 0x00000000000073c6 */ /* 0x008ee20000000000 */
[----:B--2---:R-:W-:-:S13]  /*2660*/  LOP3.LUT P0, RZ, R6, 0x1, RZ, 0xc0, !PT ;  /* 0x0000000106ff7812 */ /* 0x004fda000780c0ff */
[----:B---3--:R-:W-:Y:S01]  /*2670*/  VOTEU.ANY UP1, P0 ;  /* 0x0000000000ff7886 */ /* 0x008fe20000020100 */
[----:B------:R-:W-:-:S13]  /*2680*/  PLOP3.LUT P0, PT, PT, PT, UP1, 0x80, 0x8 ;  /* 0x000000000008781c */ /* 0x000fda0003f0f018 */
[----:B-1----:R-:W-:Y:S02]  /*2690*/  @P0 LOP3.LUT R0, R5, 0xffff, RZ, 0xc0, !PT ;  /* 0x0000ffff05000812 */ /* 0x002fe400078ec0ff */
[----:B------:R-:W-:Y:S02]  /*26a0*/  @P0 MOV R2, R4 ;  /* 0x0000000400020202 */ /* 0x000fe40000000f00 */
[----:B------:R-:W-:Y:S01]  /*26b0*/  @P0 R2UR UR5, R0 ;  /* 0x00000000000502ca */ /* 0x000fe200000e0000 */
[----:B------:R-:W-:Y:S01]  /*26c0*/  VIADD R0, R3, 0x270 ;  /* 0x0000027003007836 */ /* 0x000fe20000000000 */
[----:B------:R-:W-:Y:S02]  /*26d0*/  @P0 SHF.R.U32.HI R4, RZ, 0x10, R5 ;  /* 0x00000010ff040819 */ /* 0x000fe40000011605 */
[----:B------:R-:W-:Y:S02]  /*26e0*/  @P0 R2UR UR7, R2 ;  /* 0x00000000020702ca */ /* 0x000fe400000e0000 */
[----:B------:R-:W-:-:S02]  /*26f0*/  PRMT R0, RZ, 0x654, R0 ;  /* 0x00000654ff007816 */ /* 0x000fc40000000000 */
[----:B------:R-:W-:Y:S02]  /*2700*/  @P0 R2UR UR4, R4 ;  /* 0x00000000040402ca */ /* 0x000fe400000e0000 */
[----:B------:R1:W-:Y:S03]  /*2710*/  SYNCS.ARRIVE.TRANS64.RED.A1T0 RZ, [R0+URZ], RZ ;  /* 0x000000ff00ff79a7 */ /* 0x0003e600081004ff */
[----:B------:R-:W-:-:S04]  /*2720*/  @UP1 UMOV UR31, UR5 ;  /* 0x00000005001f1c82 */ /* 0x000fc80008000000 */
[----:B------:R-:W-:-:S04]  /*2730*/  @UP1 UMOV UR37, UR7 ;  /* 0x0000000700251c82 */ /* 0x000fc80008000000 */
[----:B------:R-:W-:Y:S01]  /*2740*/  @UP1 UMOV UR36, UR4 ;  /* 0x0000000400241c82 */ /* 0x000fe20008000000 */
[----:B------:R-:W-:Y:S05]  /*2750*/  BRA.U !UP0, `(.L_x_41) ;  /* 0x0000000108d47547 */ /* 0x000fea000b800000 */
[----:B------:R-:W2:Y:S01]  /*2760*/  LDCU.128 UR16, c[0x0][0xb10] ;  /* 0x00016200ff1077ac */ /* 0x000ea20008000c00 */
[----:B------:R-:W3:Y:S01]  /*2770*/  LDCU UR12, c[0x0][0xb20] ;  /* 0x00016400ff0c77ac */ /* 0x000ee20008000800 */
[----:B------:R-:W4:Y:S01]  /*2780*/  LDCU UR20, c[0x0][0xb0c] ;  /* 0x00016180ff1477ac */ /* 0x000f220008000800 */
[----:B------:R-:W1:Y:S01]  /*2790*/  LDCU.64 UR8, c[0x0][0xb28] ;  /* 0x00016500ff0877ac */ /* 0x000e620008000a00 */
[----:B------:R-:W-:Y:S02]  /*27a0*/  UISETP.NE.AND UP3, UPT, UR45, 0x1, UPT ;  /* 0x000000012d00788c */ /* 0x000fe4000bf65270 */
[----:B--2---:R-:W-:Y:S02]  /*27b0*/  UIMAD.WIDE.U32 UR10, UR38, UR19, URZ ;  /* 0x00000013260a72a5 */ /* 0x004fe4000f8e00ff */
[----:B------:R-:W-:Y:S02]  /*27c0*/  UIMAD.WIDE.U32 UR4, UR39, UR16, URZ ;  /* 0x00000010270472a5 */ /* 0x000fe4000f8e00ff */
[----:B------:R-:W-:-:S02]  /*27d0*/  UISETP.NE.AND UP0, UPT, UR18, 0x1, UPT ;  /* 0x000000011200788c */ /* 0x000fc4000bf05270 */
[----:B------:R-:W-:Y:S01]  /*27e0*/  UIMAD.WIDE.U32 UR22, UR31, UR19, URZ ;  /* 0x000000131f1672a5 */ /* 0x000fe2000f8e00ff */
[----:B------:R-:W-:Y:S02]  /*27f0*/  UMOV UR10, UR11 ;  /* 0x0000000b000a7c82 */ /* 0x000fe40008000000 */
[----:B------:R-:W-:Y:S01]  /*2800*/  UMOV UR4, UR5 ;  /* 0x0000000500047c82 */ /* 0x000fe20008000000 */
[----:B---3--:R-:W-:Y:S02]  /*2810*/  USHF.R.U32.HI UR10, URZ, UR12, UR10 ;  /* 0x0000000cff0a7299 */ /* 0x008fe4000801160a */
[----:B----4-:R-:W-:Y:S02]  /*2820*/  UISETP.NE.AND UP2, UPT, UR20, 0x1, UPT ;  /* 0x000000011400788c */ /* 0x010fe4000bf45270 */
[----:B------:R-:W-:Y:S02]  /*2830*/  USHF.R.U32.HI UR4, URZ, UR17, UR4 ;  /* 0x00000011ff047299 */ /* 0x000fe40008011604 */
[----:B------:R-:W-:-:S02]  /*2840*/  USEL UR5, UR38, UR10, !UP0 ;  /* 0x0000000a26057287 */ /* 0x000fc4000c000000 */
[----:B------:R-:W-:Y:S02]  /*2850*/  USEL UR7, UR39, UR4, !UP2 ;  /* 0x0000000427077287 */ /* 0x000fe4000d000000 */
[----:B-1----:R-:W-:Y:S01]  /*2860*/  UIMAD.WIDE.U32 UR10, UR5, UR8, URZ ;  /* 0x00000008050a72a5 */ /* 0x002fe2000f8e00ff */
[----:B------:R-:W-:Y:S01]  /*2870*/  UMOV UR4, UR23 ;  /* 0x0000001700047c82 */ /* 0x000fe20008000000 */
[----:B------:R-:W-:Y:S02]  /*2880*/  UIMAD.WIDE.U32 UR14, UR37, UR16, URZ ;  /* 0x00000010250e72a5 */ /* 0x000fe4000f8e00ff */
[----:B------:R-:W-:-:S03]  /*2890*/  UIMAD.WIDE.U32 UR22, UR7, UR8, URZ ;  /* 0x00000008071672a5 */ /* 0x000fc6000f8e00ff */
[----:B------:R-:W-:Y:S01]  /*28a0*/  UMOV UR10, UR11 ;  /* 0x0000000b000a7c82 */ /* 0x000fe20008000000 */
[----:B------:R-:W-:Y:S02]  /*28b0*/  USHF.R.U32.HI UR4, URZ, UR12, UR4 ;  /* 0x0000000cff047299 */ /* 0x000fe40008011604 */
[----:B------:R-:W-:Y:S01]  /*28c0*/  @UP3 USHF.R.U32.HI UR5, URZ, UR9, UR10 ;  /* 0x00000009ff053299 */ /* 0x000fe2000801160a */
[----:B------:R-:W-:Y:S01]  /*28d0*/  UMOV UR14, UR15 ;  /* 0x0000000f000e7c82 */ /* 0x000fe20008000000 */
[----:B------:R-:W-:Y:S01]  /*28e0*/  UMOV UR22, UR23 ;  /* 0x0000001700167c82 */ /* 0x000fe20008000000 */
[----:B------:R-:W-:Y:S02]  /*28f0*/  USHF.R.U32.HI UR17, URZ, UR17, UR14 ;  /* 0x00000011ff117299 */ /* 0x000fe4000801160e */
[----:B------:R-:W-:Y:S02]  /*2900*/  USEL UR4, UR31, UR4, !UP0 ;  /* 0x000000041f047287 */ /* 0x000fe4000c000000 */
[----:B------:R-:W-:-:S02]  /*2910*/  @UP3 USHF.R.U32.HI UR7, URZ, UR9, UR22 ;  /* 0x00000009ff073299 */ /* 0x000fc40008011616 */
[----:B------:R-:W-:Y:S02]  /*2920*/  UIMAD UR10, UR45, UR5, URZ ;  /* 0x000000052d0a72a4 */ /* 0x000fe4000f8e02ff */
[----:B------:R-:W-:Y:S02]  /*2930*/  USEL UR5, UR37, UR17, !UP2 ;  /* 0x0000001125057287 */ /* 0x000fe4000d000000 */
[----:B------:R-:W-:Y:S02]  /*2940*/  UIMAD UR12, UR45, UR7, URZ ;  /* 0x000000072d0c72a4 */ /* 0x000fe4000f8e02ff */
[----:B------:R-:W-:Y:S02]  /*2950*/  UISETP.GE.AND UP0, UPT, UR4, UR10, UPT ;  /* 0x0000000a0400728c */ /* 0x000fe4000bf06270 */
[----:B------:R-:W-:Y:S02]  /*2960*/  UIMAD.WIDE.U32 UR10, UR4, UR8, URZ ;  /* 0x00000008040a72a5 */ /* 0x000fe4000f8e00ff */
[----:B------:R-:W-:-:S02]  /*2970*/  UISETP.GE.OR UP0, UPT, UR5, UR12, UP0 ;  /* 0x0000000c0500728c */ /* 0x000fc40008706670 */
[----:B------:R-:W-:Y:S02]  /*2980*/  UIMAD.WIDE.U32 UR14, UR5, UR8, URZ ;  /* 0x00000008050e72a5 */ /* 0x000fe4000f8e00ff */
[----:B------:R-:W-:Y:S01]  /*2990*/  UIADD3 UR12, UPT, UPT, -UR5, URZ, URZ ;  /* 0x000000ff050c7290 */ /* 0x000fe2000fffe1ff */
[----:B------:R-:W-:Y:S01]  /*29a0*/  UMOV UR10, UR11 ;  /* 0x0000000b000a7c82 */ /* 0x000fe20008000000 */
[----:B------:R-:W-:Y:S02]  /*29b0*/  UIADD3 UR11, UPT, UPT, -UR4, URZ, URZ ;  /* 0x000000ff040b7290 */ /* 0x000fe4000fffe1ff */
[----:B------:R-:W-:-:S03]  /*29c0*/  USHF.R.U32.HI UR10, URZ, UR9, UR10 ;  /* 0x00000009ff0a7299 */ /* 0x000fc6000801160a */
[----:B------:R-:W-:Y:S01]  /*29d0*/  @!UP0 UMOV UR8, UR15 ;  /* 0x0000000f00088c82 */ /* 0x000fe20008000000 */
[----:B------:R-:W-:Y:S02]  /*29e0*/  UIMAD UR11, UR18, UR11, UR31 ;  /* 0x0000000b120b72a4 */ /* 0x000fe4000f8e021f */
[----:B------:R-:W-:Y:S02]  /*29f0*/  USEL UR10, UR4, UR10, !UP3 ;  /* 0x0000000a040a7287 */ /* 0x000fe4000d800000 */
[----:B------:R-:W-:Y:S02]  /*2a00*/  @!UP0 USHF.R.U32.HI UR8, URZ, UR9, UR8 ;  /* 0x00000009ff088299 */ /* 0x000fe40008011608 */
[----:B------:R-:W-:Y:S02]  /*2a10*/  UIADD3 UR9, UPT, UPT, -UR10, URZ, URZ ;  /* 0x000000ff0a097290 */ /* 0x000fe4000fffe1ff */
[----:B------:R-:W-:Y:S02]  /*2a20*/  @!UP0 USEL UR8, UR5, UR8, !UP3 ;  /* 0x0000000805088287 */ /* 0x000fe4000d800000 */
[----:B------:R-:W-:-:S02]  /*2a30*/  UIMAD UR9, UR45, UR9, UR4 ;  /* 0x000000092d0972a4 */ /* 0x000fc4000f8e0204 */
[----:B------:R-:W-:Y:S02]  /*2a40*/  @!UP0 UIADD3 UR10, UPT, UPT, UR10, -UR8, URZ ;  /* 0x800000080a0a8290 */ /* 0x000fe4000fffe0ff */
[----:B------:R-:W-:Y:S02]  /*2a50*/  @!UP0 UIMAD UR8, UR9, UR7, UR8 ;  /* 0x00000007090882a4 */ /* 0x000fe4000f8e0208 */
[----:B------:R-:W-:Y:S02]  /*2a60*/  @!UP0 UIMAD UR4, UR45, UR10, UR5 ;  /* 0x0000000a2d0482a4 */ /* 0x000fe4000f8e0205 */
[----:B------:R-:W-:Y:S02]  /*2a70*/  UIMAD UR7, UR20, UR12, UR37 ;  /* 0x0000000c140772a4 */ /* 0x000fe4000f8e0225 */
[----:B------:R-:W-:Y:S01]  /*2a80*/  UIMAD UR31, UR4, UR18, UR11 ;  /* 0x00000012041f72a4 */ /* 0x000fe2000f8e020b */
[----:B------:R-:W-:Y:S02]  /*2a90*/  @!UP0 UMOV UR5, UR8 ;  /* 0x0000000800058c82 */ /* 0x000fe40008000000 */
[----:B------:R-:W-:-:S12]  /*2aa0*/  UIMAD UR37, UR5, UR20, UR7 ;  /* 0x00000014052572a4 */ /* 0x000fd8000f8e0207 */
.L_x_41:
[----:B------:R-:W2:Y:S02]  /*2ab0*/  LDCU UR4, c[0x0][0xb30] ;  /* 0x00016600ff0477ac */ /* 0x000ea40008000800 */
[----:B--2---:R-:W-:-:S09]  /*2ac0*/  UISETP.NE.AND UP0, UPT, UR4, 0x1, UPT ;  /* 0x000000010400788c */ /* 0x004fd2000bf05270 */
[----:B------:R-:W-:Y:S05]  /*2ad0*/  BRA.U UP0, `(.L_x_42) ;  /* 0x0000000100447547 */ /* 0x000fea000b800000 */
[----:B------:R-:W2:Y:S01]  /*2ae0*/  LDCU.128 UR16, c[0x0][0xb10] ;  /* 0x00016200ff1077ac */ /* 0x000ea20008000c00 */
[----:B------:R-:W3:Y:S01]  /*2af0*/  LDCU UR10, c[0x0][0xb0c] ;  /* 0x00016180ff0a77ac */ /* 0x000ee20008000800 */
[----:B------:R-:W4:Y:S01]  /*2b00*/  LDCU UR7, c[0x0][0xb20] ;  /* 0x00016400ff0777ac */ /* 0x000f220008000800 */
[----:B--2---:R-:W-:Y:S02]  /*2b10*/  UIMAD.WIDE.U32 UR8, UR37, UR16, URZ ;  /* 0x00000010250872a5 */ /* 0x004fe4000f8e00ff */
[----:B------:R-:W-:Y:S02]  /*2b20*/  UIMAD.WIDE.U32 UR4, UR31, UR19, URZ ;  /* 0x000000131f0472a5 */ /* 0x000fe4000f8e00ff */
[----:B---3--:R-:W-:Y:S02]  /*2b30*/  UISETP.NE.AND UP2, UPT, UR10, 0x1, UPT ;  /* 0x000000010a00788c */ /* 0x008fe4000bf45270 */
[----:B------:R-:W-:Y:S01]  /*2b40*/  UISETP.NE.AND UP0, UPT, UR18, 0x1, UPT ;  /* 0x000000011200788c */ /* 0x000fe2000bf05270 */
[----:B------:R-:W-:-:S02]  /*2b50*/  UMOV UR8, UR9 ;  /* 0x0000000900087c82 */ /* 0x000fc40008000000 */
[----:B------:R-:W-:Y:S01]  /*2b60*/  UMOV UR4, UR5 ;  /* 0x0000000500047c82 */ /* 0x000fe20008000000 */
[----:B------:R-:W-:Y:S02]  /*2b70*/  USHF.R.U32.HI UR17, URZ, UR17, UR8 ;  /* 0x00000011ff117299 */ /* 0x000fe40008011608 */
[----:B----4-:R-:W-:Y:S02]  /*2b80*/  USHF.R.U32.HI UR4, URZ, UR7, UR4 ;  /* 0x00000007ff047299 */ /* 0x010fe40008011604 */
[----:B------:R-:W-:Y:S02]  /*2b90*/  USEL UR5, UR37, UR17, !UP2 ;  /* 0x0000001125057287 */ /* 0x000fe4000d000000 */
[----:B------:R-:W-:-:S04]  /*2ba0*/  USEL UR4, UR31, UR4, !UP0 ;  /* 0x000000041f047287 */ /* 0x000fc8000c000000 */
[----:B------:R-:W-:Y:S02]  /*2bb0*/  UIADD3 UR7, UPT, UPT, UR5, -UR4, URZ ;  /* 0x8000000405077290 */ /* 0x000fe4000fffe0ff */
[----:B------:R-:W-:Y:S02]  /*2bc0*/  UIADD3 UR4, UPT, UPT, -UR5, UR4, URZ ;  /* 0x0000000405047290 */ /* 0x000fe4000fffe1ff */
[----:B------:R-:W-:Y:S02]  /*2bd0*/  UIMAD UR31, UR7, UR18, UR31 ;  /* 0x00000012071f72a4 */ /* 0x000fe4000f8e021f */
[----:B------:R-:W-:-:S12]  /*2be0*/  UIMAD UR37, UR4, UR10, UR37 ;  /* 0x0000000a042572a4 */ /* 0x000fd8000f8e0225 */
.L_x_42:
[----:B------:R-:W-:Y:S01]  /*2bf0*/  VIADD R11, R11, 0x1 ;  /* 0x000000010b0b7836 */ /* 0x000fe20000000000 */
[----:B------:R-:W-:Y:S01]  /*2c00*/  R2UR UR4, R88 ;  /* 0x00000000580472ca */ /* 0x000fe200000e0000 */
[----:B------:R-:W-:Y:S01]  /*2c10*/  UIADD3 UR32, UPT, UPT, UR31, UR59, URZ ;  /* 0x0000003b1f207290 */ /* 0x000fe2000fffe0ff */
[----:B------:R-:W-:Y:S02]  /*2c20*/  PLOP3.LUT P1, PT, PT, PT, PT, 0x80, 0x8 ;  /* 0x000000000008781c */ /* 0x000fe40003f2f070 */
[----:B------:R-:W-:-:S04]  /*2c30*/  ISETP.NE.AND P0, PT, R11, 0x2, PT ;  /* 0x000000020b00780c */ /* 0x000fc80003f05270 */
[----:B------:R-:W-:Y:S02]  /*2c40*/  SEL R3, RZ, 0x1, P0 ;  /* 0x00000001ff037807 */ /* 0x000fe40000000000 */
[----:B------:R-:W-:Y:S02]  /*2c50*/  SEL R11, R11, RZ, P0 ;  /* 0x000000ff0b0b7207 */ /* 0x000fe40000000000 */
[----:B------:R-:W-:Y:S01]  /*2c60*/  LOP3.LUT R10, R10, R3, RZ, 0x3c, !PT ;  /* 0x000000030a0a7212 */ /* 0x000fe200078e3cff */
[----:B------:R-:W-:Y:S01]  /*2c70*/  UIADD3 UR20, UPT, UPT, UR37, UR4, URZ ;  /* 0x0000000425147290 */ /* 0x000fe2000fffe0ff */
[----:B------:R-:W-:Y:S11]  /*2c80*/  BRA.U UP1, `(.L_x_43) ;  /* 0xfffffff101447547 */ /* 0x000ff6000b83ffff */
[----:B------:R-:W-:Y:S01]  /*2c90*/  UIADD3 UR13, UPT, UPT, UR13, 0x108, URZ ;  /* 0x000001080d0d7890 */ /* 0x000fe2000fffe0ff */
[----:B------:R-:W-:-:S03]  /*2ca0*/  SHF.L.U32 R3, R12, 0x1f, RZ ;  /* 0x0000001f0c037819 */ /* 0x000fc600000006ff */
[----:B------:R-:W-:-:S09]  /*2cb0*/  ULEA UR4, UR6, UR13, 0x3 ;  /* 0x0000000d06047291 */ /* 0x000fd2000f8e18ff */
[----:B------:R-:W2:Y:S02]  /*2cc0*/  SYNCS.PHASECHK.TRANS64.TRYWAIT P0, [UR4], R3 ;  /* 0x00000003ff0075a7 */ /* 0x000ea40008001104 */
[----:B--2---:R-:W-:Y:S05]  /*2cd0*/  @!P0 BRA `(.L_x_44) ;  /* 0x00000084008c8947 */ /* 0x004fea0003800000 */
.L_x_178:
[----:B------:R-:W-:-:S04]  /*2ce0*/  UIADD3 UR4, UPT, UPT, UR6, 0x1, URZ ;  /* 0x0000000106047890 */ /* 0x000fc8000fffe0ff */
[----:B------:R-:W-:-:S04]  /*2cf0*/  UISETP.NE.AND UP0, UPT, UR4, 0x21, UPT ;  /* 0x000000210400788c */ /* 0x000fc8000bf05270 */
[----:B------:R-:W-:Y:S02]  /*2d00*/  USEL UR6, URZ, 0x1, UP0 ;  /* 0x00000001ff067887 */ /* 0x000fe40008000000 */
[----:B------:R-:W-:-:S04]  /*2d10*/  USEL UR4, UR4, URZ, UP0 ;  /* 0x000000ff04047287 */ /* 0x000fc80008000000 */
[----:B------:R-:W-:Y:S01]  /*2d20*/  ULEA UR5, UR4, UR13, 0x3 ;  /* 0x0000000d04057291 */ /* 0x000fe2000f8e18ff */
[----:B------:R-:W-:-:S04]  /*2d30*/  LOP3.LUT R2, R12, UR6, RZ, 0x3c, !PT ;  /* 0x000000060c027c12 */ /* 0x000fc8000f8e3cff */
[----:B-1----:R-:W-:-:S04]  /*2d40*/  SHF.L.U32 R3, R2, 0x1f, RZ ;  /* 0x0000001f02037819 */ /* 0x002fc800000006ff */
[----:B------:R-:W1:Y:S02]  /*2d50*/  SYNCS.PHASECHK.TRANS64.TRYWAIT P0, [UR5], R3 ;  /* 0x00000003ff0075a7 */ /* 0x000e640008001105 */
[----:B-1----:R-:W-:Y:S05]  /*2d60*/  @!P0 BRA `(.L_x_45) ;  /* 0x0000008400808947 */ /* 0x002fea0003800000 */
.L_x_180:
        /* <DEDUP_REMOVED lines=9> */
.L_x_182:
        /* <DEDUP_REMOVED lines=9> */
.L_x_184:
        /* <DEDUP_REMOVED lines=9> */
.L_x_186:
        /* <DEDUP_REMOVED lines=9> */
.L_x_188:
        /* <DEDUP_REMOVED lines=9> */
.L_x_190:
        /* <DEDUP_REMOVED lines=9> */
.L_x_192:
        /* <DEDUP_REMOVED lines=9> */
.L_x_194:
        /* <DEDUP_REMOVED lines=9> */
.L_x_196:
        /* <DEDUP_REMOVED lines=9> */
.L_x_198:
        /* <DEDUP_REMOVED lines=9> */
.L_x_200:
        /* <DEDUP_REMOVED lines=9> */
.L_x_202:
        /* <DEDUP_REMOVED lines=9> */
.L_x_204:
        /* <DEDUP_REMOVED lines=9> */
.L_x_206:
        /* <DEDUP_REMOVED lines=9> */
.L_x_208:
        /* <DEDUP_REMOVED lines=9> */
.L_x_210:
        /* <DEDUP_REMOVED lines=9> */
.L_x_212:
        /* <DEDUP_REMOVED lines=9> */
.L_x_214:
        /* <DEDUP_REMOVED lines=9> */
.L_x_216:
        /* <DEDUP_REMOVED lines=9> */
.L_x_218:
        /* <DEDUP_REMOVED lines=9> */
.L_x_220:
        /* <DEDUP_REMOVED lines=9> */
.L_x_222:
        /* <DEDUP_REMOVED lines=9> */
.L_x_224:
        /* <DEDUP_REMOVED lines=9> */
.L_x_226:
        /* <DEDUP_REMOVED lines=9> */
.L_x_228:
        /* <DEDUP_REMOVED lines=9> */
.L_x_230:
        /* <DEDUP_REMOVED lines=9> */
.L_x_232:
        /* <DEDUP_REMOVED lines=9> */
.L_x_234:
        /* <DEDUP_REMOVED lines=9> */
.L_x_236:
        /* <DEDUP_REMOVED lines=9> */
.L_x_238:
        /* <DEDUP_REMOVED lines=9> */
.L_x_240:
[----:B------:R-:W-:-:S04]  /*3e50*/  UIADD3 UR4, UPT, UPT, UR4, 0x1, URZ ;  /* 0x0000000104047890 */ /* 0x000fc8000fffe0ff */
[----:B------:R-:W-:-:S04]  /*3e60*/  UISETP.NE.AND UP0, UPT, UR4, 0x21, UPT ;  /* 0x000000210400788c */ /* 0x000fc8000bf05270 */
[----:B------:R-:W-:Y:S02]  /*3e70*/  USEL UR5, URZ, 0x1, UP0 ;  /* 0x00000001ff057887 */ /* 0x000fe40008000000 */
[----:B------:R-:W-:-:S04]  /*3e80*/  USEL UR4, UR4, URZ, UP0 ;  /* 0x000000ff04047287 */ /* 0x000fc80008000000 */
[----:B------:R-:W-:Y:S01]  /*3e90*/  ULEA UR4, UR4, UR13, 0x3 ;  /* 0x0000000d04047291 */ /* 0x000fe2000f8e18ff */
[----:B-1----:R-:W-:-:S04]  /*3ea0*/  LOP3.LUT R3, R2, UR5, RZ, 0x3c, !PT ;  /* 0x0000000502037c12 */ /* 0x002fc8000f8e3cff */
[----:B------:R-:W-:Y:S01]  /*3eb0*/  SHF.L.U32 R3, R3, 0x1f, RZ ;  /* 0x0000001f03037819 */ /* 0x000fe200000006ff */
[----:B------:R-:W-:-:S07]  /*3ec0*/  IMAD.U32 R0, RZ, RZ, UR4 ;  /* 0x00000004ff007e24 */ /* 0x000fce000f8e00ff */
.L_x_76:
[----:B-1----:R1:W2:Y:S02]  /*3ed0*/  SYNCS.PHASECHK.TRANS64.TRYWAIT P0, [R0+URZ], R3 ;  /* 0x00000003000075a7 */ /* 0x0022a400080011ff */
[----:B--2---:R-:W-:Y:S05]  /*3ee0*/  @!P0 NANOSLEEP.SYNCS 0x989680 ;  /* 0x009896800000895d */ /* 0x004fea0003900000 */
[----:B------:R-:W2:Y:S02]  /*3ef0*/  @!P0 SYNCS.PHASECHK.TRANS64 P0, [R0+URZ], R3 ;  /* 0x00000003000085a7 */ /* 0x000ea400080010ff */
[----:B--2---:R-:W-:Y:S05]  /*3f00*/  @P0 EXIT ;  /* 0x000000000000094d */ /* 0x004fea0003800000 */
[----:B------:R-:W-:Y:S05]  /*3f10*/  BRA `(.L_x_76) ;  /* 0xfffffffc00ec7947 */ /* 0x000fea000383ffff */
.L_x_23:
[----:B------:R-:W-:-:S04]  /*3f20*/  UISETP.NE.AND UP0, UPT, UR58, URZ, UPT ;  /* 0x000000ff3a00728c */ /* 0x000fc8000bf05270 */
[----:B------:R-:W-:-:S09]  /*3f30*/  UISETP.NE.OR UP0, UPT, UR13, 0x1, UP0 ;  /* 0x000000010d00788c */ /* 0x000fd20008705670 */
[----:B------:R-:W-:Y:S05]  /*3f40*/  BRA.U UP0, `(.L_x_77) ;  /* 0x0000000500487547 */ /* 0x000fea000b800000 */
[----:B------:R-:W-:Y:S01]  /*3f50*/  ISETP.GE.U32.AND P2, PT, R0, 0x4, PT ;  /* 0x000000040000780c */ /* 0x000fe20003f46070 */
[----:B------:R-:W-:Y:S01]  /*3f60*/  IMAD.MOV.U32 R12, RZ, RZ, 0x1 ;  /* 0x00000001ff0c7424 */ /* 0x000fe200078e00ff */
[----:B------:R-:W-:Y:S02]  /*3f70*/  CS2R R10, SRZ ;  /* 0x00000000000a7805 */ /* 0x000fe4000001ff00 */
[----:B------:R-:W-:Y:S01]  /*3f80*/  CS2R R8, SRZ ;  /* 0x0000000000087805 */ /* 0x000fe2000001ff00 */
[----:B------:R-:W-:Y:S01]  /*3f90*/  UMOV UR4, 0x400 ;  /* 0x0000040000047882 */ /* 0x000fe20000000000 */
[----:B------:R-:W-:Y:S01]  /*3fa0*/  UMOV UR5, URZ ;  /* 0x000000ff00057c82 */ /* 0x000fe20008000000 */
[----:B------:R-:W-:-:S12]  /*3fb0*/  ULEA UR6, UR58, UR4, 0x18 ;  /* 0x000000043a067291 */ /* 0x000fd8000f8ec0ff */
.L_x_81:
[----:B------:R-:W-:Y:S02]  /*3fc0*/  LEA R2, R8, UR6, 0x3 ;  /* 0x0000000608027c11 */ /* 0x000fe4000f8e18ff */
[----:B------:R-:W-:-:S03]  /*3fd0*/  SHF.L.U32 R5, R9, 0x1f, RZ ;  /* 0x0000001f09057819 */ /* 0x000fc600000006ff */
[----:B------:R-:W-:Y:S01]  /*3fe0*/  VIADD R4, R2, 0x2d0 ;  /* 0x000002d002047836 */ /* 0x000fe20000000000 */
[----:B------:R-:W1:Y:S02]  /*3ff0*/  SYNCS.PHASECHK.TRANS64.TRYWAIT P0, [R2+URZ+0x2c0], R5 ;  /* 0x0002c005020075a7 */ /* 0x000e6400080011ff */
[----:B-1----:R-:W-:Y:S05]  /*4000*/  @!P0 BRA `(.L_x_78) ;  /* 0x0000007c00c08947 */ /* 0x002fea0003800000 */
.L_x_241:
[----:B------:R-:W-:Y:S01]  /*4010*/  ULEA UR4, UR5, UR6, 0x3 ;  /* 0x0000000605047291 */ /* 0x000fe2000f8e18ff */
[----:B------:R-:W-:Y:S02]  /*4020*/  PRMT R4, RZ, 0x654, R4 ;  /* 0x00000654ff047816 */ /* 0x000fe40000000004 */
[----:B-1----:R-:W-:Y:S01]  /*4030*/  SHF.L.U32 R5, R12, 0x1f, RZ ;  /* 0x0000001f0c057819 */ /* 0x002fe200000006ff */
[----:B------:R-:W-:Y:S01]  /*4040*/  UIADD3 UR7, UPT, UPT, UR4, 0x260, URZ ;  /* 0x0000026004077890 */ /* 0x000fe2000fffe0ff */
[----:B------:R1:W-:Y:S05]  /*4050*/  SYNCS.ARRIVE.TRANS64.RED.A1T0 RZ, [R4+URZ], RZ ;  /* 0x000000ff04ff79a7 */ /* 0x0003ea00081004ff */
[----:B------:R-:W-:Y:S01]  /*4060*/  IMAD.U32 R7, RZ, RZ, UR7 ;  /* 0x00000007ff077e24 */ /* 0x000fe2000f8e00ff */
[----:B------:R-:W2:Y:S04]  /*4070*/  SYNCS.PHASECHK.TRANS64.TRYWAIT P0, [UR4+0x270], R5 ;  /* 0x00027005ff0075a7 */ /* 0x000ea80008001104 */
[----:B------:R-:W-:Y:S01]  /*4080*/  PRMT R6, R0, 0x654, R7 ;  /* 0x0000065400067816 */ /* 0x000fe20000000007 */
[----:B-1----:R-:W-:Y:S01]  /*4090*/  @!P2 IMAD.MOV.U32 R4, RZ, RZ, 0x10 ;  /* 0x00000010ff04a424 */ /* 0x002fe200078e00ff */
[----:B--2---:R-:W-:Y:S06]  /*40a0*/  @!P0 BRA `(.L_x_79) ;  /* 0x0000007c00ac8947 */ /* 0x004fec0003800000 */
.L_x_243:
[----:B------:R-:W-:Y:S01]  /*40b0*/  ULEA UR8, UR5, UR6, 0x4 ;  /* 0x0000000605087291 */ /* 0x000fe2000f8e20ff */
[----:B------:R-:W-:Y:S01]  /*40c0*/  SEL R3, R6, R3, !P2 ;  /* 0x0000000306037207 */ /* 0x000fe20005000000 */
[----:B------:R-:W-:Y:S01]  /*40d0*/  UIADD3 UR9, UPT, UPT, UR4, 0x260, URZ ;  /* 0x0000026004097890 */ /* 0x000fe2000fffe0ff */
[----:B-1----:R-:W-:Y:S01]  /*40e0*/  LEA R2, R11, UR6, 0x3 ;  /* 0x000000060b027c11 */ /* 0x002fe2000f8e18ff */
[----:B------:R-:W-:Y:S01]  /*40f0*/  UIADD3 UR8, UPT, UPT, UR8, 0x2f0, URZ ;  /* 0x000002f008087890 */ /* 0x000fe2000fffe0ff */
[----:B------:R-:W-:Y:S01]  /*4100*/  SHF.L.U32 R5, R10, 0x1f, RZ ;  /* 0x0000001f0a057819 */ /* 0x000fe200000006ff */
[----:B------:R1:W-:Y:S01]  /*4110*/  @!P2 SYNCS.ARRIVE.TRANS64.RED RZ, [R3+URZ], R4 ;  /* 0x0000000403ffa9a7 */ /* 0x0003e200080004ff */
[----:B------:R-:W-:Y:S01]  /*4120*/  UIADD3 UR4, UPT, UPT, UR5, 0x1, URZ ;  /* 0x0000000105047890 */ /* 0x000fe2000fffe0ff */
[----:B------:R-:W-:-:S03]  /*4130*/  VIADD R8, R8, 0x1 ;  /* 0x0000000108087836 */ /* 0x000fc60000000000 */
[----:B------:R-:W-:Y:S02]  /*4140*/  UISETP.NE.AND UP0, UPT, UR4, 0x2, UPT ;  /* 0x000000020400788c */ /* 0x000fe4000bf05270 */
[----:B------:R-:W-:Y:S06]  /*4150*/  UGETNEXTWORKID.BROADCAST [UR8], [UR9] ;  /* 0x00000000080073ca */ /* 0x000fec0008000100 */
[----:B------:R-:W-:Y:S01]  /*4160*/  USEL UR7, URZ, 0x1, UP0 ;  /* 0x00000001ff077887 */ /* 0x000fe20008000000 */
[----:B------:R-:W-:Y:S01]  /*4170*/  ISETP.NE.AND P0, PT, R8, 0x2, PT ;  /* 0x000000020800780c */ /* 0x000fe20003f05270 */
[----:B------:R-:W-:Y:S01]  /*4180*/  USEL UR5, UR4, URZ, UP0 ;  /* 0x000000ff04057287 */ /* 0x000fe20008000000 */
[----:B------:R-:W2:Y:S03]  /*4190*/  SYNCS.PHASECHK.TRANS64.TRYWAIT P1, [R2+URZ+0x260], R5 ;  /* 0x00026005020075a7 */ /* 0x000ea600080211ff */
[----:B------:R-:W-:Y:S01]  /*41a0*/  LOP3.LUT R12, R12, UR7, RZ, 0x3c, !PT ;  /* 0x000000070c0c7c12 */ /* 0x000fe2000f8e3cff */
[----:B-12---:R-:W-:Y:S07]  /*41b0*/  @!P1 BRA `(.L_x_80) ;  /* 0x0000007c00809947 */ /* 0x006fee0003800000 */
.L_x_244:
[C---:B------:R-:W-:Y:S01]  /*41c0*/  LEA R4, R11.reuse, UR6, 0x4 ;  /* 0x000000060b047c11 */ /* 0x040fe2000f8e20ff */
[----:B-1----:R-:W-:Y:S01]  /*41d0*/  VIADD R2, R2, 0x270 ;  /* 0x0000027002027836 */ /* 0x002fe20000000000 */
[----:B------:R-:W-:Y:S01]  /*41e0*/  SEL R8, R8, RZ, P0 ;  /* 0x000000ff08087207 */ /* 0x000fe20000000000 */
[----:B------:R-:W-:-:S03]  /*41f0*/  VIADD R11, R11, 0x1 ;  /* 0x000000010b0b7836 */ /* 0x000fc60000000000 */
[----:B------:R-:W1:Y:S01]  /*4200*/  LDS.128 R4, [R4+0x2f0] ;  /* 0x0002f00004047984 */ /* 0x000e620000000c00 */
[----:B------:R-:W-:Y:S02]  /*4210*/  PRMT R2, RZ, 0x654, R2 ;  /* 0x00000654ff027816 */ /* 0x000fe40000000002 */
[C---:B------:R-:W-:Y:S01]  /*4220*/  ISETP.NE.AND P1, PT, R11.reuse, 0x2, PT ;  /* 0x000000020b00780c */ /* 0x040fe20003f25270 */
[----:B------:R-:W-:Y:S01]  /*4230*/  @!PT LDS RZ, [RZ] ;  /* 0x00000000fffff984 */ /* 0x000fe20000000800 */
[----:B------:R-:W-:Y:S01]  /*4240*/  @!PT LDS RZ, [RZ] ;  /* 0x00000000fffff984 */ /* 0x000fe20000000800 */
[----:B------:R-:W-:Y:S01]  /*4250*/  @!PT LDS RZ, [RZ] ;  /* 0x00000000fffff984 */ /* 0x000fe20000000800 */
[----:B------:R-:W-:Y:S01]  /*4260*/  @!PT LDS RZ, [RZ] ;  /* 0x00000000fffff984 */ /* 0x000fe20000000800 */
[----:B------:R2:W-:Y:S06]  /*4270*/  MEMBAR.ALL.CTA ;  /* 0x0000000000007992 */ /* 0x0005ec0000008000 */
[----:B--2---:R-:W2:Y:S01]  /*4280*/  FENCE.VIEW.ASYNC.S ;  /* 0x00000000000073c6 */ /* 0x004ea20000000000 */
[----:B------:R-:W-:Y:S01]  /*4290*/  SEL R11, R11, RZ, P1 ;  /* 0x000000ff0b0b7207 */ /* 0x000fe20000800000 */
[----:B--2---:R2:W-:Y:S01]  /*42a0*/  SYNCS.ARRIVE.TRANS64.RED.A1T0 RZ, [R2+URZ], RZ ;  /* 0x000000ff02ff79a7 */ /* 0x0045e200081004ff */
[----:B-1----:R-:W-:-:S02]  /*42b0*/  LOP3.LUT P3, RZ, R6, 0x1, RZ, 0xc0, !PT ;  /* 0x0000000106ff7812 */ /* 0x002fc4000786c0ff */
[----:B------:R-:W-:-:S04]  /*42c0*/  SEL R5, RZ, 0x1, P1 ;  /* 0x00000001ff057807 */ /* 0x000fc80000800000 */
[----:B------:R-:W-:Y:S02]  /*42d0*/  LOP3.LUT R10, R10, R5, RZ, 0x3c, !PT ;  /* 0x000000050a0a7212 */ /* 0x000fe400078e3cff */
[----:B--2---:R-:W-:-:S04]  /*42e0*/  SEL R2, RZ, 0x1, P0 ;  /* 0x00000001ff027807 */ /* 0x004fc80000000000 */
[----:B------:R-:W-:Y:S01]  /*42f0*/  LOP3.LUT R9, R9, R2, RZ, 0x3c, !PT ;  /* 0x0000000209097212 */ /* 0x000fe200078e3cff */
[----:B------:R-:W-:Y:S06]  /*4300*/  @P3 BRA `(.L_x_81) ;  /* 0xfffffffc002c3947 */ /* 0x000fec000383ffff */
[----:B------:R-:W-:Y:S01]  /*4310*/  ULEA UR4, UR5, UR6, 0x3 ;  /* 0x0000000605047291 */ /* 0x000fe2000f8e18ff */
[----:B------:R-:W-:-:S08]  /*4320*/  SHF.L.U32 R3, R12, 0x1f, RZ ;  /* 0x0000001f0c037819 */ /* 0x000fd000000006ff */
[----:B------:R-:W1:Y:S02]  /*4330*/  SYNCS.PHASECHK.TRANS64 P0, [UR4+0x270], R3 ;  /* 0x00027003ff0075a7 */ /* 0x000e640008001004 */
[----:B-1----:R-:W-:Y:S05]  /*4340*/  @P0 BRA `(.L_x_82) ;  /* 0x0000000000080947 */ /* 0x002fea0003800000 */
[----:B------:R-:W1:Y:S02]  /*4350*/  SYNCS.PHASECHK.TRANS64.TRYWAIT P0, [UR4+0x270], R3 ;  /* 0x00027003ff0075a7 */ /* 0x000e640008001104 */
[----:B-1----:R-:W-:Y:S05]  /*4360*/  @!P0 BRA `(.L_x_83) ;  /* 0x0000007c00288947 */ /* 0x002fea0003800000 */
.L_x_82:
[----:B------:R-:W-:-:S04]  /*4370*/  UIADD3 UR7, UPT, UPT, UR5, 0x1, URZ ;  /* 0x0000000105077890 */ /* 0x000fc8000fffe0ff */
[----:B------:R-:W-:-:S04]  /*4380*/  UISETP.NE.AND UP0, UPT, UR7, 0x2, UPT ;  /* 0x000000020700788c */ /* 0x000fc8000bf05270 */
[----:B------:R-:W-:Y:S02]  /*4390*/  USEL UR8, URZ, 0x1, UP0 ;  /* 0x00000001ff087887 */ /* 0x000fe40008000000 */
[----:B------:R-:W-:-:S04]  /*43a0*/  USEL UR7, UR7, URZ, UP0 ;  /* 0x000000ff07077287 */ /* 0x000fc80008000000 */
[----:B------:R-:W-:Y:S01]  /*43b0*/  ULEA UR7, UR7, UR6, 0x3 ;  /* 0x0000000607077291 */ /* 0x000fe2000f8e18ff */
[----:B-1----:R-:W-:-:S04]  /*43c0*/  LOP3.LUT R3, R12, UR8, RZ, 0x3c, !PT ;  /* 0x000000080c037c12 */ /* 0x002fc8000f8e3cff */
[----:B------:R-:W-:-:S04]  /*43d0*/  SHF.L.U32 R0, R3, 0x1f, RZ ;  /* 0x0000001f03007819 */ /* 0x000fc800000006ff */
[----:B------:R-:W1:Y:S02]  /*43e0*/  SYNCS.PHASECHK.TRANS64 P0, [UR7+0x270], R0 ;  /* 0x00027000ff0075a7 */ /* 0x000e640008001007 */
[----:B-1----:R-:W-:Y:S05]  /*43f0*/  @P0 EXIT ;  /* 0x000000000000094d */ /* 0x002fea0003800000 */
[----:B------:R-:W-:Y:S02]  /*4400*/  SHF.L.U32 R3, R3, 0x1f, RZ ;  /* 0x0000001f03037819 */ /* 0x000fe400000006ff */
[----:B------:R-:W-:-:S07]  /*4410*/  MOV R0, UR7 ;  /* 0x0000000700007c02 */ /* 0x000fce0008000f00 */
.L_x_84:
[----:B-1----:R1:W2:Y:S02]  /*4420*/  SYNCS.PHASECHK.TRANS64.TRYWAIT P0, [R0+URZ+0x270], R3 ;  /* 0x00027003000075a7 */ /* 0x0022a400080011ff */
[----:B--2---:R-:W-:Y:S05]  /*4430*/  @!P0 NANOSLEEP.SYNCS 0x989680 ;  /* 0x009896800000895d */ /* 0x004fea0003900000 */
[----:B------:R-:W2:Y:S02]  /*4440*/  @!P0 SYNCS.PHASECHK.TRANS64 P0, [R0+URZ+0x270], R3 ;  /* 0x00027003000085a7 */ /* 0x000ea400080010ff */
[----:B--2---:R-:W-:Y:S05]  /*4450*/  @P0 EXIT ;  /* 0x000000000000094d */ /* 0x004fea0003800000 */
[----:B------:R-:W-:Y:S05]  /*4460*/  BRA `(.L_x_84) ;  /* 0xfffffffc00ec7947 */ /* 0x000fea000383ffff */
.L_x_77:
[----:B------:R-:W-:Y:S05]  /*4470*/  BRA.U UP4, `(.L_x_85) ;  /* 0x0000001104847547 */ /* 0x000fea000b800000 */
[----:B------:R-:W-:Y:S01]  /*4480*/  UMOV UR4, 0x40 ;  /* 0x0000004000047882 */ /* 0x000fe20000000000 */
[----:B------:R-:W-:Y:S01]  /*4490*/  NOP ;  /* 0x0000000000007918 */ /* 0x000fe20000000000 */
[----:B------:R-:W-:Y:S01]  /*44a0*/  ULEA UR5, UR58, UR4, 0x18 ;  /* 0x000000043a057291 */ /* 0x000fe2000f8ec0ff */
[----:B------:R-:W-:Y:S02]  /*44b0*/  UMOV UR6, 0x400 ;  /* 0x0000040000067882 */ /* 0x000fe40000000000 */
[----:B------:R-:W-:-:S06]  /*44c0*/  ULEA UR6, UR58, UR6, 0x18 ;  /* 0x000000063a067291 */ /* 0x000fcc000f8ec0ff */
[----:B------:R-:W1:Y:S02]  /*44d0*/  LDS.U8 R0, [UR5+0x1c] ;  /* 0x00001c05ff007984 */ /* 0x000e640008000000 */
[----:B-1----:R-:W-:-:S13]  /*44e0*/  ISETP.NE.AND P0, PT, R0, RZ, PT ;  /* 0x000000ff0000720c */ /* 0x002fda0003f05270 */
[----:B------:R-:W-:Y:S05]  /*44f0*/  @P0 BRA `(.L_x_86) ;  /* 0x0000000400080947 */ /* 0x000fea0003800000 */
[----:B------:R-:W-:Y:S02]  /*4500*/  UISETP.NE.U32.AND UP1, UPT, UR27, 0x1, UPT ;  /* 0x000000011b00788c */ /* 0x000fe4000bf25070 */
[----:B------:R-:W-:-:S07]  /*4510*/  UIADD3 UR7, UPT, UPT, UR5, 0x8, URZ ;  /* 0x0000000805077890 */ /* 0x000fce000fffe0ff */
[----:B------:R-:W-:Y:S05]  /*4520*/  BRA.U !UP1, `(.L_x_87) ;  /* 0x00000001099c7547 */ /* 0x000fea000b800000 */
[----:B------:R-:W-:Y:S01]  /*4530*/  ELECT P0, URZ, PT ;  /* 0x0000000000ff782f */ /* 0x000fe20003800000 */
[----:B------:R-:W-:-:S12]  /*4540*/  BSSY B0, `(.L_x_87) ;  /* 0x0000025000007945 */ /* 0x000fd80003800000 */
[----:B------:R-:W-:Y:S05]  /*4550*/  @!P0 BRA `(.L_x_88) ;  /* 0x00000000008c8947 */ /* 0x000fea0003800000 */
[----:B------:R-:W-:-:S05]  /*4560*/  UMOV UR4, 0x10 ;  /* 0x0000001000047882 */ /* 0x000fca0000000000 */
[----:B------:R-:W-:Y:S04]  /*4570*/  DEPBAR.LE SB1, 0x36 ;  /* 0x00009d800000791a */ /* 0x000fe80000000000 */
[----:B------:R-:W1:Y:S02]  /*4580*/  UTCATOMSWS.2CTA.FIND_AND_SET.ALIGN UP0, UR4, UR4 ;  /* 0x00000004000475e3 */ /* 0x000e640008200800 */
[----:B-1----:R-:W-:Y:S01]  /*4590*/  MOV R11, UR4 ;  /* 0x00000004000b7c02 */ /* 0x002fe20008000f00 */
[----:B------:R-:W-:Y:S06]  /*45a0*/  BRA.U UP0, `(.L_x_89) ;  /* 0x0000000100187547 */ /* 0x000fec000b800000 */
.L_x_90:
[----:B------:R-:W-:Y:S05]  /*45b0*/  NANOSLEEP 0x64 ;  /* 0x000000640000795d */ /* 0x000fea0003800000 */
[----:B------:R-:W-:-:S05]  /*45c0*/  UMOV UR4, 0x10 ;  /* 0x0000001000047882 */ /* 0x000fca0000000000 */
[----:B------:R-:W-:Y:S04]  /*45d0*/  DEPBAR.LE SB1, 0x36 ;  /* 0x00009d800000791a */ /* 0x000fe80000000000 */
[----:B------:R-:W1:Y:S02]  /*45e0*/  UTCATOMSWS.2CTA.FIND_AND_SET.ALIGN UP0, UR4, UR4 ;  /* 0x00000004000475e3 */ /* 0x000e640008200800 */
[----:B-1----:R-:W-:Y:S01]  /*45f0*/  MOV R11, UR4 ;  /* 0x00000004000b7c02 */ /* 0x002fe20008000f00 */
[----:B------:R-:W-:Y:S05]  /*4600*/  BRA.U !UP0, `(.L_x_90) ;  /* 0xfffffffd08e87547 */ /* 0x000fea000b83ffff */
.L_x_89:
[----:B------:R-:W1:Y:S01]  /*4610*/  LDS R7, [UR5+0x10] ;  /* 0x00001005ff077984 */ /* 0x000e620008000800 */
[----:B------:R-:W-:Y:S01]  /*4620*/  IMAD.U32 R5, RZ, RZ, UR6 ;  /* 0x00000006ff057e24 */ /* 0x000fe2000f8e00ff */
[----:B------:R-:W-:-:S03]  /*4630*/  MOV R4, UR29 ;  /* 0x0000001d00047c02 */ /* 0x000fc60008000f00 */
[----:B------:R-:W-:Y:S01]  /*4640*/  VIADD R5, R5, 0x310 ;  /* 0x0000031005057836 */ /* 0x000fe20000000000 */
[----:B-1----:R-:W-:-:S04]  /*4650*/  SHF.L.U32 R7, R7, 0x1f, RZ ;  /* 0x0000001f07077819 */ /* 0x002fc800000006ff */
[----:B------:R-:W1:Y:S02]  /*4660*/  SYNCS.PHASECHK.TRANS64.TRYWAIT P0, [UR5+0x8], R7 ;  /* 0x00000807ff0075a7 */ /* 0x000e640008001105 */
[----:B-1----:R-:W-:Y:S05]  /*4670*/  @P0 BRA `(.L_x_91) ;  /* 0x0000000000080947 */ /* 0x002fea0003800000 */
[----:B------:R-:W1:Y:S02]  /*4680*/  SYNCS.PHASECHK.TRANS64.TRYWAIT P0, [UR5+0x8], R7 ;  /* 0x00000807ff0075a7 */ /* 0x000e640008001105 */
[----:B-1----:R-:W-:Y:S05]  /*4690*/  @!P0 BRA `(.L_x_92) ;  /* 0x0000007800748947 */ /* 0x002fea0003800000 */
.L_x_91:
[----:B-1----:R-:W-:Y:S01]  /*46a0*/  HFMA2 R0, -RZ, RZ, 0, 5.9604644775390625e-08 ;  /* 0x00000001ff007431 */ /* 0x002fe200000001ff */
[----:B------:R-:W-:Y:S01]  /*46b0*/  UPRMT UR4, UR29, 0x654, UR7 ;  /* 0x000006541d047896 */ /* 0x000fe20008000007 */
[----:B------:R-:W-:Y:S01]  /*46c0*/  IMAD.MOV.U32 R8, RZ, RZ, 0xffff ;  /* 0x0000ffffff087424 */ /* 0x000fe200078e00ff */
[----:B------:R-:W-:Y:S01]  /*46d0*/  PRMT R4, R4, 0x654, R5 ;  /* 0x0000065404047816 */ /* 0x000fe20000000005 */
[----:B------:R-:W-:Y:S02]  /*46e0*/  IMAD.MOV.U32 R6, RZ, RZ, 0x4 ;  /* 0x00000004ff067424 */ /* 0x000fe400078e00ff */
[----:B------:R-:W-:Y:S01]  /*46f0*/  IMAD.SHL.U32 R9, R11, 0x20, RZ ;  /* 0x000000200b097824 */ /* 0x000fe200078e00ff */
[----:B------:R-:W-:Y:S02]  /*4700*/  MOV R5, UR4 ;  /* 0x0000000400057c02 */ /* 0x000fe40008000f00 */
[-C--:B------:R-:W-:Y:S01]  /*4710*/  SHF.L.U32 R8, R8, R11.reuse, RZ ;  /* 0x0000000b08087219 */ /* 0x080fe200000006ff */
[----:B------:R1:W-:Y:S01]  /*4720*/  SYNCS.ARRIVE.TRANS64.RED RZ, [UR4], R6 ;  /* 0x00000006ffff79a7 */ /* 0x0003e20008000404 */
[----:B------:R-:W-:Y:S01]  /*4730*/  SHF.L.U32 R7, R0, R11, RZ ;  /* 0x0000000b00077219 */ /* 0x000fe200000006ff */
[----:B------:R1:W-:Y:S04]  /*4740*/  STS [UR6+0x310], R9 ;  /* 0x00031009ff007988 */ /* 0x0003e80008000806 */
[----:B------:R1:W-:Y:S04]  /*4750*/  STAS [R4.64], R11 ;  /* 0x0000000b04007dbd */ /* 0x0003e8000c0008ff */
[----:B------:R1:W-:Y:S04]  /*4760*/  ATOMS.OR RZ, [UR5+0x14], R8 ;  /* 0x00001408ffff798c */ /* 0x0003e8000b000005 */
[----:B------:R1:W-:Y:S04]  /*4770*/  ATOMS.OR RZ, [UR5+0x18], R7 ;  /* 0x00001807ffff798c */ /* 0x0003e8000b000005 */
[----:B------:R1:W-:Y:S02]  /*4780*/  ATOMS.XOR RZ, [UR5+0x10], R0 ;  /* 0x00001000ffff798c */ /* 0x0003e4000b800005 */
.L_x_88:
[----:B------:R-:W-:Y:S05]  /*4790*/  BSYNC B0 ;  /* 0x0000000000007941 */ /* 0x000fea0003800000 */
.L_x_87:
[----:B------:R-:W-:Y:S05]  /*47a0*/  BRA.U UP1, `(.L_x_93) ;  /* 0x00000001016c7547 */ /* 0x000fea000b800000 */
[----:B------:R-:W-:-:S03]  /*47b0*/  UMOV UR4, 0xffffffff ;  /* 0xffffffff00047882 */ /* 0x000fc60000000000 */
[----:B------:R-:W-:Y:S05]  /*47c0*/  BRA.DIV UR4, `(.L_x_94) ;  /* 0x0000007a04407947 */ /* 0x000fea000b800000 */
[----:B------:R-:W-:-:S13]  /*47d0*/  ELECT P6, URZ, PT ;  /* 0x0000000000ff782f */ /* 0x000fda00038c0000 */
.L_x_248:
[----:B------:R-:W-:Y:S05]  /*47e0*/  @!P6 BRA `(.L_x_93) ;  /* 0x00000000005ce947 */ /* 0x000fea0003800000 */
[----:B-1----:R-:W1:Y:S02]  /*47f0*/  LDS R5, [UR5+0x10] ;  /* 0x00001005ff057984 */ /* 0x002e640008000800 */
[----:B-1----:R-:W-:-:S04]  /*4800*/  SHF.L.U32 R5, R5, 0x1f, RZ ;  /* 0x0000001f05057819 */ /* 0x002fc800000006ff */
[----:B------:R-:W1:Y:S02]  /*4810*/  SYNCS.PHASECHK.TRANS64.TRYWAIT P0, [UR5+0x8], R5 ;  /* 0x00000805ff0075a7 */ /* 0x000e640008001105 */
[----:B-1----:R-:W-:Y:S05]  /*4820*/  @P0 BRA `(.L_x_95) ;  /* 0x0000000000080947 */ /* 0x002fea0003800000 */
[----:B------:R-:W1:Y:S02]  /*4830*/  SYNCS.PHASECHK.TRANS64.TRYWAIT P0, [UR5+0x8], R5 ;  /* 0x00000805ff0075a7 */ /* 0x000e640008001105 */
[----:B-1----:R-:W-:Y:S05]  /*4840*/  @!P0 BRA `(.L_x_96) ;  /* 0x0000007800408947 */ /* 0x002fea0003800000 */
.L_x_95:
[----:B------:R-:W2:Y:S01]  /*4850*/  LDS R7, [UR6+0x310] ;  /* 0x00031006ff077984 */ /* 0x000ea20008000800 */
[----:B-1----:R-:W-:Y:S02]  /*4860*/  HFMA2 R0, -RZ, RZ, 0, 5.9604644775390625e-08 ;  /* 0x00000001ff007431 */ /* 0x002fe400000001ff */
[----:B------:R-:W-:Y:S01]  /*4870*/  IMAD.MOV.U32 R4, RZ, RZ, 0xffff ;  /* 0x0000ffffff047424 */ /* 0x000fe200078e00ff */
[----:B------:R-:W-:Y:S01]  /*4880*/  UPRMT UR4, UR29, 0x654, UR7 ;  /* 0x000006541d047896 */ /* 0x000fe20008000007 */
[----:B--2---:R-:W-:-:S03]  /*4890*/  IMAD.SHL.U32 R5, R7, 0x20, RZ ;  /* 0x0000002007057824 */ /* 0x004fc600078e00ff */
[-C--:B------:R-:W-:Y:S02]  /*48a0*/  SHF.L.U32 R4, R4, R7.reuse, RZ ;  /* 0x0000000704047219 */ /* 0x080fe400000006ff */
[----:B------:R-:W-:Y:S01]  /*48b0*/  SHF.L.U32 R7, R0, R7, RZ ;  /* 0x0000000700077219 */ /* 0x000fe200000006ff */
[----:B------:R2:W-:Y:S04]  /*48c0*/  STS [UR6+0x310], R5 ;  /* 0x00031005ff007988 */ /* 0x0005e80008000806 */
[----:B------:R2:W-:Y:S04]  /*48d0*/  ATOMS.OR RZ, [UR5+0x14], R4 ;  /* 0x00001404ffff798c */ /* 0x0005e8000b000005 */
[----:B------:R2:W-:Y:S01]  /*48e0*/  ATOMS.OR RZ, [UR5+0x18], R7 ;  /* 0x00001807ffff798c */ /* 0x0005e2000b000005 */
[----:B------:R-:W-:Y:S03]  /*48f0*/  SYNCS.ARRIVE.TRANS64.RED.A1T0 RZ, [UR4], RZ ;  /* 0x000000ffffff79a7 */ /* 0x000fe60008100404 */
[----:B------:R2:W-:Y:S01]  /*4900*/  ATOMS.XOR RZ, [UR5+0x10], R0 ;  /* 0x00001000ffff798c */ /* 0x0005e2000b800005 */
[----:B------:R-:W-:Y:S05]  /*4910*/  BRA `(.L_x_93) ;  /* 0x0000000000107947 */ /* 0x000fea0003800000 */
.L_x_86:
[----:B------:R-:W-:Y:S02]  /*4920*/  MOV R0, 0xffffffff ;  /* 0xffffffff00007802 */ /* 0x000fe40000000f00 */
[----:B------:R-:W-:-:S03]  /*4930*/  MOV R4, 0x4960 ;  /* 0x0000496000047802 */ /* 0x000fc60000000f00 */
[----:B------:R1:W-:Y:S04]  /*4940*/  STS [UR6+0x310], R0 ;  /* 0x00031000ff007988 */ /* 0x0003e80008000806 */
[----:B-1---5:R-:W-:Y:S05]  /*4950*/  CALL.REL.NOINC `($__internal_1_$__cuda_sm10x_tcgen05_guardrail_trap_phase_invalid_during_alloc) ;  /* 0x0000008000107944 */ /* 0x022fea0003c00000 */
.L_x_93:
[----:B------:R-:W-:Y:S05]  /*4960*/  WARPSYNC.ALL ;  /* 0x0000000000007948 */ /* 0x000fea0003800000 */
[----:B------:R-:W3:Y:S01]  /*4970*/  S2UR UR4, SR_CgaCtaId ;  /* 0x00000000000479c3 */ /* 0x000ee20000008800 */
[----:B------:R-:W-:Y:S01]  /*4980*/  UMOV UR13, 0x400 ;  /* 0x00000400000d7882 */ /* 0x000fe20000000000 */
[----:B------:R-:W-:-:S06]  /*4990*/  NOP ;  /* 0x0000000000007918 */ /* 0x000fcc0000000000 */
[----:B------:R-:W-:Y:S06]  /*49a0*/  BAR.ARV 0x6, 0xa0 ;  /* 0x0182800000007b1d */ /* 0x000fec0000002000 */
[----:B------:R-:W4:Y:S01]  /*49b0*/  LDCU UR6, c[0x0][0x38c] ;  /* 0x00007180ff0677ac */ /* 0x000f220008000800 */
[----:B------:R-:W-:Y:S01]  /*49c0*/  LOP3.LUT R3, R3, 0xffff, RZ, 0xc0, !PT ;  /* 0x0000ffff03037812 */ /* 0x000fe200078ec0ff */
[----:B-1----:R-:W-:Y:S01]  /*49d0*/  IMAD.MOV.U32 R9, RZ, RZ, 0x1 ;  /* 0x00000001ff097424 */ /* 0x002fe200078e00ff */
[----:B------:R-:W-:Y:S01]  /*49e0*/  LOP3.LUT R2, R2, 0xffff, RZ, 0xc0, !PT ;  /* 0x0000ffff02027812 */ /* 0x000fe200078ec0ff */
[----:B------:R-:W-:Y:S01]  /*49f0*/  IMAD.MOV.U32 R8, RZ, RZ, RZ ;  /* 0x000000ffff087224 */ /* 0x000fe200078e00ff */
[----:B------:R-:W-:Y:S01]  /*4a00*/  R2UR UR16, R3 ;  /* 0x00000000031072ca */ /* 0x000fe200000e0000 */
[----:B------:R-:W-:Y:S01]  /*4a10*/  UMOV UR20, URZ ;  /* 0x000000ff00147c82 */ /* 0x000fe20008000000 */
[----:B------:R-:W-:-:S02]  /*4a20*/  R2UR UR24, R2 ;  /* 0x00000000021872ca */ /* 0x000fc400000e0000 */
[----:B------:R-:W-:Y:S01]  /*4a30*/  CS2R R2, SRZ ;  /* 0x0000000000027805 */ /* 0x000fe2000001ff00 */
[----:B------:R-:W-:Y:S01]  /*4a40*/  UMOV UR10, URZ ;  /* 0x000000ff000a7c82 */ /* 0x000fe20008000000 */
[----:B---3--:R-:W-:Y:S02]  /*4a50*/  ULEA UR13, UR4, UR13, 0x18 ;  /* 0x0000000d040d7291 */ /* 0x008fe4000f8ec0ff */
[----:B------:R-:W-:Y:S02]  /*4a60*/  UISETP.NE.AND UP3, UPT, UR27, URZ, UPT ;  /* 0x000000ff1b00728c */ /* 0x000fe4000bf65270 */
[----:B------:R-:W-:Y:S02]  /*4a70*/  UIADD3 UR5, UPT, UPT, UR13, 0x6500, URZ ;  /* 0x000065000d057890 */ /* 0x000fe4000fffe0ff */
[----:B------:R-:W-:Y:S02]  /*4a80*/  UIADD3 UR4, UPT, UPT, UR13, 0x16d00, URZ ;  /* 0x00016d000d047890 */ /* 0x000fe4000fffe0ff */
[----:B----4-:R-:W-:Y:S01]  /*4a90*/  UIADD3 UR6, UPT, UPT, UR6, 0x1f, URZ ;  /* 0x0000001f06067890 */ /* 0x010fe2000fffe0ff */
[----:B--2---:R-:W1:Y:S01]  /*4aa0*/  LDS R0, [UR13+0x310] ;  /* 0x0003100dff007984 */ /* 0x004e620008000800 */
[----:B------:R-:W-:-:S02]  /*4ab0*/  USHF.R.U32.HI UR5, URZ, 0x4, UR5 ;  /* 0x00000004ff057899 */ /* 0x000fc40008011605 */
[----:B------:R-:W-:Y:S02]  /*4ac0*/  USHF.R.S32.HI UR21, URZ, 0x1f, UR6 ;  /* 0x0000001fff157899 */ /* 0x000fe40008011406 */
[----:B------:R-:W-:Y:S02]  /*4ad0*/  USHF.R.U32.HI UR4, URZ, 0x4, UR4 ;  /* 0x00000004ff047899 */ /* 0x000fe40008011604 */
[----:B------:R-:W-:Y:S02]  /*4ae0*/  ULEA.HI UR21, UR21, UR6, URZ, 0x5 ;  /* 0x0000000615157291 */ /* 0x000fe4000f8f28ff */
[----:B------:R-:W-:Y:S02]  /*4af0*/  ULOP3.LUT UR5, UR5, 0x3fff, URZ, 0xc0, !UPT ;  /* 0x00003fff05057892 */ /* 0x000fe4000f8ec0ff */
[----:B------:R-:W-:Y:S02]  /*4b00*/  USHF.R.S32.HI UR21, URZ, 0x5, UR21 ;  /* 0x00000005ff157899 */ /* 0x000fe40008011415 */
[----:B------:R-:W-:-:S02]  /*4b10*/  ULOP3.LUT UR18, UR4, 0x3fff, URZ, 0xc0, !UPT ;  /* 0x00003fff04127892 */ /* 0x000fc4000f8ec0ff */
[----:B------:R-:W-:Y:S02]  /*4b20*/  UISETP.LT.AND UP0, UPT, UR21, 0x1, UPT ;  /* 0x000000011500788c */ /* 0x000fe4000bf01270 */
[----:B------:R-:W-:Y:S02]  /*4b30*/  ULOP3.LUT UR17, UR5, 0x10000, URZ, 0xfc, !UPT ;  /* 0x0001000005117892 */ /* 0x000fe4000f8efcff */
[----:B------:R-:W-:Y:S02]  /*4b40*/  ULOP3.LUT UR18, UR18, 0x10000, URZ, 0xfc, !UPT ;  /* 0x0001000012127892 */ /* 0x000fe4000f8efcff */
[----:B------:R-:W-:Y:S01]  /*4b50*/  USEL UR25, UR21, 0x1, !UP0 ;  /* 0x0000000115197887 */ /* 0x000fe2000c000000 */
[----:B------:R-:W-:Y:S01]  /*4b60*/  UMOV UR11, URZ ;  /* 0x000000ff000b7c82 */ /* 0x000fe20008000000 */
[----:B------:R-:W-:Y:S01]  /*4b70*/  UMOV UR22, 0x0 ;  /* 0x0000000000167882 */ /* 0x000fe20000000000 */
[----:B------:R-:W-:Y:S01]  /*4b80*/  UMOV UR23, 0x8400490 ;  /* 0x0840049000177882 */ /* 0x000fe20000000000 */
[----:B-1----:R-:W-:-:S15]  /*4b90*/  R2UR UR26, R0 ;  /* 0x00000000001a72ca */ /* 0x002fde00000e0000 */
.L_x_104:
[C---:B------:R-:W-:Y:S02]  /*4ba0*/  LEA R0, R8.reuse, UR13, 0x3 ;  /* 0x0000000d08007c11 */ /* 0x040fe4000f8e18ff */
[----:B------:R-:W-:Y:S02]  /*4bb0*/  SHF.L.U32 R5, R3, 0x1f, RZ ;  /* 0x0000001f03057819 */ /* 0x000fe400000006ff */
[----:B------:R-:W-:Y:S02]  /*4bc0*/  LEA R4, R8, UR13, 0x4 ;  /* 0x0000000d08047c11 */ /* 0x000fe4000f8e20ff */
[----:B------:R-:W1:Y:S02]  /*4bd0*/  SYNCS.PHASECHK.TRANS64.TRYWAIT P0, [R0+URZ+0x260], R5 ;  /* 0x00026005000075a7 */ /* 0x000e6400080011ff */
[----:B-1-3--:R-:W-:Y:S05]  /*4be0*/  @!P0 BRA `(.L_x_97) ;  /* 0x0000007400708947 */ /* 0x00afea0003800000 */
.L_x_249:
[----:B-1----:R-:W1:Y:S01]  /*4bf0*/  LDS.128 R4, [R4+0x2f0] ;  /* 0x0002f00004047984 */ /* 0x002e620000000c00 */
[----:B------:R-:W-:Y:S02]  /*4c00*/  VIADD R0, R0, 0x270 ;  /* 0x0000027000007836 */ /* 0x000fe40000000000 */
[----:B------:R-:W-:Y:S01]  /*4c10*/  VIADD R8, R8, 0x1 ;  /* 0x0000000108087836 */ /* 0x000fe20000000000 */
[----:B------:R-:W-:Y:S01]  /*4c20*/  @!PT LDS RZ, [RZ] ;  /* 0x00000000fffff984 */ /* 0x000fe20000000800 */
[----:B------:R-:W-:Y:S01]  /*4c30*/  @!PT LDS RZ, [RZ] ;  /* 0x00000000fffff984 */ /* 0x000fe20000000800 */
[----:B------:R-:W-:Y:S01]  /*4c40*/  @!PT LDS RZ, [RZ] ;  /* 0x00000000fffff984 */ /* 0x000fe20000000800 */
[----:B------:R-:W-:Y:S01]  /*4c50*/  @!PT LDS RZ, [RZ] ;  /* 0x00000000fffff984 */ /* 0x000fe20000000800 */
[----:B------:R2:W-:Y:S06]  /*4c60*/  MEMBAR.ALL.CTA ;  /* 0x0000000000007992 */ /* 0x0005ec0000008000 */
[----:B--2---:R-:W2:Y:S01]  /*4c70*/  FENCE.VIEW.ASYNC.S ;  /* 0x00000000000073c6 */ /* 0x004ea20000000000 */
[----:B------:R-:W-:-:S04]  /*4c80*/  PRMT R0, RZ, 0x654, R0 ;  /* 0x00000654ff007816 */ /* 0x000fc80000000000 */
[----:B--2---:R2:W-:Y:S01]  /*4c90*/  SYNCS.ARRIVE.TRANS64.RED.A1T0 RZ, [R0+URZ], RZ ;  /* 0x000000ff00ff79a7 */ /* 0x0045e200081004ff */
[----:B-1----:R-:W-:Y:S01]  /*4ca0*/  LOP3.LUT P1, RZ, R6, 0x1, RZ, 0xc0, !PT ;  /* 0x0000000106ff7812 */ /* 0x002fe2000782c0ff */
[----:B--2---:R-:W-:-:S12]  /*4cb0*/  BRA.U UP3, `(.L_x_98) ;  /* 0x0000000103cc7547 */ /* 0x004fd8000b800000 */
[----:B------:R-:W1:Y:S01]  /*4cc0*/  LDCU UR4, c[0x0][0x38c] ;  /* 0x00007180ff0477ac */ /* 0x000e620008000800 */
[----:B------:R-:W-:Y:S02]  /*4cd0*/  PLOP3.LUT P2, PT, PT, PT, PT, 0x80, 0x8 ;  /* 0x000000000008781c */ /* 0x000fe40003f4f070 */
[----:B------:R-:W-:Y:S01]  /*4ce0*/  SHF.L.U32 R5, R9, 0x1f, RZ ;  /* 0x0000001f09057819 */ /* 0x000fe200000006ff */
[----:B------:R-:W-:Y:S02]  /*4cf0*/  ULEA UR19, UR20, UR13, 0x3 ;  /* 0x0000000d14137291 */ /* 0x000fe4000f8e18ff */
[----:B-1----:R-:W-:-:S06]  /*4d00*/  UISETP.GE.AND UP0, UPT, UR4, 0x1, UPT ;  /* 0x000000010400788c */ /* 0x002fcc000bf06270 */
[----:B------:R-:W-:-:S05]  /*4d10*/  PLOP3.LUT P0, PT, PT, PT, UP0, 0x80, 0x8 ;  /* 0x000000000008781c */ /* 0x000fca0003f0f008 */
[----:B------:R-:W-:-:S08]  /*4d20*/  @UP0 ULEA UR4, UR10, UR13, 0x3 ;  /* 0x0000000d0a040291 */ /* 0x000fd0000f8e18ff */
[----:B------:R-:W-:-:S04]  /*4d30*/  @P0 SHF.L.U32 R0, R2, 0x1f, RZ ;  /* 0x0000001f02000819 */ /* 0x000fc800000006ff */
[----:B------:R1:W2:Y:S01]  /*4d40*/  @P0 SYNCS.PHASECHK.TRANS64.TRYWAIT P2, [UR4], R0 ;  /* 0x00000000ff0005a7 */ /* 0x0002a20008041104 */
[----:B------:R-:W3:Y:S02]  /*4d50*/  SYNCS.PHASECHK.TRANS64.TRYWAIT P0, [UR19+0x2a0], R5 ;  /* 0x0002a005ff0075a7 */ /* 0x000ee40008001113 */
[----:B-123--:R-:W-:Y:S05]  /*4d60*/  @!P0 BRA `(.L_x_99) ;  /* 0x0000007400248947 */ /* 0x00efea0003800000 */
.L_x_251:
[----:B------:R-:W-:Y:S01]  /*4d70*/  UMOV UR14, UR11 ;  /* 0x0000000b000e7c82 */ /* 0x000fe20008000000 */
[----:B------:R-:W-:Y:S05]  /*4d80*/  BRA.U !UP0, `(.L_x_100) ;  /* 0x0000000108887547 */ /* 0x000fea000b800000 */
[----:B------:R-:W-:Y:S02]  /*4d90*/  UIADD3 UR14, UPT, UPT, UR25, UR11, URZ ;  /* 0x0000000b190e7290 */ /* 0x000fe4000fffe0ff */
[----:B------:R-:W-:Y:S02]  /*4da0*/  ULEA UR15, UR20, UR26, 0x7 ;  /* 0x0000001a140f7291 */ /* 0x000fe4000f8e38ff */
[----:B------:R-:W-:Y:S01]  /*4db0*/  UPLOP3.LUT UP2, UPT, UPT, UPT, UPT, 0x40, 0x4 ;  /* 0x000000000004789c */ /* 0x000fe20003f4e870 */
[----:B------:R-:W-:Y:S01]  /*4dc0*/  UMOV UR12, UR21 ;  /* 0x00000015000c7c82 */ /* 0x000fe20008000000 */
[----:B------:R-:W-:-:S09]  /*4dd0*/  UMOV UR5, UR10 ;  /* 0x0000000a00057c82 */ /* 0x000fd20008000000 */
.L_x_103:
[----:B--2---:R-:W-:Y:S01]  /*4de0*/  ULEA UR6, UR5, UR13, 0x3 ;  /* 0x0000000d05067291 */ /* 0x004fe2000f8e18ff */
[----:B---3--:R-:W-:Y:S11]  /*4df0*/  @P2 BRA `(.L_x_101) ;  /* 0x00000000000c2947 */ /* 0x008ff60003800000 */
[----:B-1----:R-:W-:Y:S04]  /*4e00*/  SHF.L.U32 R5, R2, 0x1f, RZ ;  /* 0x0000001f02057819 */ /* 0x002fe800000006ff */
[----:B------:R-:W1:Y:S02]  /*4e10*/  SYNCS.PHASECHK.TRANS64.TRYWAIT P0, [UR6], R5 ;  /* 0x00000005ff0075a7 */ /* 0x000e640008001106 */
[----:B-1----:R-:W-:Y:S05]  /*4e20*/  @!P0 BRA `(.L_x_102) ;  /* 0x00000074000c8947 */ /* 0x002fea0003800000 */
.L_x_101:
[----:B------:R-:W-:Y:S01]  /*4e30*/  UISETP.NE.AND UP0, UPT, UR12, 0x1, UPT ;  /* 0x000000010c00788c */ /* 0x000fe2000bf05270 */
[----:B------:R-:W-:Y:S01]  /*4e40*/  PLOP3.LUT P2, PT, PT, PT, PT, 0x80, 0x8 ;  /* 0x000000000008781c */ /* 0x000fe20003f4f070 */
[----:B------:R-:W-:Y:S02]  /*4e50*/  UIADD3 UR4, UPT, UPT, UR5, 0x1, URZ ;  /* 0x0000000105047890 */ /* 0x000fe4000fffe0ff */
[----:B------:R-:W-:Y:S02]  /*4e60*/  ULEA UR8, UR5, UR18, 0x8 ;  /* 0x0000001205087291 */ /* 0x000fe4000f8e40ff */
[----:B------:R-:W-:Y:S01]  /*4e70*/  UISETP.NE.AND UP1, UPT, UR4, 0x21, UPT ;  /* 0x000000210400788c */ /* 0x000fe2000bf25270 */
[----:B------:R-:W-:Y:S01]  /*4e80*/  PLOP3.LUT P0, PT, PT, PT, UP0, 0x80, 0x8 ;  /* 0x000000000008781c */ /* 0x000fe20003f0f008 */
[----:B------:R-:W-:Y:S02]  /*4e90*/  UIADD3 UR11, UPT, UPT, UR11, 0x1, URZ ;  /* 0x000000010b0b7890 */ /* 0x000fe4000fffe0ff */
[----:B------:R-:W-:Y:S02]  /*4ea0*/  USEL UR7, URZ, 0x1, UP1 ;  /* 0x00000001ff077887 */ /* 0x000fe40008800000 */
[----:B------:R-:W-:Y:S01]  /*4eb0*/  USEL UR10, UR4, URZ, UP1 ;  /* 0x000000ff040a7287 */ /* 0x000fe20008800000 */
[----:B------:R-:W-:Y:S01]  /*4ec0*/  UMOV UR9, 0xc0004010 ;  /* 0xc000401000097882 */ /* 0x000fe20000000000 */
[----:B------:R-:W-:Y:S02]  /*4ed0*/  UIADD3 UR12, UPT, UPT, UR12, -0x1, URZ ;  /* 0xffffffff0c0c7890 */ /* 0x000fe4000fffe0ff */
[----:B------:R-:W-:Y:S01]  /*4ee0*/  LOP3.LUT R2, R2, UR7, RZ, 0x3c, !PT ;  /* 0x0000000702027c12 */ /* 0x000fe2000f8e3cff */
[----:B------:R-:W-:Y:S01]  /*4ef0*/  @UP0 ULEA UR4, UR10, UR13, 0x3 ;  /* 0x0000000d0a040291 */ /* 0x000fe2000f8e18ff */
[----:B------:R-:W-:Y:S02]  /*4f00*/  UMOV UR7, 0xc0004010 ;  /* 0xc000401000077882 */ /* 0x000fe40000000000 */
[----:B-1----:R-:W-:Y:S01]  /*4f10*/  @P0 SHF.L.U32 R0, R2, 0x1f, RZ ;  /* 0x0000001f02000819 */ /* 0x002fe200000006ff */
[----:B------:R-:W-:Y:S05]  /*4f20*/  UISETP.NE.AND UP0, UPT, UR11, UR14, UPT ;  /* 0x0000000e0b00728c */ /* 0x000fea000bf05270 */
[----:B------:R2:W3:Y:S01]  /*4f30*/  @P0 SYNCS.PHASECHK.TRANS64.TRYWAIT P2, [UR4], R0 ;  /* 0x00000000ff0005a7 */ /* 0x0004e20008041104 */
[----:B------:R-:W-:Y:S02]  /*4f40*/  UIADD3 UR4, UPT, UPT, UR6, 0x108, URZ ;  /* 0x0000010806047890 */ /* 0x000fe4000fffe0ff */
[----:B------:R-:W-:Y:S03]  /*4f50*/  ULEA UR6, UR5, UR17, 0x7 ;  /* 0x0000001105067291 */ /* 0x000fe6000f8e38ff */
[----:B------:R-:W-:Y:S06]  /*4f60*/  UMOV UR5, UR10 ;  /* 0x0000000a00057c82 */ /* 0x000fec0008000000 */
[----:B------:R2:W-:Y:S01]  /*4f70*/  UTCQMMA.2CTA gdesc[UR6], gdesc[UR8], tmem[UR15], tmem[UR22], idesc[UR23], UP2 ;  /* 0x00ff1608060075ea */ /* 0x0005e2000920030f */
[----:B------:R-:W-:Y:S01]  /*4f80*/  UPLOP3.LUT UP2, UPT, UPT, UPT, UPT, 0x80, 0x8 ;  /* 0x000000000008789c */ /* 0x000fe20003f4f070 */
[----:B------:R2:W-:Y:S01]  /*4f90*/  UTCBAR.2CTA.MULTICAST [UR4], URZ, UR16 ;  /* 0x000000ff040073e9 */ /* 0x0005e20008200810 */
[----:B------:R-:W-:Y:S09]  /*4fa0*/  BRA.U UP0, `(.L_x_103) ;  /* 0xfffffffd008c7547 */ /* 0x000ff2000b83ffff */
.L_x_100:
[----:B--2---:R-:W-:Y:S01]  /*4fb0*/  UIADD3 UR4, UPT, UPT, UR19, 0x280, URZ ;  /* 0x0000028013047890 */ /* 0x004fe2000fffe0ff */
[----:B------:R-:W-:-:S08]  /*4fc0*/  UMOV UR11, UR14 ;  /* 0x0000000e000b7c82 */ /* 0x000fd00008000000 */
[----:B------:R2:W-:Y:S01]  /*4fd0*/  UTCBAR.2CTA.MULTICAST [UR4], URZ, UR24 ;  /* 0x000000ff040073e9 */ /* 0x0005e20008200818 */
[----:B------:R-:W-:Y:S02]  /*4fe0*/  NOP ;  /* 0x0000000000007918 */ /* 0x000fe40000000000 */
.L_x_98:
[----:B--2---:R-:W-:Y:S01]  /*4ff0*/  UIADD3 UR4, UPT, UPT, UR20, 0x1, URZ ;  /* 0x0000000114047890 */ /* 0x004fe2000fffe0ff */
[----:B------:R-:W-:-:S03]  /*5000*/  ISETP.NE.AND P0, PT, R8, 0x2, PT ;  /* 0x000000020800780c */ /* 0x000fc60003f05270 */
[----:B------:R-:W-:Y:S01]  /*5010*/  UISETP.NE.AND UP0, UPT, UR4, 0x4, UPT ;  /* 0x000000040400788c */ /* 0x000fe2000bf05270 */
[----:B-1----:R-:W-:Y:S02]  /*5020*/  SEL R0, RZ, 0x1, P0 ;  /* 0x00000001ff007807 */ /* 0x002fe40000000000 */
[----:B------:R-:W-:Y:S01]  /*5030*/  SEL R8, R8, RZ, P0 ;  /* 0x000000ff08087207 */ /* 0x000fe20000000000 */
[----:B------:R-:W-:Y:S01]  /*5040*/  USEL UR5, URZ, 0x1, UP0 ;  /* 0x00000001ff057887 */ /* 0x000fe20008000000 */
[----:B------:R-:W-:Y:S01]  /*5050*/  LOP3.LUT R3, R3, R0, RZ, 0x3c, !PT ;  /* 0x0000000003037212 */ /* 0x000fe200078e3cff */
[----:B------:R-:W-:-:S04]  /*5060*/  USEL UR20, UR4, URZ, UP0 ;  /* 0x000000ff04147287 */ /* 0x000fc80008000000 */
[----:B------:R-:W-:Y:S01]  /*5070*/  LOP3.LUT R9, R9, UR5, RZ, 0x3c, !PT ;  /* 0x0000000509097c12 */ /* 0x000fe2000f8e3cff */
[----:B------:R-:W-:Y:S07]  /*5080*/  @P1 BRA `(.L_x_104) ;  /* 0xfffffff800c41947 */ /* 0x000fee000383ffff */
[----:B------:R-:W1:Y:S01]  /*5090*/  S2UR UR8, SR_CgaCtaId ;  /* 0x00000000000879c3 */ /* 0x000e620000008800 */
[----:B------:R-:W-:Y:S01]  /*50a0*/  ELECT P0, URZ, PT ;  /* 0x0000000000ff782f */ /* 0x000fe20003800000 */
[----:B------:R-:W-:Y:S01]  /*50b0*/  HFMA2 R0, -RZ, RZ, 0, 5.9604644775390625e-08 ;  /* 0x00000001ff007431 */ /* 0x000fe200000001ff */
[----:B------:R-:W-:-:S05]  /*50c0*/  UMOV UR4, 0x40 ;  /* 0x0000004000047882 */ /* 0x000fca0000000000 */
[----:B------:R-:W-:Y:S01]  /*50d0*/  UVIRTCOUNT.DEALLOC.SMPOOL 0x80 ;  /* 0x000000800000784c */ /* 0x000fe20000000000 */
[----:B------:R-:W-:Y:S02]  /*50e0*/  UISETP.NE.AND UP1, UPT, UR27, URZ, UPT ;  /* 0x000000ff1b00728c */ /* 0x000fe4000bf25270 */
[----:B-1----:R-:W-:-:S09]  /*50f0*/  ULEA UR8, UR8, UR4, 0x18 ;  /* 0x0000000408087291 */ /* 0x002fd2000f8ec0ff */
[----:B------:R1:W-:Y:S01]  /*5100*/  @P0 STS.U8 [UR8+0x1c], R0 ;  /* 0x00001c00ff000988 */ /* 0x0003e20008000008 */
[----:B------:R-:W-:Y:S05]  /*5110*/  BRA.U UP1, `(.L_x_105) ;  /* 0x0000000101a07547 */ /* 0x000fea000b800000 */
[----:B------:R-:W-:Y:S01]  /*5120*/  UIADD3 UR7, UPT, UPT, UR13, 0x2a0, URZ ;  /* 0x000002a00d077890 */ /* 0x000fe2000fffe0ff */
[----:B------:R-:W-:-:S03]  /*5130*/  SHF.L.U32 R3, R9, 0x1f, RZ ;  /* 0x0000001f09037819 */ /* 0x000fc600000006ff */
[----:B------:R-:W-:-:S09]  /*5140*/  ULEA UR4, UR20, UR7, 0x3 ;  /* 0x0000000714047291 */ /* 0x000fd2000f8e18ff */
[----:B------:R-:W2:Y:S02]  /*5150*/  SYNCS.PHASECHK.TRANS64.TRYWAIT P0, [UR4], R3 ;  /* 0x00000003ff0075a7 */ /* 0x000ea40008001104 */
[----:B--2---:R-:W-:Y:S05]  /*5160*/  @!P0 BRA `(.L_x_106) ;  /* 0x0000007000548947 */ /* 0x004fea0003800000 */
.L_x_254:
        /* <DEDUP_REMOVED lines=9> */
.L_x_256:
        /* <DEDUP_REMOVED lines=9> */
.L_x_258:
[----:B------:R-:W-:-:S04]  /*5290*/  UIADD3 UR4, UPT, UPT, UR4, 0x1, URZ ;  /* 0x0000000104047890 */ /* 0x000fc8000fffe0ff */
[----:B------:R-:W-:-:S04]  /*52a0*/  UISETP.NE.AND UP0, UPT, UR4, 0x4, UPT ;  /* 0x000000040400788c */ /* 0x000fc8000bf05270 */
[----:B------:R-:W-:Y:S02]  /*52b0*/  USEL UR5, URZ, 0x1, UP0 ;  /* 0x00000001ff057887 */ /* 0x000fe40008000000 */
[----:B------:R-:W-:-:S04]  /*52c0*/  USEL UR4, UR4, URZ, UP0 ;  /* 0x000000ff04047287 */ /* 0x000fc80008000000 */
[----:B------:R-:W-:Y:S01]  /*52d0*/  ULEA UR4, UR4, UR7, 0x3 ;  /* 0x0000000704047291 */ /* 0x000fe2000f8e18ff */
[----:B-1----:R-:W-:-:S04]  /*52e0*/  LOP3.LUT R3, R2, UR5, RZ, 0x3c, !PT ;  /* 0x0000000502037c12 */ /* 0x002fc8000f8e3cff */
[----:B------:R-:W-:Y:S01]  /*52f0*/  SHF.L.U32 R3, R3, 0x1f, RZ ;  /* 0x0000001f03037819 */ /* 0x000fe200000006ff */
[----:B------:R-:W-:-:S04]  /*5300*/  IMAD.U32 R0, RZ, RZ, UR4 ;  /* 0x00000004ff007e24 */ /* 0x000fc8000f8e00ff */
[----:B------:R1:W2:Y:S03]  /*5310*/  SYNCS.PHASECHK.TRANS64.TRYWAIT P0, [R0+URZ], R3 ;  /* 0x00000003000075a7 */ /* 0x0002a600080011ff */
[----:B--2---:R-:W-:Y:S05]  /*5320*/  @!P0 NANOSLEEP.SYNCS 0x989680 ;  /* 0x009896800000895d */ /* 0x004fea0003900000 */
[----:B------:R-:W2:Y:S02]  /*5330*/  @!P0 SYNCS.PHASECHK.TRANS64 P0, [R0+URZ], R3 ;  /* 0x00000003000085a7 */ /* 0x000ea400080010ff */
[----:B--2---:R-:W-:Y:S05]  /*5340*/  @P0 BRA `(.L_x_109) ;  /* 0x0000000000200947 */ /* 0x004fea0003800000 */
.L_x_110:
[----:B--2---:R2:W4:Y:S02]  /*5350*/  SYNCS.PHASECHK.TRANS64.TRYWAIT P0, [R0+URZ], R3 ;  /* 0x00000003000075a7 */ /* 0x00452400080011ff */
[----:B----4-:R-:W-:Y:S05]  /*5360*/  @!P0 NANOSLEEP.SYNCS 0x989680 ;  /* 0x009896800000895d */ /* 0x010fea0003900000 */
[----:B------:R-:W4:Y:S02]  /*5370*/  @!P0 SYNCS.PHASECHK.TRANS64 P0, [R0+URZ], R3 ;  /* 0x00000003000085a7 */ /* 0x000f2400080010ff */
[----:B----4-:R-:W-:Y:S05]  /*5380*/  @!P0 BRA `(.L_x_110) ;  /* 0xfffffffc00f08947 */ /* 0x010fea000383ffff */
[----:B------:R-:W-:Y:S05]  /*5390*/  BRA `(.L_x_109) ;  /* 0x00000000000c7947 */ /* 0x000fea0003800000 */
.L_x_105:
[----:B------:R-:W-:-:S04]  /*53a0*/  UIADD3 UR4, UPT, UPT, UR13, 0x2e0, URZ ;  /* 0x000002e00d047890 */ /* 0x000fc8000fffe0ff */
[----:B------:R-:W-:-:S09]  /*53b0*/  UPRMT UR4, UR29, 0x654, UR4 ;  /* 0x000006541d047896 */ /* 0x000fd20008000004 */
[----:B------:R-:W-:Y:S03]  /*53c0*/  SYNCS.ARRIVE.TRANS64.RED.A1T0 RZ, [UR4], RZ ;  /* 0x000000ffffff79a7 */ /* 0x000fe60008100404 */
.L_x_109:
[----:B-12---:R-:W-:Y:S01]  /*53d0*/  SHF.L.U32 R3, RZ, 0x1f, RZ ;  /* 0x0000001fff037819 */ /* 0x006fe200000006ff */
[----:B------:R-:W-:Y:S01]  /*53e0*/  UIADD3 UR4, UPT, UPT, UR13, 0x2e0, URZ ;  /* 0x000002e00d047890 */ /* 0x000fe2000fffe0ff */
[----:B------:R-:W-:Y:S02]  /*53f0*/  PLOP3.LUT P0, PT, PT, PT, UP1, 0x80, 0x8 ;  /* 0x000000000008781c */ /* 0x000fe40003f0f018 */
[----:B------:R-:W1:Y:S02]  /*5400*/  SYNCS.PHASECHK.TRANS64.TRYWAIT P1, [UR13+0x2e0], R3 ;  /* 0x0002e003ff0075a7 */ /* 0x000e64000802110d */
[----:B-1----:R-:W-:Y:S09]  /*5410*/  @!P1 BRA `(.L_x_111) ;  /* 0x0000006c00f09947 */ /* 0x002ff20003800000 */
.L_x_260:
[----:B------:R-:W-:Y:S01]  /*5420*/  @!UP1 UPRMT UR4, UR29, 0x654, UR4 ;  /* 0x000006541d049896 */ /* 0x000fe20008000004 */
[----:B------:R-:W-:Y:S01]  /*5430*/  UMOV UR5, 0xffff ;  /* 0x0000ffff00057882 */ /* 0x000fe20000000000 */
[----:B------:R-:W-:-:S07]  /*5440*/  UMOV UR6, 0x1 ;  /* 0x0000000100067882 */ /* 0x000fce0000000000 */
[----:B------:R-:W-:Y:S01]  /*5450*/  @!P0 SYNCS.ARRIVE.TRANS64.RED.A1T0 RZ, [UR4], RZ ;  /* 0x000000ffffff89a7 */ /* 0x000fe20008100404 */
[----:B------:R-:W-:Y:S01]  /*5460*/  NOP ;  /* 0x0000000000007918 */ /* 0x000fe20000000000 */
[----:B-1----:R-:W1:Y:S01]  /*5470*/  LDS R0, [UR8+0x14] ;  /* 0x00001408ff007984 */ /* 0x002e620008000800 */
[----:B------:R-:W-:-:S04]  /*5480*/  ULOP3.LUT UR4, UR26, 0xffff, URZ, 0xc0, !UPT ;  /* 0x0000ffff1a047892 */ /* 0x000fc8000f8ec0ff */
[----:B------:R-:W-:-:S04]  /*5490*/  USHF.R.U32.HI UR4, URZ, 0x5, UR4 ;  /* 0x00000005ff047899 */ /* 0x000fc80008011604 */
[----:B------:R-:W-:Y:S02]  /*54a0*/  USHF.L.U32 UR5, UR5, UR4, URZ ;  /* 0x0000000405057299 */ /* 0x000fe400080006ff */
[----:B------:R-:W-:-:S04]  /*54b0*/  USHF.L.U32 UR4, UR6, UR4, URZ ;  /* 0x0000000406047299 */ /* 0x000fc800080006ff */
[----:B-1----:R-:W-:-:S04]  /*54c0*/  LOP3.LUT R0, R0, UR5, RZ, 0xc0, !PT ;  /* 0x0000000500007c12 */ /* 0x002fc8000f8ec0ff */
[----:B------:R-:W-:-:S13]  /*54d0*/  ISETP.NE.AND P0, PT, R0, UR5, PT ;  /* 0x0000000500007c0c */ /* 0x000fda000bf05270 */
[----:B------:R-:W-:Y:S05]  /*54e0*/  @P0 BRA `(.L_x_112) ;  /* 0x0000000000580947 */ /* 0x000fea0003800000 */
[----:B------:R-:W1:Y:S02]  /*54f0*/  LDS R0, [UR8+0x18] ;  /* 0x00001808ff007984 */ /* 0x000e640008000800 */
[----:B-1----:R-:W-:-:S04]  /*5500*/  LOP3.LUT R0, R0, UR4, RZ, 0xc0, !PT ;  /* 0x0000000400007c12 */ /* 0x002fc8000f8ec0ff */
[----:B------:R-:W-:-:S13]  /*5510*/  ISETP.NE.AND P0, PT, R0, UR4, PT ;  /* 0x0000000400007c0c */ /* 0x000fda000bf05270 */
[----:B------:R-:W-:Y:S05]  /*5520*/  @P0 BRA `(.L_x_113) ;  /* 0x00000000003c0947 */ /* 0x000fea0003800000 */
[----:B------:R-:W1:Y:S01]  /*5530*/  S2R R2, SR_LANEID ;  /* 0x0000000000027919 */ /* 0x000e620000000000 */
[----:B------:R-:W-:Y:S01]  /*5540*/  ULOP3.LUT UR5, URZ, UR5, URZ, 0x33, !UPT ;  /* 0x00000005ff057292 */ /* 0x000fe2000f8e33ff */
[----:B------:R-:W-:Y:S01]  /*5550*/  LOP3.LUT R4, RZ, UR4, RZ, 0x33, !PT ;  /* 0x00000004ff047c12 */ /* 0x000fe2000f8e33ff */
[----:B------:R-:W-:Y:S02]  /*5560*/  VOTEU.ANY UR4, UPT, PT ;  /* 0x0000000000047886 */ /* 0x000fe400038e0100 */
[----:B------:R-:W-:Y:S01]  /*5570*/  UFLO.U32 UR4, UR4 ;  /* 0x00000004000472bd */ /* 0x000fe200080e0000 */
[----:B------:R-:W2:Y:S01]  /*5580*/  REDUX UR6, R4 ;  /* 0x00000000040673c4 */ /* 0x000ea20000000000 */
[----:B------:R-:W-:-:S06]  /*5590*/  IMAD.U32 R0, RZ, RZ, UR5 ;  /* 0x00000005ff007e24 */ /* 0x000fcc000f8e00ff */
[----:B------:R4:W-:Y:S01]  /*55a0*/  UTCATOMSWS.AND URZ, UR5 ;  /* 0x0000000500ff79e3 */ /* 0x0009e20008000000 */
[----:B------:R-:W3:Y:S01]  /*55b0*/  REDUX UR7, R0 ;  /* 0x00000000000773c4 */ /* 0x000ee20000000000 */
[----:B-1----:R-:W-:Y:S01]  /*55c0*/  ISETP.EQ.U32.AND P0, PT, R2, UR4, PT ;  /* 0x0000000402007c0c */ /* 0x002fe2000bf02070 */
[----:B--2---:R-:W-:Y:S01]  /*55d0*/  IMAD.U32 R2, RZ, RZ, UR6 ;  /* 0x00000006ff027e24 */ /* 0x004fe2000f8e00ff */
[----:B---3--:R-:W-:-:S11]  /*55e0*/  MOV R3, UR7 ;  /* 0x0000000700037c02 */ /* 0x008fd60008000f00 */
[----:B------:R4:W-:Y:S04]  /*55f0*/  @P0 ATOMS.AND RZ, [UR8+0x14], R3 ;  /* 0x00001403ffff098c */ /* 0x0009e8000a800008 */
[----:B------:R4:W-:Y:S01]  /*5600*/  @P0 ATOMS.AND RZ, [UR8+0x18], R2 ;  /* 0x00001802ffff098c */ /* 0x0009e2000a800008 */
[----:B------:R-:W-:Y:S05]  /*5610*/  BRA `(.L_x_114) ;  /* 0x0000000000147947 */ /* 0x000fea0003800000 */
.L_x_113:
[----:B------:R-:W-:Y:S02]  /*5620*/  MOV R2, 0x5640 ;  /* 0x0000564000027802 */ /* 0x000fe40000000f00 */
[----:B---3-5:R-:W-:Y:S05]  /*5630*/  CALL.REL.NOINC `($__internal_0_$__cuda_sm10x_tcgen05_guardrail_trap_col_being_dealloced_not_returned_by_alloc) ;  /* 0x0000007000cc7944 */ /* 0x028fea0003c00000 */
[----:B------:R-:W-:Y:S05]  /*5640*/  BRA `(.L_x_114) ;  /* 0x0000000000087947 */ /* 0x000fea0003800000 */
.L_x_112:
[----:B------:R-:W-:Y:S02]  /*5650*/  MOV R2, 0x5670 ;  /* 0x0000567000027802 */ /* 0x000fe40000000f00 */
[----:B---3-5:R-:W-:Y:S05]  /*5660*/  CALL.REL.NOINC `($__internal_2_$__cuda_sm10x_tcgen05_guardrail_trap_unallocated_columns_being_dealloced) ;  /* 0x0000007000d87944 */ /* 0x028fea0003c00000 */
.L_x_114:
[----:B------:R-:W-:Y:S01]  /*5670*/  NOP ;  /* 0x0000000000007918 */ /* 0x000fe20000000000 */
[----:B----4-:R-:W-:Y:S05]  /*5680*/  EXIT ;  /* 0x000000000000794d */ /* 0x010fea0003800000 */
.L_x_85:
[----:B------:R-:W-:-:S09]  /*5690*/  UISETP.NE.OR UP0, UPT, UR13, 0x3, !UP3 ;  /* 0x000000030d00788c */ /* 0x000fd2000df05670 */
[----:B------:R-:W-:Y:S05]  /*56a0*/  BRA.U UP0, `(.L_x_115) ;  /* 0x0000001100c07547 */ /* 0x000fea000b800000 */
[----:B------:R-:W1:Y:S01]  /*56b0*/  LDCU UR31, c[0x0][0x370] ;  /* 0x00006e00ff1f77ac */ /* 0x000e620008000800 */
[----:B------:R-:W2:Y:S01]  /*56c0*/  LDC.64 R16, c[0x0][0x348] ;  /* 0x0000d200ff107b82 */ /* 0x000ea20000000a00 */
[----:B------:R-:W-:Y:S02]  /*56d0*/  HFMA2 R13, -RZ, RZ, 0, 0 ;  /* 0x00000000ff0d7431 */ /* 0x000fe400000001ff */
[----:B------:R-:W-:Y:S01]  /*56e0*/  IMAD.MOV.U32 R15, RZ, RZ, 0x1 ;  /* 0x00000001ff0f7424 */ /* 0x000fe200078e00ff */
[----:B------:R-:W1:Y:S01]  /*56f0*/  LDCU.128 UR48, c[0x0][0xb10] ;  /* 0x00016200ff3077ac */ /* 0x000e620008000c00 */
[----:B------:R-:W-:Y:S01]  /*5700*/  IMAD.MOV.U32 R14, RZ, RZ, RZ ;  /* 0x000000ffff0e7224 */ /* 0x000fe200078e00ff */
[----:B------:R-:W-:Y:S01]  /*5710*/  MOV R7, 0x1000 ;  /* 0x0000100000077802 */ /* 0x000fe20000000f00 */
[----:B------:R-:W3:Y:S01]  /*5720*/  LDCU UR30, c[0x0][0x374] ;  /* 0x00006e80ff1e77ac */ /* 0x000ee20008000800 */
[----:B------:R-:W4:Y:S01]  /*5730*/  LDC.64 R2, c[0x0][0x888] ;  /* 0x00022200ff027b82 */ /* 0x000f220000000a00 */
[----:B------:R-:W3:Y:S01]  /*5740*/  LDCU UR15, c[0x0][0xb0c] ;  /* 0x00016180ff0f77ac */ /* 0x000ee20008000800 */
[----:B------:R-:W2:Y:S06]  /*5750*/  LDCU UR54, c[0x0][0xb20] ;  /* 0x00016400ff3677ac */ /* 0x000eac0008000800 */
[----:B------:R-:W4:Y:S01]  /*5760*/  LDC.64 R4, c[0x0][0x890] ;  /* 0x00022400ff047b82 */ /* 0x000f220000000a00 */
[----:B------:R-:W2:Y:S01]  /*5770*/  LDCU UR4, c[0x0][0xb30] ;  /* 0x00016600ff0477ac */ /* 0x000ea20008000800 */
[----:B------:R-:W-:Y:S01]  /*5780*/  UMOV UR21, 0x400 ;  /* 0x0000040000157882 */ /* 0x000fe20000000000 */
[----:B-1----:R-:W-:-:S02]  /*5790*/  UIMAD.WIDE.U32 UR6, UR31, UR48, URZ ;  /* 0x000000301f0672a5 */ /* 0x002fc4000f8e00ff */
[----:B---3--:R-:W-:Y:S02]  /*57a0*/  UIMAD.WIDE.U32 UR8, UR30, UR51, URZ ;  /* 0x000000331e0872a5 */ /* 0x008fe4000f8e00ff */
[----:B------:R-:W-:Y:S02]  /*57b0*/  ULEA UR21, UR58, UR21, 0x18 ;  /* 0x000000153a157291 */ /* 0x000fe4000f8ec0ff */
[----:B------:R-:W-:Y:S02]  /*57c0*/  UPLOP3.LUT UP2, UPT, UPT, UPT, UPT, 0x40, 0x4 ;  /* 0x000000000004789c */ /* 0x000fe40003f4e870 */
[----:B------:R-:W-:Y:S02]  /*57d0*/  UIADD3 UR37, UPT, UPT, UR21, 0x228, URZ ;  /* 0x0000022815257890 */ /* 0x000fe4000fffe0ff */
[----:B------:R-:W-:Y:S02]  /*57e0*/  UIADD3 UR41, UPT, UPT, UR21, 0x210, URZ ;  /* 0x0000021015297890 */ /* 0x000fe4000fffe0ff */
[----:B------:R-:W-:-:S02]  /*57f0*/  UIADD3 UR33, UPT, UPT, UR21, 0x218, URZ ;  /* 0x0000021815217890 */ /* 0x000fc4000fffe0ff */
[----:B------:R-:W-:Y:S01]  /*5800*/  UIADD3 UR25, UPT, UPT, UR21, 0x220, URZ ;  /* 0x0000022015197890 */ /* 0x000fe2000fffe0ff */
[----:B------:R-:W-:Y:S01]  /*5810*/  UMOV UR6, UR7 ;  /* 0x0000000700067c82 */ /* 0x000fe20008000000 */
[----:B------:R-:W-:Y:S01]  /*5820*/  UMOV UR47, UR9 ;  /* 0x00000009002f7c82 */ /* 0x000fe20008000000 */
[----:B------:R-:W-:Y:S02]  /*5830*/  UISETP.GE.AND UP0, UPT, UR45, 0x1, UPT ;  /* 0x000000012d00788c */ /* 0x000fe4000bf06270 */
[----:B------:R-:W-:Y:S01]  /*5840*/  UISETP.NE.AND UP4, UPT, UR45, 0x1, UPT ;  /* 0x000000012d00788c */ /* 0x000fe2000bf85270 */
[----:B------:R-:W1:Y:S01]  /*5850*/  LDCU.64 UR22, c[0x0][0xb28] ;  /* 0x00016500ff1677ac */ /* 0x000e620008000a00 */
[----:B------:R-:W-:Y:S02]  /*5860*/  UISETP.NE.AND UP6, UPT, UR15, 0x1, UPT ;  /* 0x000000010f00788c */ /* 0x000fe4000bfc5270 */
[----:B------:R-:W-:Y:S02]  /*5870*/  UISETP.NE.AND UP5, UPT, UR50, 0x1, UPT ;  /* 0x000000013200788c */ /* 0x000fe4000bfa5270 */
[----:B------:R-:W-:-:S02]  /*5880*/  UPRMT UR37, UR58, 0x654, UR37 ;  /* 0x000006543a257896 */ /* 0x000fc40008000025 */
[----:B------:R-:W-:Y:S02]  /*5890*/  USHF.R.U32.HI UR52, URZ, UR49, UR6 ;  /* 0x00000031ff347299 */ /* 0x000fe40008011606 */
[----:B------:R-:W-:Y:S02]  /*58a0*/  UPRMT UR46, UR58, 0x654, UR41 ;  /* 0x000006543a2e7896 */ /* 0x000fe40008000029 */
[----:B------:R-:W-:Y:S02]  /*58b0*/  UPRMT UR39, UR58, 0x654, UR33 ;  /* 0x000006543a277896 */ /* 0x000fe40008000021 */
[----:B------:R-:W-:Y:S02]  /*58c0*/  UPRMT UR38, UR58, 0x654, UR25 ;  /* 0x000006543a267896 */ /* 0x000fe40008000019 */
[----:B--2---:R-:W-:Y:S02]  /*58d0*/  USHF.R.U32.HI UR47, URZ, UR54, UR47 ;  /* 0x00000036ff2f7299 */ /* 0x004fe4000801162f */
[----:B------:R-:W-:-:S11]  /*58e0*/  UISETP.NE.AND UP3, UPT, UR4, 0x1, UPT ;  /* 0x000000010400788c */ /* 0x000fd6000bf65270 */
.L_x_126:
[C---:B------:R-:W-:Y:S02]  /*58f0*/  LEA R12, R14.reuse, UR21, 0x3 ;  /* 0x000000150e0c7c11 */ /* 0x040fe4000f8e18ff */
[----:B------:R-:W-:Y:S02]  /*5900*/  SHF.L.U32 R9, R13, 0x1f, RZ ;  /* 0x0000001f0d097819 */ /* 0x000fe400000006ff */
[----:B------:R-:W-:Y:S02]  /*5910*/  LEA R10, R14, UR21, 0x4 ;  /* 0x000000150e0a7c11 */ /* 0x000fe4000f8e20ff */
[----:B------:R-:W2:Y:S02]  /*5920*/  SYNCS.PHASECHK.TRANS64.TRYWAIT P0, [R12+URZ+0x260], R9 ;  /* 0x000260090c0075a7 */ /* 0x000ea400080011ff */
[----:B--23--:R-:W-:Y:S05]  /*5930*/  @!P0 BRA `(.L_x_116) ;  /* 0x0000006800c08947 */ /* 0x00cfea0003800000 */
.L_x_261:
[----:B--2---:R-:W2:Y:S01]  /*5940*/  LDS.128 R8, [R10+0x2f0] ;  /* 0x0002f0000a087984 */ /* 0x004ea20000000c00 */
[----:B------:R-:W-:Y:S01]  /*5950*/  UISETP.GE.AND UP0, UPT, UR45, 0x1, UPT ;  /* 0x000000012d00788c */ /* 0x000fe2000bf06270 */
[----:B------:R-:W-:Y:S01]  /*5960*/  @!PT LDS RZ, [RZ] ;  /* 0x00000000fffff984 */ /* 0x000fe20000000800 */
[----:B------:R-:W-:Y:S01]  /*5970*/  @!PT LDS RZ, [RZ] ;  /* 0x00000000fffff984 */ /* 0x000fe20000000800 */
[----:B------:R-:W-:Y:S01]  /*5980*/  @!PT LDS RZ, [RZ] ;  /* 0x00000000fffff984 */ /* 0x000fe20000000800 */
[----:B------:R-:W-:Y:S01]  /*5990*/  @!PT LDS RZ, [RZ] ;  /* 0x00000000fffff984 */ /* 0x000fe20000000800 */
[----:B------:R3:W-:Y:S06]  /*59a0*/  MEMBAR.ALL.CTA ;  /* 0x0000000000007992 */ /* 0x0007ec0000008000 */
[----:B---3--:R-:W3:Y:S01]  /*59b0*/  FENCE.VIEW.ASYNC.S ;  /* 0x00000000000073c6 */ /* 0x008ee20000000000 */
[----:B--2---:R-:W-:Y:S11]  /*59c0*/  LOP3.LUT P0, RZ, R10, 0x1, RZ, 0xc0, !PT ;  /* 0x000000010aff7812 */ /* 0x004ff6000780c0ff */
[----:B------:R-:W-:Y:S02]  /*59d0*/  @!UPT UIADD3 URZ, UPT, UPT, URZ, URZ, URZ ;  /* 0x000000fffffff290 */ /* 0x000fe4000fffe0ff */
[----:B---3--:R-:W-:Y:S01]  /*59e0*/  VOTEU.ANY UP1, P0 ;  /* 0x0000000000ff7886 */ /* 0x008fe20000020100 */
[----:B------:R-:W-:Y:S11]  /*59f0*/  PLOP3.LUT P0, PT, PT, PT, UP1, 0x80, 0x8 ;  /* 0x000000000008781c */ /* 0x000ff60003f0f018 */
[----:B------:R-:W-:Y:S02]  /*5a00*/  @!UPT UIADD3 URZ, UPT, UPT, URZ, URZ, URZ ;  /* 0x000000fffffff290 */ /* 0x000fe4000fffe0ff */
[----:B------:R-:W-:Y:S02]  /*5a10*/  @P0 SHF.R.U32.HI R0, RZ, 0x10, R9 ;  /* 0x00000010ff000819 */ /* 0x000fe40000011609 */
[----:B------:R-:W-:Y:S02]  /*5a20*/  @P0 MOV R6, R8 ;  /* 0x0000000800060202 */ /* 0x000fe40000000f00 */
[----:B------:R-:W-:Y:S01]  /*5a30*/  @P0 R2UR UR4, R0 ;  /* 0x00000000000402ca */ /* 0x000fe200000e0000 */
[----:B------:R-:W-:Y:S01]  /*5a40*/  VIADD R0, R12, 0x270 ;  /* 0x000002700c007836 */ /* 0x000fe20000000000 */
[----:B------:R-:W-:Y:S02]  /*5a50*/  @P0 LOP3.LUT R8, R9, 0xffff, RZ, 0xc0, !PT ;  /* 0x0000ffff09080812 */ /* 0x000fe400078ec0ff */
[----:B------:R-:W-:Y:S02]  /*5a60*/  @P0 R2UR UR6, R6 ;  /* 0x00000000060602ca */ /* 0x000fe400000e0000 */
[----:B------:R-:W-:Y:S02]  /*5a70*/  PRMT R0, RZ, 0x654, R0 ;  /* 0x00000654ff007816 */ /* 0x000fe40000000000 */
[----:B------:R-:W-:Y:S02]  /*5a80*/  @P0 R2UR UR5, R8 ;  /* 0x00000000080502ca */ /* 0x000fe400000e0000 */
[----:B------:R2:W-:Y:S03]  /*5a90*/  SYNCS.ARRIVE.TRANS64.RED.A1T0 RZ, [R0+URZ], RZ ;  /* 0x000000ff00ff79a7 */ /* 0x0005e600081004ff */
[----:B------:R-:W-:Y:S04]  /*5aa0*/  @UP1 UMOV UR29, UR4 ;  /* 0x00000004001d1c82 */ /* 0x000fe80008000000 */
[----:B------:R-:W-:Y:S04]  /*5ab0*/  @UP1 UMOV UR14, UR6 ;  /* 0x00000006000e1c82 */ /* 0x000fe80008000000 */
[----:B------:R-:W-:Y:S01]  /*5ac0*/  @UP1 UMOV UR13, UR5 ;  /* 0x00000005000d1c82 */ /* 0x000fe20008000000 */
[----:B------:R-:W-:Y:S05]  /*5ad0*/  BRA.U !UP0, `(.L_x_117) ;  /* 0x0000000108a47547 */ /* 0x000fea000b800000 */
[----:B------:R-:W-:Y:S02]  /*5ae0*/  UIMAD.WIDE.U32 UR16, UR13, UR51, URZ ;  /* 0x000000330d1072a5 */ /* 0x000fe4000f8e00ff */
[----:B------:R-:W-:Y:S02]  /*5af0*/  UIMAD.WIDE.U32 UR18, UR14, UR48, URZ ;  /* 0x000000300e1272a5 */ /* 0x000fe4000f8e00ff */
[----:B------:R-:W-:Y:S02]  /*5b00*/  USEL UR4, UR30, UR47, !UP5 ;  /* 0x0000002f1e047287 */ /* 0x000fe4000e800000 */
[----:B------:R-:W-:Y:S02]  /*5b10*/  USEL UR7, UR31, UR52, !UP6 ;  /* 0x000000341f077287 */ /* 0x000fe4000f000000 */
[----:B-1----:R-:W-:Y:S02]  /*5b20*/  UIMAD.WIDE.U32 UR8, UR4, UR22, URZ ;  /* 0x00000016040872a5 */ /* 0x002fe4000f8e00ff */
[----:B------:R-:W-:Y:S01]  /*5b30*/  UIMAD.WIDE.U32 UR10, UR7, UR22, URZ ;  /* 0x00000016070a72a5 */ /* 0x000fe2000f8e00ff */
[----:B------:R-:W-:Y:S02]  /*5b40*/  UMOV UR5, UR17 ;  /* 0x0000001100057c82 */ /* 0x000fe40008000000 */
[----:B------:R-:W-:Y:S03]  /*5b50*/  USHF.R.U32.HI UR6, URZ, UR54, UR5 ;  /* 0x00000036ff067299 */ /* 0x000fe60008011605 */
[----:B------:R-:W-:Y:S01]  /*5b60*/  UMOV UR5, UR19 ;  /* 0x0000001300057c82 */ /* 0x000fe20008000000 */
[----:B------:R-:W-:Y:S02]  /*5b70*/  USEL UR6, UR13, UR6, !UP5 ;  /* 0x000000060d067287 */ /* 0x000fe4000e800000 */
[----:B------:R-:W-:Y:S03]  /*5b80*/  USHF.R.U32.HI UR12, URZ, UR49, UR5 ;  /* 0x00000031ff0c7299 */ /* 0x000fe60008011605 */
[----:B------:R-:W-:Y:S02]  /*5b90*/  UMOV UR5, UR9 ;  /* 0x0000000900057c82 */ /* 0x000fe40008000000 */
[----:B------:R-:W-:Y:S03]  /*5ba0*/  @UP4 USHF.R.U32.HI UR4, URZ, UR23, UR5 ;  /* 0x00000017ff044299 */ /* 0x000fe60008011605 */
[----:B------:R-:W-:Y:S01]  /*5bb0*/  UMOV UR5, UR11 ;  /* 0x0000000b00057c82 */ /* 0x000fe20008000000 */
[----:B------:R-:W-:Y:S02]  /*5bc0*/  UIMAD UR4, UR45, UR4, URZ ;  /* 0x000000042d0472a4 */ /* 0x000fe4000f8e02ff */
[----:B------:R-:W-:Y:S02]  /*5bd0*/  @UP4 USHF.R.U32.HI UR7, URZ, UR23, UR5 ;  /* 0x00000017ff074299 */ /* 0x000fe40008011605 */
[----:B------:R-:W-:Y:S02]  /*5be0*/  UIMAD.WIDE.U32 UR10, UR6, UR22, URZ ;  /* 0x00000016060a72a5 */ /* 0x000fe4000f8e00ff */
[----:B------:R-:W-:Y:S02]  /*5bf0*/  USEL UR5, UR14, UR12, !UP6 ;  /* 0x0000000c0e057287 */ /* 0x000fe4000f000000 */
[----:B------:R-:W-:Y:S02]  /*5c00*/  UIMAD UR8, UR45, UR7, URZ ;  /* 0x000000072d0872a4 */ /* 0x000fe4000f8e02ff */
[----:B------:R-:W-:Y:S03]  /*5c10*/  UISETP.GE.AND UP0, UPT, UR6, UR4, UPT ;  /* 0x000000040600728c */ /* 0x000fe6000bf06270 */
[----:B------:R-:W-:Y:S01]  /*5c20*/  UMOV UR4, UR11 ;  /* 0x0000000b00047c82 */ /* 0x000fe20008000000 */
[----:B------:R-:W-:Y:S02]  /*5c30*/  UISETP.GE.OR UP0, UPT, UR5, UR8, UP0 ;  /* 0x000000080500728c */ /* 0x000fe40008706670 */
[----:B------:R-:W-:Y:S02]  /*5c40*/  USHF.R.U32.HI UR4, URZ, UR23, UR4 ;  /* 0x00000017ff047299 */ /* 0x000fe40008011604 */
[----:B------:R-:W-:Y:S02]  /*5c50*/  UIMAD.WIDE.U32 UR8, UR5, UR22, URZ ;  /* 0x00000016050872a5 */ /* 0x000fe4000f8e00ff */
[----:B------:R-:W-:Y:S04]  /*5c60*/  USEL UR10, UR6, UR4, !UP4 ;  /* 0x00000004060a7287 */ /* 0x000fe8000e000000 */
[----:B------:R-:W-:Y:S01]  /*5c70*/  UIADD3 UR11, UPT, UPT, -UR10, URZ, URZ ;  /* 0x000000ff0a0b7290 */ /* 0x000fe2000fffe1ff */
[----:B------:R-:W-:Y:S02]  /*5c80*/  @!UP0 UMOV UR4, UR9 ;  /* 0x0000000900048c82 */ /* 0x000fe40008000000 */
[----:B------:R-:W-:Y:S02]  /*5c90*/  @!UP0 USHF.R.U32.HI UR4, URZ, UR23, UR4 ;  /* 0x00000017ff048299 */ /* 0x000fe40008011604 */
[----:B------:R-:W-:Y:S02]  /*5ca0*/  UIMAD UR8, UR45, UR11, UR6 ;  /* 0x0000000b2d0872a4 */ /* 0x000fe4000f8e0206 */
[----:B------:R-:W-:Y:S04]  /*5cb0*/  @!UP0 USEL UR4, UR5, UR4, !UP4 ;  /* 0x0000000405048287 */ /* 0x000fe8000e000000 */
[----:B------:R-:W-:Y:S02]  /*5cc0*/  @!UP0 UIMAD UR7, UR7, UR8, UR4 ;  /* 0x00000008070782a4 */ /* 0x000fe4000f8e0204 */
[----:B------:R-:W-:Y:S02]  /*5cd0*/  @!UP0 UIADD3 UR9, UPT, UPT, UR10, -UR4, URZ ;  /* 0x800000040a098290 */ /* 0x000fe4000fffe0ff */
[----:B------:R-:W-:Y:S02]  /*5ce0*/  UIADD3 UR8, UPT, UPT, -UR6, URZ, URZ ;  /* 0x000000ff06087290 */ /* 0x000fe4000fffe1ff */
[----:B------:R-:W-:Y:S02]  /*5cf0*/  UIADD3 UR4, UPT, UPT, -UR5, URZ, URZ ;  /* 0x000000ff05047290 */ /* 0x000fe4000fffe1ff */
[----:B------:R-:W-:Y:S03]  /*5d00*/  @!UP0 UIMAD UR6, UR9, UR45, UR5 ;  /* 0x0000002d090682a4 */ /* 0x000fe6000f8e0205 */
[----:B------:R-:W-:Y:S01]  /*5d10*/  @!UP0 UMOV UR5, UR7 ;  /* 0x0000000700058c82 */ /* 0x000fe20008000000 */
[----:B------:R-:W-:Y:S02]  /*5d20*/  UIMAD UR7, UR15, UR4, UR14 ;  /* 0x000000040f0772a4 */ /* 0x000fe4000f8e020e */
[----:B------:R-:W-:Y:S02]  /*5d30*/  UIMAD UR4, UR50, UR8, UR13 ;  /* 0x00000008320472a4 */ /* 0x000fe4000f8e020d */
[----:B------:R-:W-:Y:S02]  /*5d40*/  UIMAD UR14, UR5, UR15, UR7 ;  /* 0x0000000f050e72a4 */ /* 0x000fe4000f8e0207 */
[----:B------:R-:W-:Y:S11]  /*5d50*/  UIMAD UR13, UR6, UR50, UR4 ;  /* 0x00000032060d72a4 */ /* 0x000ff6000f8e0204 */
[----:B------:R-:W-:Y:S01]  /*5d60*/  @!UPT UIADD3 URZ, UPT, UPT, URZ, URZ, URZ ;  /* 0x000000fffffff290 */ /* 0x000fe2000fffe0ff */
.L_x_117:
[----:B------:R-:W3:Y:S01]  /*5d70*/  @!UP3 LDCU.128 UR8, c[0x0][0xb10] ;  /* 0x00016200ff08b7ac */ /* 0x000ee20008000c00 */
[C---:B----4-:R-:W-:Y:S02]  /*5d80*/  ISETP.NE.U32.AND P1, PT, R4.reuse, RZ, PT ;  /* 0x000000ff0400720c */ /* 0x050fe40003f25070 */
[----:B------:R-:W-:Y:S02]  /*5d90*/  ISETP.NE.U32.AND P0, PT, R4, RZ, PT ;  /* 0x000000ff0400720c */ /* 0x000fe40003f05070 */
[C---:B------:R-:W-:Y:S02]  /*5da0*/  ISETP.NE.AND.EX P1, PT, R5.reuse, RZ, PT, P1 ;  /* 0x000000ff0500720c */ /* 0x040fe40003f25310 */
[----:B------:R-:W-:Y:S01]  /*5db0*/  ISETP.NE.AND.EX P0, PT, R5, RZ, PT, P0 ;  /* 0x000000ff0500720c */ /* 0x000fe20003f05300 */
[----:B------:R-:W4:Y:S01]  /*5dc0*/  @!UP3 LDCU UR5, c[0x0][0xb0c] ;  /* 0x00016180ff05b7ac */ /* 0x000f220008000800 */
[----:B------:R-:W-:Y:S01]  /*5dd0*/  SHF.L.U32 R9, R15, 0x1f, RZ ;  /* 0x0000001f0f097819 */ /* 0x000fe200000006ff */
[----:B------:R-:W-:Y:S02]  /*5de0*/  USHF.L.U32 UR42, UR32, 0x8, URZ ;  /* 0x00000008202a7899 */ /* 0x000fe400080006ff */
[----:B------:R-:W-:Y:S02]  /*5df0*/  USHF.L.U32 UR43, UR20, 0x6, URZ ;  /* 0x00000006142b7899 */ /* 0x000fe400080006ff */
[----:B---3--:R-:W-:Y:S07]  /*5e00*/  UIMAD.WIDE.U32 UR6, UR14, UR8, URZ ;  /* 0x000000080e0672a5 */ /* 0x008fee000f8e00ff */
[----:B------:R-:W-:Y:S01]  /*5e10*/  @!UP3 UMOV UR4, UR7 ;  /* 0x000000070004bc82 */ /* 0x000fe20008000000 */
[----:B----4-:R-:W-:Y:S02]  /*5e20*/  @!UP3 UISETP.NE.AND UP0, UPT, UR5, 0x1, UPT ;  /* 0x000000010500b88c */ /* 0x010fe4000bf05270 */
[----:B------:R-:W-:Y:S02]  /*5e30*/  @!UP3 USHF.R.U32.HI UR4, URZ, UR9, UR4 ;  /* 0x00000009ff04b299 */ /* 0x000fe40008011604 */
[----:B------:R-:W-:Y:S02]  /*5e40*/  UIMAD.WIDE.U32 UR6, UR13, UR11, URZ ;  /* 0x0000000b0d0672a5 */ /* 0x000fe4000f8e00ff */
[----:B------:R-:W-:Y:S02]  /*5e50*/  @!UP3 USEL UR8, UR14, UR4, !UP0 ;  /* 0x000000040e08b287 */ /* 0x000fe4000c000000 */
[----:B------:R-:W-:Y:S03]  /*5e60*/  @!UP3 UISETP.NE.AND UP0, UPT, UR10, 0x1, UPT ;  /* 0x000000010a00b88c */ /* 0x000fe6000bf05270 */
[----:B------:R-:W-:Y:S02]  /*5e70*/  @!UP3 UMOV UR6, UR7 ;  /* 0x000000070006bc82 */ /* 0x000fe40008000000 */
[----:B------:R-:W3:Y:S02]  /*5e80*/  @!UP3 LDCU UR4, c[0x0][0xb20] ;  /* 0x00016400ff04b7ac */ /* 0x000ee40008000800 */
[----:B---3--:R-:W-:Y:S04]  /*5e90*/  @!UP3 USHF.R.U32.HI UR6, URZ, UR4, UR6 ;  /* 0x00000004ff06b299 */ /* 0x008fe80008011606 */
[----:B------:R-:W-:Y:S04]  /*5ea0*/  @!UP3 USEL UR6, UR13, UR6, !UP0 ;  /* 0x000000060d06b287 */ /* 0x000fe8000c000000 */
[----:B------:R-:W-:Y:S02]  /*5eb0*/  @!UP3 UIADD3 UR4, UPT, UPT, -UR8, UR6, URZ ;  /* 0x000000060804b290 */ /* 0x000fe4000fffe1ff */
[----:B------:R-:W-:Y:S02]  /*5ec0*/  @!UP3 UIADD3 UR6, UPT, UPT, UR8, -UR6, URZ ;  /* 0x800000060806b290 */ /* 0x000fe4000fffe0ff */
[----:B------:R-:W-:Y:S02]  /*5ed0*/  @!UP3 UIMAD UR14, UR4, UR5, UR14 ;  /* 0x00000005040eb2a4 */ /* 0x000fe4000f8e020e */
[----:B------:R-:W-:Y:S01]  /*5ee0*/  @!UP3 UIMAD UR13, UR6, UR10, UR13 ;  /* 0x0000000a060db2a4 */ /* 0x000fe2000f8e020d */
[----:B------:R-:W-:Y:S11]  /*5ef0*/  BRA.U UP2, `(.L_x_118) ;  /* 0x0000000102107547 */ /* 0x000ff6000b800000 */
[----:B--2---:R-:W-:Y:S04]  /*5f00*/  MOV R0, UR53 ;  /* 0x0000003500007c02 */ /* 0x004fe80008000f00 */
[----:B------:R-:W-:Y:S04]  /*5f10*/  SHF.L.U32 R11, R0, 0x1f, RZ ;  /* 0x0000001f000b7819 */ /* 0x000fe800000006ff */
[----:B------:R-:W2:Y:S02]  /*5f20*/  SYNCS.PHASECHK.TRANS64.TRYWAIT P2, [UR21+0x258], R11 ;  /* 0x0002580bff0075a7 */ /* 0x000ea40008041115 */
[----:B--2---:R-:W-:Y:S05]  /*5f30*/  @!P2 BRA `(.L_x_119) ;  /* 0x000000640054a947 */ /* 0x004fea0003800000 */
.L_x_118:
[----:B------:R-:W-:Y:S05]  /*5f40*/  @!P1 BRA `(.L_x_120) ;  /* 0x0000000000309947 */ /* 0x000fea0003800000 */
[----:B------:R-:W-:Y:S01]  /*5f50*/  ISETP.NE.U32.AND P1, PT, R2, RZ, PT ;  /* 0x000000ff0200720c */ /* 0x000fe20003f25070 */
[----:B------:R-:W3:Y:S01]  /*5f60*/  LDCU.64 UR4, c[0x0][0x358] ;  /* 0x00006b00ff0477ac */ /* 0x000ee20008000a00 */
[----:B------:R-:W-:Y:S02]  /*5f70*/  IMAD.MOV.U32 R86, RZ, RZ, 0x1 ;  /* 0x00000001ff567424 */ /* 0x000fe400078e00ff */
[----:B------:R-:W-:Y:S11]  /*5f80*/  ISETP.NE.AND.EX P1, PT, R3, RZ, PT, P1 ;  /* 0x000000ff0300720c */ /* 0x000ff60003f25310 */
[----:B------:R-:W-:Y:S02]  /*5f90*/  @!UPT UIADD3 URZ, UPT, UPT, URZ, URZ, URZ ;  /* 0x000000fffffff290 */ /* 0x000fe4000fffe0ff */
[----:B--2---:R-:W2:Y:S01]  /*5fa0*/  @P1 LDC.64 R10, c[0x0][0x888] ;  /* 0x00022200ff0a1b82 */ /* 0x004ea20000000a00 */
[----:B------:R-:W-:Y:S04]  /*5fb0*/  @P1 IMAD R0, R4, UR36, RZ ;  /* 0x0000002404001c24 */ /* 0x000fe8000f8e02ff */
[----:B--2---:R-:W-:Y:S04]  /*5fc0*/  @P1 IMAD.WIDE R10, R0, 0x4, R10 ;  /* 0x00000004000a1825 */ /* 0x004fe800078e020a */
[----:B------:R-:W-:Y:S01]  /*5fd0*/  HFMA2 R0, -RZ, RZ, 0, 5.9604644775390625e-08 ;  /* 0x00000001ff007431 */ /* 0x000fe200000001ff */
[----:B---3-5:R3:W5:Y:S04]  /*5fe0*/  @P1 LDG.E R41, desc[UR4][R10.64] ;  /* 0x000000040a291981 */ /* 0x028768000c1e1900 */
[----:B------:R-:W-:Y:S01]  /*5ff0*/  @!P1 PRMT R86, R0, 0x7610, R86 ;  /* 0x0000761000569816 */ /* 0x000fe20000000056 */
[----:B---3--:R-:W4:Y:S06]  /*6000*/  @!P1 LDC R41, c[0x0][0x880] ;  /* 0x00022000ff299b82 */ /* 0x008f2c0000000800 */
.L_x_120:
[----:B----45:R-:W-:Y:S01]  /*6010*/  @!P0 FSETP.EQ.AND P1, PT, R41, RZ, PT ;  /* 0x000000ff2900820b */ /* 0x030fe20003f22000 */
[----:B------:R-:W-:Y:S01]  /*6020*/  @!UPT UIADD3 URZ, UPT, UPT, URZ, URZ, URZ ;  /* 0x000000fffffff290 */ /* 0x000fe2000fffe0ff */
[----:B------:R-:W-:Y:S11]  /*6030*/  @!P0 BRA `(.L_x_121) ;  /* 0x0000000000188947 */ /* 0x000ff60003800000 */
[----:B------:R-:W-:Y:S02]  /*6040*/  LOP3.LUT P0, RZ, R86, 0xff, RZ, 0xc0, !PT ;  /* 0x000000ff56ff7812 */ /* 0x000fe4000780c0ff */
[----:B------:R-:W-:Y:S04]  /*6050*/  ISETP.NE.U32.AND P1, PT, R2, RZ, PT ;  /* 0x000000ff0200720c */ /* 0x000fe80003f25070 */
[----:B------:R-:W-:Y:S04]  /*6060*/  ISETP.NE.AND.EX P1, PT, R3, RZ, PT, P1 ;  /* 0x000000ff0300720c */ /* 0x000fe80003f25310 */
[----:B------:R-:W-:Y:S03]  /*6070*/  PLOP3.LUT P1, PT, P1, PT, PT, 0x8, 0x80 ;  /* 0x000000000080781c */ /* 0x000fe60000f2e170 */
[----:B------:R-:W-:Y:S11]  /*6080*/  @P0 FSETP.EQ.AND P1, PT, R41, RZ, PT ;  /* 0x000000ff2900020b */ /* 0x000ff60003f22000 */
[----:B------:R-:W-:Y:S02]  /*6090*/  @!UPT UIADD3 URZ, UPT, UPT, URZ, URZ, URZ ;  /* 0x000000fffffff290 */ /* 0x000fe4000fffe0ff */
.L_x_121:
[----:B------:R-:W3:Y:S01]  /*60a0*/  SYNCS.PHASECHK.TRANS64.TRYWAIT P2, [UR21+0x230], R9 ;  /* 0x00023009ff0075a7 */ /* 0x000ee20008041115 */
[----:B------:R-:W-:Y:S04]  /*60b0*/  ELECT P0, URZ, PT ;  /* 0x0000000000ff782f */ /* 0x000fe80003800000 */
[----:B------:R-:W-:Y:S11]  /*60c0*/  PLOP3.LUT P1, PT, P1, P0, PT, 0xf2, 0x2f ;  /* 0x00000000002f781c */ /* 0x000ff60000f21e72 */
[----:B------:R-:W-:Y:S02]  /*60d0*/  @!UPT UIADD3 URZ, UPT, UPT, URZ, URZ, URZ ;  /* 0x000000fffffff290 */ /* 0x000fe4000fffe0ff */
[----:B------:R-:W-:Y:S05]  /*60e0*/  @!P1 IADD3 R8, P0, PT, R16, 0x580, RZ ;  /* 0x0000058010089810 */ /* 0x000fea0007f1e0ff */
[----:B------:R-:W-:Y:S01]  /*60f0*/  @!P1 IMAD.X R6, RZ, RZ, R17, P0 ;  /* 0x000000ffff069224 */ /* 0x000fe200000e0611 */
[----:B---3--:R-:W-:Y:S07]  /*6100*/  @!P2 BRA `(.L_x_122) ;  /* 0x0000006000f8a947 */ /* 0x008fee0003800000 */
.L_x_264:
[----:B------:R-:W-:Y:S01]  /*6110*/  @!P1 R2UR UR5, R8 ;  /* 0x00000000080592ca */ /* 0x000fe200000e0000 */
[----:B------:R-:W-:Y:S01]  /*6120*/  VOTEU.ALL UP0, P1 ;  /* 0x0000000000ff7886 */ /* 0x000fe20000800000 */
[----:B------:R-:W-:Y:S01]  /*6130*/  @!P1 R2UR UR4, R6 ;  /* 0x00000000060492ca */ /* 0x000fe200000e0000 */
[----:B------:R-:W-:Y:S01]  /*6140*/  UMOV UR6, 0x0 ;  /* 0x0000000000067882 */ /* 0x000fe20000000000 */
[----:B------:R-:W-:Y:S01]  /*6150*/  UMOV UR7, 0x10000000 ;  /* 0x1000000000077882 */ /* 0x000fe20000000000 */
[----:B------:R-:W-:Y:S01]  /*6160*/  UMOV UR44, UR36 ;  /* 0x00000024002c7c82 */ /* 0x000fe20008000000 */
[----:B------:R-:W-:Y:S01]  /*6170*/  @!UP0 UIADD3 UR40, UPT, UPT, UR21, 0x400, URZ ;  /* 0x0000040015288890 */ /* 0x000fe2000fffe0ff */
[----:B--2---:R-:W-:Y:S01]  /*6180*/  @!P1 IMAD.MOV.U32 R0, RZ, RZ, 0x1000 ;  /* 0x00001000ff009424 */ /* 0x004fe200078e00ff */
[----:B------:R-:W-:Y:S01]  /*6190*/  @!UP0 UIADD3 UR10, UPT, UPT, UR42, 0x80, URZ ;  /* 0x000000802a0a8890 */ /* 0x000fe2000fffe0ff */
[----:B------:R-:W-:Y:S01]  /*61a0*/  @!P1 IADD3 R8, P0, PT, R16, 0x580, RZ ;  /* 0x0000058010089810 */ /* 0x000fe20007f1e0ff */
[----:B------:R-:W-:Y:S01]  /*61b0*/  @!UP0 UIADD3 UR8, UPT, UPT, UR21, 0xc00, URZ ;  /* 0x00000c0015088890 */ /* 0x000fe2000fffe0ff */
[----:B------:R-:W-:Y:S02]  /*61c0*/  VOTEU.ALL UP0, P1 ;  /* 0x0000000000ff7886 */ /* 0x000fe40000800000 */
[----:B------:R-:W-:Y:S01]  /*61d0*/  IMAD.U32 R10, RZ, RZ, UR5 ;  /* 0x00000005ff0a7e24 */ /* 0x000fe2000f8e00ff */
[----:B------:R-:W-:Y:S01]  /*61e0*/  UMOV UR9, UR41 ;  /* 0x0000002900097c82 */ /* 0x000fe20008000000 */
[----:B------:R-:W-:Y:S01]  /*61f0*/  IMAD.U32 R11, RZ, RZ, UR4 ;  /* 0x00000004ff0b7e24 */ /* 0x000fe2000f8e00ff */
[----:B------:R-:W-:Y:S01]  /*6200*/  UMOV UR11, UR43 ;  /* 0x0000002b000b7c82 */ /* 0x000fe20008000000 */
[----:B------:R-:W-:Y:S01]  /*6210*/  UMOV UR12, UR36 ;  /* 0x00000024000c7c82 */ /* 0x000fe20008000000 */
[----:B------:R-:W-:Y:S01]  /*6220*/  @!P1 R2UR UR4, R10 ;  /* 0x000000000a0492ca */ /* 0x000fe200000e0000 */
[----:B------:R-:W-:Y:S01]  /*6230*/  @!P1 IMAD.X R6, RZ, RZ, R17, P0 ;  /* 0x000000ffff069224 */ /* 0x000fe200000e0611 */
[----:B------:R-:W-:Y:S11]  /*6240*/  @!P1 R2UR UR5, R11 ;  /* 0x000000000b0592ca */ /* 0x000ff600000e0000 */
[----:B------:R-:W-:Y:S02]  /*6250*/  @!UPT UIADD3 URZ, UPT, UPT, URZ, URZ, URZ ;  /* 0x000000fffffff290 */ /* 0x000fe4000fffe0ff */
[----:B------:R2:W-:Y:S01]  /*6260*/  @!UP0 UTMALDG.3D [UR40], [UR4], desc[UR6] ;  /* 0x00000628040085b4 */ /* 0x0005e20008011000 */
[----:B------:R-:W-:Y:S05]  /*6270*/  VOTEU.ALL UP0, P1 ;  /* 0x0000000000ff7886 */ /* 0x000fea0000800000 */
[----:B------:R2:W-:Y:S01]  /*6280*/  @!UP0 UTMALDG.3D [UR8], [UR4], desc[UR6] ;  /* 0x00000608040085b4 */ /* 0x0005e20008011000 */
[----:B------:R2:W-:Y:S01]  /*6290*/  @!P1 SYNCS.ARRIVE.TRANS64.RED.A0TR RZ, [UR21+0x210], R0 ;  /* 0x00021000ffff99a7 */ /* 0x0005e20008300415 */
[----:B------:R-:W-:Y:S01]  /*62a0*/  SYNCS.ARRIVE.TRANS64.RED.A1T0 RZ, [UR46], RZ ;  /* 0x000000ffffff79a7 */ /* 0x000fe2000810042e */
[----:B------:R-:W3:Y:S02]  /*62b0*/  SYNCS.PHASECHK.TRANS64.TRYWAIT P2, [UR21+0x238], R9 ;  /* 0x00023809ff0075a7 */ /* 0x000ee40008041115 */
[----:B--23--:R-:W-:Y:S05]  /*62c0*/  @!P2 BRA `(.L_x_123) ;  /* 0x0000006000a0a947 */ /* 0x00cfea0003800000 */
.L_x_266:
        /* <DEDUP_REMOVED lines=10> */
[----:B------:R-:W-:Y:S02]  /*6370*/  @!UP0 UIADD3 UR10, UPT, UPT, UR42, 0xa0, URZ ;  /* 0x000000a02a0a8890 */ /* 0x000fe4000fffe0ff */
[----:B------:R-:W-:Y:S01]  /*6380*/  @!UP0 UIADD3 UR8, UPT, UPT, UR21, 0x1c00, URZ ;  /* 0x00001c0015088890 */ /* 0x000fe2000fffe0ff */
[----:B------:R-:W-:Y:S01]  /*6390*/  IMAD.U32 R10, RZ, RZ, UR5 ;  /* 0x00000005ff0a7e24 */ /* 0x000fe2000f8e00ff */
[----:B------:R-:W-:Y:S01]  /*63a0*/  VOTEU.ALL UP0, P1 ;  /* 0x0000000000ff7886 */ /* 0x000fe20000800000 */
[----:B------:R-:W-:Y:S01]  /*63b0*/  IMAD.U32 R11, RZ, RZ, UR4 ;  /* 0x00000004ff0b7e24 */ /* 0x000fe2000f8e00ff */
[----:B------:R-:W-:Y:S01]  /*63c0*/  UMOV UR9, UR33 ;  /* 0x0000002100097c82 */ /* 0x000fe20008000000 */
[----:B------:R-:W-:Y:S01]  /*63d0*/  UMOV UR11, UR43 ;  /* 0x0000002b000b7c82 */ /* 0x000fe20008000000 */
[----:B------:R-:W-:Y:S01]  /*63e0*/  @!P1 R2UR UR4, R10 ;  /* 0x000000000a0492ca */ /* 0x000fe200000e0000 */
[----:B------:R-:W-:Y:S01]  /*63f0*/  UMOV UR12, UR36 ;  /* 0x00000024000c7c82 */ /* 0x000fe20008000000 */
[----:B------:R-:W-:Y:S01]  /*6400*/  @!P1 R2UR UR5, R11 ;  /* 0x000000000b0592ca */ /* 0x000fe200000e0000 */
[----:B------:R-:W-:Y:S11]  /*6410*/  @!P1 IMAD.X R6, RZ, RZ, R17, P0 ;  /* 0x000000ffff069224 */ /* 0x000ff600000e0611 */
[----:B------:R-:W-:Y:S01]  /*6420*/  @!UPT UIADD3 URZ, UPT, UPT, URZ, URZ, URZ ;  /* 0x000000fffffff290 */ /* 0x000fe2000fffe0ff */
[----:B------:R2:W-:Y:S01]  /*6430*/  @!UP0 UTMALDG.3D [UR32], [UR4], desc[UR6] ;  /* 0x00000620040085b4 */ /* 0x0005e20008011000 */
[----:B------:R-:W-:Y:S05]  /*6440*/  VOTEU.ALL UP0, P1 ;  /* 0x0000000000ff7886 */ /* 0x000fea0000800000 */
[----:B------:R2:W-:Y:S01]  /*6450*/  @!UP0 UTMALDG.3D [UR8], [UR4], desc[UR6] ;  /* 0x00000608040085b4 */ /* 0x0005e20008011000 */
[----:B------:R2:W-:Y:S01]  /*6460*/  @!P1 SYNCS.ARRIVE.TRANS64.RED.A0TR RZ, [UR21+0x218], R0 ;  /* 0x00021800ffff99a7 */ /* 0x0005e20008300415 */
[----:B------:R-:W-:Y:S01]  /*6470*/  SYNCS.ARRIVE.TRANS64.RED.A1T0 RZ, [UR39], RZ ;  /* 0x000000ffffff79a7 */ /* 0x000fe20008100427 */
[----:B------:R-:W3:Y:S02]  /*6480*/  SYNCS.PHASECHK.TRANS64.TRYWAIT P2, [UR21+0x240], R9 ;  /* 0x00024009ff0075a7 */ /* 0x000ee40008041115 */
[----:B--23--:R-:W-:Y:S05]  /*6490*/  @!P2 BRA `(.L_x_124) ;  /* 0x000000600044a947 */ /* 0x00cfea0003800000 */
.L_x_268:
        /* <DEDUP_REMOVED lines=9> */
[----:B------:R-:W-:Y:S01]  /*6530*/  VIADD R14, R14, 0x1 ;  /* 0x000000010e0e7836 */ /* 0x000fe20000000000 */
        /* <DEDUP_REMOVED lines=10> */
[----:B------:R-:W-:Y:S11]  /*65e0*/  UMOV UR12, UR36 ;  /* 0x00000024000c7c82 */ /* 0x000ff60008000000 */
        /* <DEDUP_REMOVED lines=8> */
.L_x_270:
[----:B------:R-:W-:Y:S01]  /*6670*/  UIADD3 UR32, UPT, UPT, UR13, UR59, URZ ;  /* 0x0000003b0d207290 */ /* 0x000fe2000fffe0ff */
[----:B------:R-:W-:Y:S01]  /*6680*/  @!P1 IADD3 R6, P0, PT, R16, 0x580, RZ ;  /* 0x0000058010069810 */ /* 0x000fe20007f1e0ff */
[----:B------:R-:W-:Y:S01]  /*6690*/  UPLOP3.LUT UP2, UPT, UPT, UPT, UPT, 0x80, 0x8 ;  /* 0x000000000008789c */ /* 0x000fe20003f4f070 */
[----:B------:R-:W-:Y:S01]  /*66a0*/  R2UR UR24, R88 ;  /* 0x00000000581872ca */ /* 0x000fe200000e0000 */
[----:B------:R-:W-:Y:S01]  /*66b0*/  VOTEU.ALL UP0, P1 ;  /* 0x0000000000ff7886 */ /* 0x000fe20000800000 */
[----:B------:R-:W-:Y:S01]  /*66c0*/  @!P1 R2UR UR5, R6 ;  /* 0x00000000060592ca */ /* 0x000fe200000e0000 */
[----:B--2---:R-:W-:Y:S01]  /*66d0*/  @!P1 IMAD.X R0, RZ, RZ, R17, P0 ;  /* 0x000000ffff009224 */ /* 0x004fe200000e0611 */
[----:B------:R-:W-:Y:S01]  /*66e0*/  UMOV UR6, 0x0 ;  /* 0x0000000000067882 */ /* 0x000fe20000000000 */
[----:B------:R-:W-:Y:S01]  /*66f0*/  UMOV UR7, 0x10000000 ;  /* 0x1000000000077882 */ /* 0x000fe20000000000 */
[----:B------:R-:W-:Y:S01]  /*6700*/  @!UP0 UIADD3 UR18, UPT, UPT, UR42, 0x60, URZ ;  /* 0x000000602a128890 */ /* 0x000fe2000fffe0ff */
[----:B------:R-:W-:Y:S01]  /*6710*/  ISETP.NE.AND P0, PT, R14, 0x2, PT ;  /* 0x000000020e00780c */ /* 0x000fe20003f05270 */
[----:B------:R-:W-:Y:S01]  /*6720*/  @!UP0 UIADD3 UR16, UPT, UPT, UR21, 0x3400, URZ ;  /* 0x0000340015108890 */ /* 0x000fe2000fffe0ff */
[----:B------:R-:W-:Y:S01]  /*6730*/  @!P1 R2UR UR4, R0 ;  /* 0x00000000000492ca */ /* 0x000fe200000e0000 */
[----:B------:R-:W-:Y:S01]  /*6740*/  @!UP0 UIADD3 UR17, UPT, UPT, UR21, 0x228, URZ ;  /* 0x0000022815118890 */ /* 0x000fe2000fffe0ff */
[----:B------:R-:W-:Y:S01]  /*6750*/  SEL R0, RZ, 0x1, P0 ;  /* 0x00000001ff007807 */ /* 0x000fe20000000000 */
[----:B------:R-:W-:Y:S01]  /*6760*/  @!UP0 UIADD3 UR10, UPT, UPT, UR42, 0xe0, URZ ;  /* 0x000000e02a0a8890 */ /* 0x000fe2000fffe0ff */
[----:B------:R-:W-:Y:S01]  /*6770*/  LOP3.LUT R15, R15, 0x1, RZ, 0x3c, !PT ;  /* 0x000000010f0f7812 */ /* 0x000fe200078e3cff */
[----:B------:R-:W-:Y:S01]  /*6780*/  @!UP0 UIADD3 UR8, UPT, UPT, UR21, 0x3c00, URZ ;  /* 0x00003c0015088890 */ /* 0x000fe2000fffe0ff */
[----:B------:R-:W-:Y:S01]  /*6790*/  IMAD.U32 R8, RZ, RZ, UR5 ;  /* 0x00000005ff087e24 */ /* 0x000fe2000f8e00ff */
[----:B------:R-:W-:Y:S01]  /*67a0*/  VOTEU.ALL UP0, P1 ;  /* 0x0000000000ff7886 */ /* 0x000fe20000800000 */
[----:B------:R-:W-:Y:S01]  /*67b0*/  UMOV UR19, UR43 ;  /* 0x0000002b00137c82 */ /* 0x000fe20008000000 */
[----:B------:R-:W-:Y:S01]  /*67c0*/  UMOV UR20, UR36 ;  /* 0x0000002400147c82 */ /* 0x000fe20008000000 */
[----:B------:R-:W-:Y:S01]  /*67d0*/  UMOV UR11, UR43 ;  /* 0x0000002b000b7c82 */ /* 0x000fe20008000000 */
[----:B------:R-:W-:Y:S01]  /*67e0*/  UMOV UR12, UR36 ;  /* 0x00000024000c7c82 */ /* 0x000fe20008000000 */
[----:B------:R-:W-:Y:S01]  /*67f0*/  UMOV UR9, UR17 ;  /* 0x0000001100097c82 */ /* 0x000fe20008000000 */
[----:B------:R-:W-:Y:S01]  /*6800*/  IMAD.U32 R9, RZ, RZ, UR4 ;  /* 0x00000004ff097e24 */ /* 0x000fe2000f8e00ff */
[----:B------:R-:W-:Y:S01]  /*6810*/  @!P1 R2UR UR4, R8 ;  /* 0x00000000080492ca */ /* 0x000fe200000e0000 */
[----:B------:R-:W-:Y:S01]  /*6820*/  UMOV UR36, UR29 ;  /* 0x0000001d00247c82 */ /* 0x000fe20008000000 */
[----:B------:R-:W-:Y:S02]  /*6830*/  LOP3.LUT R13, R13, R0, RZ, 0x3c, !PT ;  /* 0x000000000d0d7212 */ /* 0x000fe400078e3cff */
[----:B------:R-:W-:Y:S02]  /*6840*/  @!P1 R2UR UR5, R9 ;  /* 0x00000000090592ca */ /* 0x000fe400000e0000 */
[----:B------:R-:W-:Y:S11]  /*6850*/  SEL R14, R14, RZ, P0 ;  /* 0x000000ff0e0e7207 */ /* 0x000ff60000000000 */
[----:B------:R2:W-:Y:S01]  /*6860*/  @!UP0 UTMALDG.3D [UR16], [UR4], desc[UR6] ;  /* 0x00000610040085b4 */ /* 0x0005e20008011000 */
[----:B------:R-:W-:Y:S05]  /*6870*/  VOTEU.ALL UP0, P1 ;  /* 0x0000000000ff7886 */ /* 0x000fea0000800000 */
[----:B------:R3:W-:Y:S01]  /*6880*/  @!UP0 UTMALDG.3D [UR8], [UR4], desc[UR6] ;  /* 0x00000608040085b4 */ /* 0x0007e20008011000 */
[----:B------:R3:W-:Y:S01]  /*6890*/  @!P1 SYNCS.ARRIVE.TRANS64.RED.A0TR RZ, [UR21+0x228], R7 ;  /* 0x00022807ffff99a7 */ /* 0x0007e20008300415 */
[----:B------:R-:W-:Y:S01]  /*68a0*/  SYNCS.ARRIVE.TRANS64.RED.A1T0 RZ, [UR37], RZ ;  /* 0x000000ffffff79a7 */ /* 0x000fe20008100425 */
[----:B--2---:R-:W-:Y:S01]  /*68b0*/  UIADD3 UR20, UPT, UPT, UR14, UR24, URZ ;  /* 0x000000180e147290 */ /* 0x004fe2000fffe0ff */
[----:B------:R-:W-:Y:S11]  /*68c0*/  BRA.U UP1, `(.L_x_126) ;  /* 0xfffffff101087547 */ /* 0x000ff6000b83ffff */
[----:B------:R-:W-:-:S04]  /*68d0*/  SHF.L.U32 R3, R15, 0x1f, RZ ;  /* 0x0000001f0f037819 */ /* 0x000fc800000006ff */
[----:B------:R-:W2:Y:S02]  /*68e0*/  SYNCS.PHASECHK.TRANS64.TRYWAIT P0, [UR21+0x230], R3 ;  /* 0x00023003ff0075a7 */ /* 0x000ea40008001115 */
[----:B--2---:R-:W-:Y:S05]  /*68f0*/  @!P0 BRA `(.L_x_127) ;  /* 0x0000005c005c8947 */ /* 0x004fea0003800000 */
.L_x_272:
[----:B------:R-:W4:Y:S02]  /*6900*/  SYNCS.PHASECHK.TRANS64.TRYWAIT P0, [UR21+0x238], R3 ;  /* 0x00023803ff0075a7 */ /* 0x000f240008001115 */
[----:B----4-:R-:W-:Y:S05]  /*6910*/  @!P0 BRA `(.L_x_128) ;  /* 0x0000005c006c8947 */ /* 0x010fea0003800000 */
.L_x_274:
[----:B------:R-:W4:Y:S02]  /*6920*/  SYNCS.PHASECHK.TRANS64.TRYWAIT P0, [UR21+0x240], R3 ;  /* 0x00024003ff0075a7 */ /* 0x000f240008001115 */
[----:B----4-:R-:W-:Y:S05]  /*6930*/  @!P0 BRA `(.L_x_129) ;  /* 0x0000005c007c8947 */ /* 0x010fea0003800000 */
.L_x_276:
[----:B--2---:R-:W-:-:S07]  /*6940*/  MOV R0, UR21 ;  /* 0x0000001500007c02 */ /* 0x004fce0008000f00 */
.L_x_130:
[----:B--2---:R-:W-:-:S04]  /*6950*/  SHF.L.U32 R3, R15, 0x1f, RZ ;  /* 0x0000001f0f037819 */ /* 0x004fc800000006ff */
[----:B------:R2:W4:Y:S03]  /*6960*/  SYNCS.PHASECHK.TRANS64.TRYWAIT P0, [R0+URZ+0x248], R3 ;  /* 0x00024803000075a7 */ /* 0x00052600080011ff */
[----:B----4-:R-:W-:Y:S05]  /*6970*/  @!P0 NANOSLEEP.SYNCS 0x989680 ;  /* 0x009896800000895d */ /* 0x010fea0003900000 */
[----:B------:R-:W4:Y:S02]  /*6980*/  @!P0 SYNCS.PHASECHK.TRANS64 P0, [R0+URZ+0x248], R3 ;  /* 0x00024803000085a7 */ /* 0x000f2400080010ff */
[----:B-1-34-:R-:W-:Y:S05]  /*6990*/  @P0 EXIT ;  /* 0x000000000000094d */ /* 0x01afea0003800000 */
[----:B------:R-:W-:Y:S05]  /*69a0*/  BRA `(.L_x_130) ;  /* 0xfffffffc00e87947 */ /* 0x000fea000383ffff */
.L_x_115:
[----:B------:R-:W-:-:S06]  /*69b0*/  UISETP.GE.AND UP0, UPT, UR13, 0x4, UPT ;  /* 0x000000040d00788c */ /* 0x000fcc000bf06270 */
[----:B------:R-:W-:-:S13]  /*69c0*/  PLOP3.LUT P0, PT, PT, PT, UP0, 0x80, 0x8 ;  /* 0x000000000008781c */ /* 0x000fda0003f0f008 */
[----:B------:R-:W-:Y:S05]  /*69d0*/  @!P0 EXIT ;  /* 0x000000000000894d */ /* 0x000fea0003800000 */
[----:B------:R-:W-:Y:S01]  /*69e0*/  BAR.SYNC.DEFER_BLOCKING 0x6, 0xa0 ;  /* 0x0182800000007b1d */ /* 0x000fe20000010000 */
[----:B------:R-:W-:Y:S01]  /*69f0*/  IMAD.SHL.U32 R4, R87, 0x200000, RZ ;  /* 0x0020000057047824 */ /* 0x000fe200078e00ff */
[----:B------:R-:W-:Y:S01]  /*6a00*/  CS2R R94, SRZ ;  /* 0x00000000005e7805 */ /* 0x000fe2000001ff00 */
[C---:B------:R-:W-:Y:S01]  /*6a10*/  IMAD.SHL.U32 R85, R97.reuse, 0x20, RZ ;  /* 0x0000002061557824 */ /* 0x040fe200078e00ff */
[----:B------:R-:W-:Y:S01]  /*6a20*/  CS2R R92, SRZ ;  /* 0x00000000005c7805 */ /* 0x000fe2000001ff00 */
[C---:B------:R-:W-:Y:S01]  /*6a30*/  IMAD.U32 R37, R97.reuse, 0x10000, RZ ;  /* 0x0001000061257824 */ /* 0x040fe200078e00ff */
[----:B------:R-:W-:Y:S02]  /*6a40*/  UMOV UR43, 0x400 ;  /* 0x00000400002b7882 */ /* 0x000fe40000000000 */
[----:B------:R-:W1:Y:S01]  /*6a50*/  LDC.64 R82, c[0x0][0x8b0] ;  /* 0x00022c00ff527b82 */ /* 0x000e620000000a00 */
[----:B------:R-:W-:Y:S01]  /*6a60*/  ULEA UR43, UR58, UR43, 0x18 ;  /* 0x0000002b3a2b7291 */ /* 0x000fe2000f8ec0ff */
[----:B------:R-:W-:Y:S01]  /*6a70*/  IMAD.SHL.U32 R5, R97, 0x4, RZ ;  /* 0x0000000461057824 */ /* 0x000fe200078e00ff */
[----:B------:R-:W-:Y:S01]  /*6a80*/  LOP3.LUT R4, R4, 0x200000, RZ, 0xc0, !PT ;  /* 0x0020000004047812 */ /* 0x000fe200078ec0ff */
[----:B------:R-:W-:Y:S01]  /*6a90*/  IMAD.SHL.U32 R7, R87, 0x400, RZ ;  /* 0x0000040057077824 */ /* 0x000fe200078e00ff */
[C---:B------:R-:W-:Y:S01]  /*6aa0*/  LOP3.LUT R6, R85.reuse, 0x80, RZ, 0xc0, !PT ;  /* 0x0000008055067812 */ /* 0x040fe200078ec0ff */
[----:B------:R-:W-:Y:S01]  /*6ab0*/  UIADD3 UR4, UPT, UPT, UR43, 0x4400, URZ ;  /* 0x000044002b047890 */ /* 0x000fe2000fffe0ff */
[C---:B------:R-:W-:Y:S01]  /*6ac0*/  LOP3.LUT R84, R85.reuse, 0xb60, RZ, 0xc0, !PT ;  /* 0x00000b6055547812 */ /* 0x040fe200078ec0ff */
[----:B------:R-:W2:Y:S01]  /*6ad0*/  LDC.64 R80, c[0x0][0x8a8] ;  /* 0x00022a00ff507b82 */ /* 0x000ea20000000a00 */
[----:B------:R-:W-:Y:S01]  /*6ae0*/  UIADD3 UR5, UPT, UPT, UR43, 0x400, URZ ;  /* 0x000004002b057890 */ /* 0x000fe2000fffe0ff */
[----:B------:R-:W-:Y:S01]  /*6af0*/  LOP3.LUT R37, R4, 0x400000, R37, 0xf8, !PT ;  /* 0x0040000004257812 */ /* 0x000fe200078ef825 */
[----:B------:R-:W-:Y:S01]  /*6b00*/  IMAD.MOV.U32 R36, RZ, RZ, RZ ;  /* 0x000000ffff247224 */ /* 0x000fe200078e00ff */
[----:B------:R-:W-:Y:S01]  /*6b10*/  LOP3.LUT R5, R6, 0x10, R5, 0xf8, !PT ;  /* 0x0000001006057812 */ /* 0x000fe200078ef805 */
[----:B------:R-:W-:Y:S01]  /*6b20*/  IMAD.MOV.U32 R91, RZ, RZ, RZ ;  /* 0x000000ffff5b7224 */ /* 0x000fe200078e00ff */
[----:B------:R-:W-:Y:S01]  /*6b30*/  LOP3.LUT R84, R84, 0x400, R7, 0xf8, !PT ;  /* 0x0000040054547812 */ /* 0x000fe200078ef807 */
[----:B------:R-:W-:Y:S01]  /*6b40*/  IMAD.U32 R98, RZ, RZ, UR5 ;  /* 0x00000005ff627e24 */ /* 0x000fe2000f8e00ff */
[----:B------:R-:W-:Y:S01]  /*6b50*/  LOP3.LUT P0, RZ, R85, 0x80, RZ, 0xc0, !PT ;  /* 0x0000008055ff7812 */ /* 0x000fe2000780c0ff */
[----:B------:R-:W3:Y:S01]  /*6b60*/  LDS R0, [UR43+0x310] ;  /* 0x0003102bff007984 */ /* 0x000ee20008000800 */
[----:B------:R-:W-:Y:S01]  /*6b70*/  LOP3.LUT R84, R84, R5, RZ, 0xfc, !PT ;  /* 0x0000000554547212 */ /* 0x000fe200078efcff */
[----:B------:R-:W-:Y:S01]  /*6b80*/  IMAD.U32 R96, RZ, RZ, UR4 ;  /* 0x00000004ff607e24 */ /* 0x000fe2000f8e00ff */
[----:B------:R-:W-:Y:S01]  /*6b90*/  P2R R4, PR, RZ, 0x1 ;  /* 0x00000001ff047803 */ /* 0x000fe20000000000 */
[----:B------:R-:W4:Y:S01]  /*6ba0*/  LDCU UR57, c[0x0][0x370] ;  /* 0x00006e00ff3977ac */ /* 0x000f220008000800 */
[----:B------:R-:W-:Y:S01]  /*6bb0*/  LOP3.LUT R97, R97, 0x60, RZ, 0xc0, !PT ;  /* 0x0000006061617812 */ /* 0x000fe200078ec0ff */
[----:B------:R-:W1:Y:S01]  /*6bc0*/  LDCU.64 UR62, c[0x0][0x348] ;  /* 0x00006900ff3e77ac */ /* 0x000e620008000a00 */
[----:B------:R-:W1:Y:S01]  /*6bd0*/  LDCU UR42, c[0x0][0xb0c] ;  /* 0x00016180ff2a77ac */ /* 0x000e620008000800 */
[----:B------:R-:W1:Y:S01]  /*6be0*/  LDCU UR39, c[0x0][0xb30] ;  /* 0x00016600ff2777ac */ /* 0x000e620008000800 */
[----:B------:R-:W1:Y:S01]  /*6bf0*/  LDCU.64 UR46, c[0x0][0x888] ;  /* 0x00011100ff2e77ac */ /* 0x000e620008000a00 */
[----:B------:R-:W1:Y:S01]  /*6c00*/  LDCU.64 UR40, c[0x0][0xb28] ;  /* 0x00016500ff2877ac */ /* 0x000e620008000a00 */
[----:B------:R-:W1:Y:S01]  /*6c10*/  LDCU.64 UR60, c[0x0][0x890] ;  /* 0x00011200ff3c77ac */ /* 0x000e620008000a00 */
[----:B------:R-:W1:Y:S01]  /*6c20*/  LDCU.128 UR52, c[0x0][0xb10] ;  /* 0x00016200ff3477ac */ /* 0x000e620008000c00 */
[----:B------:R-:W1:Y:S02]  /*6c30*/  LDCU UR56, c[0x0][0x374] ;  /* 0x00006e80ff3877ac */ /* 0x000e640008000800 */
[----:B-1234-:R-:W-:-:S07]  /*6c40*/  IMAD.IADD R37, R0, 0x1, R37 ;  /* 0x0000000100257824 */ /* 0x01efce00078e0225 */
.L_x_172:
[C---:B------:R-:W-:Y:S02]  /*6c50*/  LEA R3, R91.reuse, UR43, 0x3 ;  /* 0x0000002b5b037c11 */ /* 0x040fe4000f8e18ff */
[----:B------:R-:W-:Y:S02]  /*6c60*/  SHF.L.U32 R0, R94, 0x1f, RZ ;  /* 0x0000001f5e007819 */ /* 0x000fe400000006ff */
[----:B------:R-:W-:Y:S02]  /*6c70*/  LEA R5, R91, UR43, 0x4 ;  /* 0x0000002b5b057c11 */ /* 0x000fe4000f8e20ff */
[----:B------:R-:W1:Y:S02]  /*6c80*/  SYNCS.PHASECHK.TRANS64.TRYWAIT P0, [R3+URZ+0x260], R0 ;  /* 0x00026000030075a7 */ /* 0x000e6400080011ff */
[----:B-12---:R-:W-:Y:S05]  /*6c90*/  @!P0 BRA `(.L_x_131) ;  /* 0x0000005800bc8947 */ /* 0x006fea0003800000 */
.L_x_277:
        /* <DEDUP_REMOVED lines=11> */
[----:B------:R-:W-:Y:S01]  /*6d50*/  PLOP3.LUT P0, PT, PT, PT, UP1, 0x80, 0x8 ;  /* 0x000000000008781c */ /* 0x000fe20003f0f018 */
[----:B------:R-:W-:Y:S11]  /*6d60*/  UP2UR UR44, UPR, URZ, 0x2 ;  /* 0x00000002ff2c7883 */ /* 0x000ff60008000000 */
[----:B------:R-:W-:Y:S01]  /*6d70*/  @!UPT UIADD3 URZ, UPT, UPT, URZ, URZ, URZ ;  /* 0x000000fffffff290 */ /* 0x000fe2000fffe0ff */
[----:B-1----:R-:W-:Y:S02]  /*6d80*/  @P0 SHF.R.U32.HI R0, RZ, 0x10, R5 ;  /* 0x00000010ff000819 */ /* 0x002fe40000011605 */
        /* <DEDUP_REMOVED lines=12> */
[----:B------:R-:W2:Y:S01]  /*6e50*/  LDCU UR12, c[0x0][0xb20] ;  /* 0x00016400ff0c77ac */ /* 0x000ea20008000800 */
[----:B------:R-:W-:Y:S02]  /*6e60*/  UIMAD.WIDE.U32 UR4, UR56, UR55, URZ ;  /* 0x00000037380472a5 */ /* 0x000fe4000f8e00ff */
[----:B------:R-:W-:Y:S02]  /*6e70*/  UIMAD.WIDE.U32 UR6, UR57, UR52, URZ ;  /* 0x00000034390672a5 */ /* 0x000fe4000f8e00ff */
[----:B------:R-:W-:Y:S02]  /*6e80*/  UISETP.NE.AND UP0, UPT, UR54, 0x1, UPT ;  /* 0x000000013600788c */ /* 0x000fe4000bf05270 */
[----:B------:R-:W-:Y:S02]  /*6e90*/  UIMAD.WIDE.U32 UR8, UR37, UR55, URZ ;  /* 0x00000037250872a5 */ /* 0x000fe4000f8e00ff */
[----:B------:R-:W-:Y:S02]  /*6ea0*/  UIMAD.WIDE.U32 UR10, UR38, UR52, URZ ;  /* 0x00000034260a72a5 */ /* 0x000fe4000f8e00ff */
[----:B------:R-:W-:Y:S02]  /*6eb0*/  UISETP.NE.AND UP1, UPT, UR42, 0x1, UPT ;  /* 0x000000012a00788c */ /* 0x000fe4000bf25270 */
[----:B------:R-:W-:Y:S01]  /*6ec0*/  UISETP.NE.AND UP2, UPT, UR45, 0x1, UPT ;  /* 0x000000012d00788c */ /* 0x000fe2000bf45270 */
[----:B------:R-:W-:Y:S02]  /*6ed0*/  UMOV UR4, UR5 ;  /* 0x0000000500047c82 */ /* 0x000fe40008000000 */
[----:B--2---:R-:W-:Y:S03]  /*6ee0*/  USHF.R.U32.HI UR5, URZ, UR12, UR4 ;  /* 0x0000000cff057299 */ /* 0x004fe60008011604 */
[----:B------:R-:W-:Y:S02]  /*6ef0*/  UMOV UR4, UR7 ;  /* 0x0000000700047c82 */ /* 0x000fe40008000000 */
[----:B------:R-:W-:Y:S02]  /*6f00*/  USHF.R.U32.HI UR7, URZ, UR53, UR4 ;  /* 0x00000035ff077299 */ /* 0x000fe40008011604 */
[----:B------:R-:W-:Y:S02]  /*6f10*/  USEL UR4, UR56, UR5, !UP0 ;  /* 0x0000000538047287 */ /* 0x000fe4000c000000 */
[----:B------:R-:W-:Y:S01]  /*6f20*/  USEL UR7, UR57, UR7, !UP1 ;  /* 0x0000000739077287 */ /* 0x000fe2000c800000 */
[----:B------:R-:W-:Y:S01]  /*6f30*/  UMOV UR5, UR9 ;  /* 0x0000000900057c82 */ /* 0x000fe20008000000 */
[----:B------:R-:W-:Y:S02]  /*6f40*/  UIMAD.WIDE.U32 UR8, UR4, UR40, URZ ;  /* 0x00000028040872a5 */ /* 0x000fe4000f8e00ff */
[----:B------:R-:W-:Y:S03]  /*6f50*/  USHF.R.U32.HI UR6, URZ, UR12, UR5 ;  /* 0x0000000cff067299 */ /* 0x000fe60008011605 */
[----:B------:R-:W-:Y:S01]  /*6f60*/  UMOV UR5, UR11 ;  /* 0x0000000b00057c82 */ /* 0x000fe20008000000 */
[----:B------:R-:W-:Y:S02]  /*6f70*/  UIMAD.WIDE.U32 UR10, UR7, UR40, URZ ;  /* 0x00000028070a72a5 */ /* 0x000fe4000f8e00ff */
[----:B------:R-:W-:Y:S02]  /*6f80*/  USHF.R.U32.HI UR12, URZ, UR53, UR5 ;  /* 0x00000035ff0c7299 */ /* 0x000fe40008011605 */
[----:B------:R-:W-:Y:S01]  /*6f90*/  USEL UR6, UR37, UR6, !UP0 ;  /* 0x0000000625067287 */ /* 0x000fe2000c000000 */
[----:B------:R-:W-:Y:S02]  /*6fa0*/  UMOV UR5, UR9 ;  /* 0x0000000900057c82 */ /* 0x000fe40008000000 */
[----:B------:R-:W-:Y:S01]  /*6fb0*/  UMOV UR10, UR11 ;  /* 0x0000000b000a7c82 */ /* 0x000fe20008000000 */
[----:B------:R-:W-:Y:S02]  /*6fc0*/  @UP2 USHF.R.U32.HI UR4, URZ, UR41, UR5 ;  /* 0x00000029ff042299 */ /* 0x000fe40008011605 */
[----:B------:R-:W-:Y:S02]  /*6fd0*/  @UP2 USHF.R.U32.HI UR7, URZ, UR41, UR10 ;  /* 0x00000029ff072299 */ /* 0x000fe4000801160a */
[----:B------:R-:W-:Y:S02]  /*6fe0*/  UIMAD UR4, UR45, UR4, URZ ;  /* 0x000000042d0472a4 */ /* 0x000fe4000f8e02ff */
        /* <DEDUP_REMOVED lines=8> */
[----:B------:R-:W-:Y:S02]  /*7070*/  USEL UR11, UR6, UR4, !UP2 ;  /* 0x00000004060b7287 */ /* 0x000fe4000d000000 */
[----:B------:R-:W-:Y:S02]  /*7080*/  UIADD3 UR8, UPT, UPT, -UR5, URZ, URZ ;  /* 0x000000ff05087290 */ /* 0x000fe4000fffe1ff */
[----:B------:R-:W-:Y:S01]  /*7090*/  UIADD3 UR10, UPT, UPT, -UR11, URZ, URZ ;  /* 0x000000ff0b0a7290 */ /* 0x000fe2000fffe1ff */
[----:B------:R-:W-:Y:S01]  /*70a0*/  @!UP0 UMOV UR4, UR9 ;  /* 0x0000000900048c82 */ /* 0x000fe20008000000 */
[----:B------:R-:W-:Y:S02]  /*70b0*/  UIADD3 UR9, UPT, UPT, -UR6, URZ, URZ ;  /* 0x000000ff06097290 */ /* 0x000fe4000fffe1ff */
[----:B------:R-:W-:Y:S02]  /*70c0*/  @!UP0 USHF.R.U32.HI UR4, URZ, UR41, UR4 ;  /* 0x00000029ff048299 */ /* 0x000fe40008011604 */
[----:B------:R-:W-:Y:S02]  /*70d0*/  UIMAD UR10, UR45, UR10, UR6 ;  /* 0x0000000a2d0a72a4 */ /* 0x000fe4000f8e0206 */
[----:B------:R-:W-:Y:S04]  /*70e0*/  @!UP0 USEL UR4, UR5, UR4, !UP2 ;  /* 0x0000000405048287 */ /* 0x000fe8000d000000 */
[----:B------:R-:W-:Y:S02]  /*70f0*/  @!UP0 UIMAD UR10, UR7, UR10, UR4 ;  /* 0x0000000a070a82a4 */ /* 0x000fe4000f8e0204 */
[----:B------:R-:W-:Y:S02]  /*7100*/  @!UP0 UIADD3 UR11, UPT, UPT, UR11, -UR4, URZ ;  /* 0x800000040b0b8290 */ /* 0x000fe4000fffe0ff */
[----:B------:R-:W-:Y:S02]  /*7110*/  UIMAD UR7, UR42, UR8, UR38 ;  /* 0x000000082a0772a4 */ /* 0x000fe4000f8e0226 */
[----:B------:R-:W-:Y:S02]  /*7120*/  @!UP0 UIMAD UR6, UR11, UR45, UR5 ;  /* 0x0000002d0b0682a4 */ /* 0x000fe4000f8e0205 */
[----:B------:R-:W-:Y:S01]  /*7130*/  UIMAD UR4, UR54, UR9, UR37 ;  /* 0x00000009360472a4 */ /* 0x000fe2000f8e0225 */
[----:B------:R-:W-:Y:S02]  /*7140*/  @!UP0 UMOV UR5, UR10 ;  /* 0x0000000a00058c82 */ /* 0x000fe40008000000 */
[----:B------:R-:W-:Y:S02]  /*7150*/  UIMAD UR38, UR5, UR42, UR7 ;  /* 0x0000002a052672a4 */ /* 0x000fe4000f8e0207 */
[----:B------:R-:W-:Y:S11]  /*7160*/  UIMAD UR37, UR6, UR54, UR4 ;  /* 0x00000036062572a4 */ /* 0x000ff6000f8e0204 */
[----:B------:R-:W-:Y:S01]  /*7170*/  @!UPT UIADD3 URZ, UPT, UPT, URZ, URZ, URZ ;  /* 0x000000fffffff290 */ /* 0x000fe2000fffe0ff */
.L_x_132:
[----:B------:R-:W-:Y:S01]  /*7180*/  UISETP.NE.AND UP0, UPT, UR39, 0x1, UPT ;  /* 0x000000012700788c */ /* 0x000fe2000bf05270 */
[----:B------:R-:W-:Y:S01]  /*7190*/  IADD3 R91, PT, PT, R91, 0x1, RZ ;  /* 0x000000015b5b7810 */ /* 0x000fe20007ffe0ff */
[----:B------:R-:W-:Y:S02]  /*71a0*/  UIADD3 UR11, UPT, UPT, UR43, 0x400, URZ ;  /* 0x000004002b0b7890 */ /* 0x000fe4000fffe0ff */
[----:B------:R-:W-:Y:S02]  /*71b0*/  USHF.L.U32 UR50, UR20, 0x6, URZ ;  /* 0x0000000614327899 */ /* 0x000fe400080006ff */
[----:B------:R-:W-:Y:S05]  /*71c0*/  USHF.L.U32 UR49, UR32, 0x8, URZ ;  /* 0x0000000820317899 */ /* 0x000fea00080006ff */
[----:B------:R-:W2:Y:S01]  /*71d0*/  @!UP0 LDCU.128 UR12, c[0x0][0xb10] ;  /* 0x00016200ff0c87ac */ /* 0x000ea20008000c00 */
[----:B------:R-:W3:Y:S01]  /*71e0*/  @!UP0 LDCU UR5, c[0x0][0xb0c] ;  /* 0x00016180ff0587ac */ /* 0x000ee20008000800 */
[----:B------:R-:W4:Y:S01]  /*71f0*/  @!UP0 LDCU UR10, c[0x0][0xb20] ;  /* 0x00016400ff0a87ac */ /* 0x000f220008000800 */
[----:B--2---:R-:W-:Y:S02]  /*7200*/  UIMAD.WIDE.U32 UR8, UR38, UR12, URZ ;  /* 0x0000000c260872a5 */ /* 0x004fe4000f8e00ff */
[----:B------:R-:W-:Y:S02]  /*7210*/  UIMAD.WIDE.U32 UR6, UR37, UR15, URZ ;  /* 0x0000000f250672a5 */ /* 0x000fe4000f8e00ff */
[----:B------:R-:W-:Y:S03]  /*7220*/  @!UP0 UISETP.NE.AND UP1, UPT, UR14, 0x1, UPT ;  /* 0x000000010e00888c */ /* 0x000fe6000bf25270 */
[----:B------:R-:W-:Y:S01]  /*7230*/  @!UP0 UMOV UR4, UR9 ;  /* 0x0000000900048c82 */ /* 0x000fe20008000000 */
[----:B---3--:R-:W-:Y:S02]  /*7240*/  @!UP0 UISETP.NE.AND UP2, UPT, UR5, 0x1, UPT ;  /* 0x000000010500888c */ /* 0x008fe4000bf45270 */
[----:B------:R-:W-:Y:S01]  /*7250*/  @!UP0 USHF.R.U32.HI UR4, URZ, UR13, UR4 ;  /* 0x0000000dff048299 */ /* 0x000fe20008011604 */
[----:B------:R-:W-:Y:S02]  /*7260*/  @!UP0 UMOV UR6, UR7 ;  /* 0x0000000700068c82 */ /* 0x000fe40008000000 */
[----:B----4-:R-:W-:Y:S02]  /*7270*/  @!UP0 USHF.R.U32.HI UR6, URZ, UR10, UR6 ;  /* 0x0000000aff068299 */ /* 0x010fe40008011606 */
[----:B------:R-:W-:Y:S02]  /*7280*/  @!UP0 USEL UR7, UR38, UR4, !UP2 ;  /* 0x0000000426078287 */ /* 0x000fe4000d000000 */
[----:B------:R-:W-:Y:S04]  /*7290*/  @!UP0 USEL UR6, UR37, UR6, !UP1 ;  /* 0x0000000625068287 */ /* 0x000fe8000c800000 */
[----:B------:R-:W-:Y:S02]  /*72a0*/  @!UP0 UIADD3 UR4, UPT, UPT, -UR7, UR6, URZ ;  /* 0x0000000607048290 */ /* 0x000fe4000fffe1ff */
[----:B------:R-:W-:Y:S02]  /*72b0*/  @!UP0 UIADD3 UR6, UPT, UPT, UR7, -UR6, URZ ;  /* 0x8000000607068290 */ /* 0x000fe4000fffe0ff */
[----:B------:R-:W-:Y:S02]  /*72c0*/  @!UP0 UIMAD UR38, UR4, UR5, UR38 ;  /* 0x00000005042682a4 */ /* 0x000fe4000f8e0226 */
[----:B------:R-:W-:Y:S02]  /*72d0*/  @!UP0 UIMAD UR37, UR6, UR14, UR37 ;  /* 0x0000000e062582a4 */ /* 0x000fe4000f8e0225 */
[----:B------:R-:W-:Y:S09]  /*72e0*/  ULOP3.LUT UP0, URZ, UR11, 0x90, URZ, 0xc0, !UPT ;  /* 0x000000900bff7892 */ /* 0x000ff2000f80c0ff */
[----:B------:R-:W-:Y:S05]  /*72f0*/  BRA.U !UP0, `(.L_x_133) ;  /* 0x0000000108407547 */ /* 0x000fea000b800000 */
[----:B------:R-:W2:Y:S01]  /*7300*/  LDCU.64 UR8, c[0x4][0x88] ;  /* 0x01001100ff0877ac */ /* 0x000ea20008000a00 */
[----:B------:R-:W-:Y:S01]  /*7310*/  MOV R3, 0x0 ;  /* 0x0000000000037802 */ /* 0x000fe20000000f00 */
[----:B------:R-:W-:Y:S02]  /*7320*/  HFMA2 R12, -RZ, RZ, 0, 5.9604644775390625e-08 ;  /* 0x00000001ff0c7431 */ /* 0x000fe400000001ff */
[----:B------:R-:W-:Y:S02]  /*7330*/  IMAD.MOV.U32 R8, RZ, RZ, 0x70 ;  /* 0x00000070ff087424 */ /* 0x000fe400078e00ff */
[----:B------:R-:W-:Y:S01]  /*7340*/  IMAD.MOV.U32 R13, RZ, RZ, RZ ;  /* 0x000000ffff0d7224 */ /* 0x000fe200078e00ff */
[----:B------:R-:W3:Y:S01]  /*7350*/  LDCU.64 UR6, c[0x4][0x90] ;  /* 0x01001200ff0677ac */ /* 0x000ee20008000a00 */
[----:B------:R-:W4:Y:S01]  /*7360*/  LDC.64 R2, c[0x4][R3] ;  /* 0x0100000003027b82 */ /* 0x000f220000000a00 */
[----:B------:R-:W1:Y:S01]  /*7370*/  LDCU.64 UR4, c[0x4][0x8] ;  /* 0x01000100ff0477ac */ /* 0x000e620008000a00 */
[----:B--2---:R-:W-:Y:S01]  /*7380*/  MOV R5, UR9 ;  /* 0x0000000900057c02 */ /* 0x004fe20008000f00 */
[----:B------:R-:W-:Y:S01]  /*7390*/  IMAD.U32 R4, RZ, RZ, UR8 ;  /* 0x00000008ff047e24 */ /* 0x000fe2000f8e00ff */
[----:B---3--:R-:W-:Y:S01]  /*73a0*/  MOV R7, UR7 ;  /* 0x0000000700077c02 */ /* 0x008fe20008000f00 */
[----:B------:R-:W-:Y:S01]  /*73b0*/  IMAD.U32 R6, RZ, RZ, UR6 ;  /* 0x00000006ff067e24 */ /* 0x000fe2000f8e00ff */
[----:B-1----:R-:W-:Y:S01]  /*73c0*/  MOV R11, UR5 ;  /* 0x00000005000b7c02 */ /* 0x002fe20008000f00 */
[----:B------:R-:W-:Y:S02]  /*73d0*/  IMAD.U32 R10, RZ, RZ, UR4 ;  /* 0x00000004ff0a7e24 */ /* 0x000fe4000f8e00ff */
[----:B------:R-:W-:Y:S07]  /*73e0*/  LEPC R20, `(.L_x_133) ;  /* 0x000000001014794e */ /* 0x000fee0000000000 */
[----:B----45:R-:W-:Y:S05]  /*73f0*/  CALL.ABS.NOINC R2 ;  /* 0x0000000002007343 */ /* 0x030fea0003c00000 */
.L_x_133:
[----:B------:R-:W-:Y:S01]  /*7400*/  LOP3.LUT P0, RZ, R96, 0x90, RZ, 0xc0, !PT ;  /* 0x0000009060ff7812 */ /* 0x000fe2000780c0ff */
[----:B------:R-:W-:Y:S11]  /*7410*/  BSSY.RECONVERGENT B6, `(.L_x_134) ;  /* 0x0000013000067945 */ /* 0x000ff60003800200 */
[----:B------:R-:W-:Y:S01]  /*7420*/  @!UPT UIADD3 URZ, UPT, UPT, URZ, URZ, URZ ;  /* 0x000000fffffff290 */ /* 0x000fe2000fffe0ff */
[----:B------:R-:W-:Y:S05]  /*7430*/  @!P0 BRA `(.L_x_135) ;  /* 0x0000000000408947 */ /* 0x000fea0003800000 */
        /* <DEDUP_REMOVED lines=16> */
.L_x_135:
[----:B------:R-:W-:Y:S05]  /*7540*/  BSYNC.RECONVERGENT B6 ;  /* 0x0000000000067941 */ /* 0x000fea0003800200 */
.L_x_134:
[----:B------:R-:W-:Y:S01]  /*7550*/  R2UR UR4, R89 ;  /* 0x00000000590472ca */ /* 0x000fe200000e0000 */
[----:B------:R-:W-:Y:S01]  /*7560*/  UISETP.NE.U32.AND UP0, UPT, UR60, URZ, UPT ;  /* 0x000000ff3c00728c */ /* 0x000fe2000bf05070 */
[----:B------:R-:W-:Y:S02]  /*7570*/  ISETP.NE.U32.AND P4, PT, R82, RZ, PT ;  /* 0x000000ff5200720c */ /* 0x000fe40003f85070 */
[----:B------:R-:W-:Y:S01]  /*7580*/  ISETP.NE.U32.AND P2, PT, RZ, UR46, PT ;  /* 0x0000002eff007c0c */ /* 0x000fe2000bf45070 */
[----:B------:R-:W-:Y:S01]  /*7590*/  UISETP.NE.AND.EX UP1, UPT, UR61, URZ, UPT, UP0 ;  /* 0x000000ff3d00728c */ /* 0x000fe2000bf25300 */
[----:B------:R-:W-:Y:S01]  /*75a0*/  ISETP.NE.AND.EX P4, PT, R83, RZ, PT, P4 ;  /* 0x000000ff5300720c */ /* 0x000fe20003f85340 */
[----:B------:R-:W-:Y:S01]  /*75b0*/  UPLOP3.LUT UP0, UPT, UPT, UPT, UPT, 0x40, 0x4 ;  /* 0x000000000004789c */ /* 0x000fe20003f0e870 */
[----:B------:R-:W-:Y:S05]  /*75c0*/  ISETP.NE.AND.EX P2, PT, RZ, UR47, PT, P2 ;  /* 0x0000002fff007c0c */ /* 0x000fea000bf45320 */
[----:B------:R-:W-:Y:S06]  /*75d0*/  UISETP.NE.AND UP2, UPT, UR4, URZ, UPT ;  /* 0x000000ff0400728c */ /* 0x000fec000bf45270 */
[----:B------:R-:W-:Y:S05]  /*75e0*/  PLOP3.LUT P1, PT, PT, PT, UP2, 0x80, 0x8 ;  /* 0x000000000008781c */ /* 0x000fea0003f2f028 */
[----:B------:R-:W-:Y:S06]  /*75f0*/  @UP2 UPLOP3.LUT UP0, UPT, UPT, UPT, UP1, 0x80, 0x8 ;  /* 0x000000000008289c */ /* 0x000fec0003f0f010 */
[----:B------:R-:W-:Y:S01]  /*7600*/  PLOP3.LUT P0, PT, PT, PT, UP0, 0x80, 0x8 ;  /* 0x000000000008781c */ /* 0x000fe20003f0f008 */
[----:B------:R-:W-:Y:S01]  /*7610*/  @!UPT UIADD3 URZ, UPT, UPT, URZ, URZ, URZ ;  /* 0x000000fffffff290 */ /* 0x000fe2000fffe0ff */
[----:B------:R-:W-:Y:S11]  /*7620*/  BRA.U !UP1, `(.L_x_136) ;  /* 0x00000001093c7547 */ /* 0x000ff6000b800000 */
[----:B------:R-:W-:Y:S01]  /*7630*/  UISETP.NE.U32.AND UP0, UPT, UR46, URZ, UPT ;  /* 0x000000ff2e00728c */ /* 0x000fe2000bf05070 */
[----:B-1----:R-:W-:Y:S01]  /*7640*/  HFMA2 R0, -RZ, RZ, 0, 5.9604644775390625e-08 ;  /* 0x00000001ff007431 */ /* 0x002fe200000001ff */
[----:B------:R-:W1:Y:S01]  /*7650*/  LDCU.64 UR8, c[0x0][0x358] ;  /* 0x00006b00ff0877ac */ /* 0x000e620008000a00 */
[----:B------:R-:W-:Y:S01]  /*7660*/  IMAD.MOV.U32 R86, RZ, RZ, 0x1 ;  /* 0x00000001ff567424 */ /* 0x000fe200078e00ff */
[----:B------:R-:W-:Y:S06]  /*7670*/  UISETP.NE.AND.EX UP0, UPT, UR47, URZ, UPT, UP0 ;  /* 0x000000ff2f00728c */ /* 0x000fec000bf05300 */
[----:B------:R-:W-:Y:S05]  /*7680*/  PLOP3.LUT P3, PT, PT, PT, UP0, 0x80, 0x8 ;  /* 0x000000000008781c */ /* 0x000fea0003f6f008 */
[----:B------:R-:W2:Y:S01]  /*7690*/  @UP0 LDCU.64 UR4, c[0x0][0x888] ;  /* 0x00011100ff0407ac */ /* 0x000ea20008000a00 */
[----:B------:R-:W-:Y:S07]  /*76a0*/  @UP0 UIMAD UR6, UR36, UR60, URZ ;  /* 0x0000003c240602a4 */ /* 0x000fee000f8e02ff */
[----:B------:R-:W-:Y:S01]  /*76b0*/  @!P3 PRMT R86, R0, 0x7610, R86 ;  /* 0x000076100056b816 */ /* 0x000fe20000000056 */
[----:B--2---:R-:W-:Y:S06]  /*76c0*/  @UP0 UIMAD.WIDE UR4, UR6, 0x4, UR4 ;  /* 0x00000004060408a5 */ /* 0x004fec000f8e0204 */
[----:B------:R-:W-:Y:S01]  /*76d0*/  IMAD.U32 R2, RZ, RZ, UR4 ;  /* 0x00000004ff027e24 */ /* 0x000fe2000f8e00ff */
[----:B------:R-:W-:Y:S04]  /*76e0*/  MOV R3, UR5 ;  /* 0x0000000500037c02 */ /* 0x000fe80008000f00 */
[----:B------:R-:W2:Y:S01]  /*76f0*/  @!UP0 LDCU UR4, c[0x0][0x880] ;  /* 0x00011000ff0487ac */ /* 0x000ea20008000800 */
[----:B-1---5:R3:W5:Y:S02]  /*7700*/  @P3 LDG.E R41, desc[UR8][R2.64] ;  /* 0x0000000802293981 */ /* 0x022764000c1e1900 */
[----:B--23--:R-:W-:Y:S02]  /*7710*/  @!P3 IMAD.U32 R41, RZ, RZ, UR4 ;  /* 0x00000004ff29be24 */ /* 0x00cfe4000f8e00ff */
.L_x_136:
[----:B------:R-:W-:Y:S05]  /*7720*/  @!P4 BRA `(.L_x_137) ;  /* 0x000000000024c947 */ /* 0x000fea0003800000 */
[----:B------:R-:W-:Y:S01]  /*7730*/  ISETP.NE.U32.AND P3, PT, R80, RZ, PT ;  /* 0x000000ff5000720c */ /* 0x000fe20003f65070 */
[----:B------:R-:W2:Y:S03]  /*7740*/  LDCU.64 UR4, c[0x0][0x358] ;  /* 0x00006b00ff0477ac */ /* 0x000ea60008000a00 */
[----:B------:R-:W-:Y:S11]  /*7750*/  ISETP.NE.AND.EX P3, PT, R81, RZ, PT, P3 ;  /* 0x000000ff5100720c */ /* 0x000ff60003f65330 */
[----:B------:R-:W-:Y:S02]  /*7760*/  @!UPT UIADD3 URZ, UPT, UPT, URZ, URZ, URZ ;  /* 0x000000fffffff290 */ /* 0x000fe4000fffe0ff */
[----:B------:R-:W3:Y:S01]  /*7770*/  @P3 LDC.64 R2, c[0x0][0x8a8] ;  /* 0x00022a00ff023b82 */ /* 0x000ee20000000a00 */
[----:B-1----:R-:W-:Y:S04]  /*7780*/  @P3 IMAD R0, R82, UR36, RZ ;  /* 0x0000002452003c24 */ /* 0x002fe8000f8e02ff */
[----:B---3--:R-:W-:Y:S05]  /*7790*/  @P3 IMAD.WIDE R2, R0, 0x4, R2 ;  /* 0x0000000400023825 */ /* 0x008fea00078e0202 */
[----:B--2--5:R2:W5:Y:S02]  /*77a0*/  @P3 LDG.E R38, desc[UR4][R2.64] ;  /* 0x0000000402263981 */ /* 0x024564000c1e1900 */
[----:B--2---:R-:W3:Y:S02]  /*77b0*/  @!P3 LDC R38, c[0x0][0x8a0] ;  /* 0x00022800ff26bb82 */ /* 0x004ee40000000800 */
.L_x_137:
[----:B-----5:R-:W-:Y:S01]  /*77c0*/  FSETP.NEU.AND P4, PT, R41, RZ, PT ;  /* 0x000000ff2900720b */ /* 0x020fe20003f8d000 */
[----:B------:R-:W-:Y:S01]  /*77d0*/  BSSY B1, `(.L_x_138) ;  /* 0x0000041000017945 */ /* 0x000fe20003800000 */
[----:B------:R-:W-:Y:S01]  /*77e0*/  SEL R3, RZ, 0xffffffff, P2 ;  /* 0xffffffffff037807 */ /* 0x000fe20001000000 */
[----:B------:R-:W-:Y:S01]  /*77f0*/  IMAD.MOV.U32 R71, RZ, RZ, 0x1 ;  /* 0x00000001ff477424 */ /* 0x000fe200078e00ff */
[----:B------:R-:W-:Y:S01]  /*7800*/  LOP3.LUT P3, RZ, R86, 0xff, RZ, 0xc0, !PT ;  /* 0x000000ff56ff7812 */ /* 0x000fe2000786c0ff */
[C---:B------:R-:W-:Y:S01]  /*7810*/  IMAD R39, R36.reuse, 0x80, R37 ;  /* 0x0000008024277824 */ /* 0x040fe200078e0225 */
[----:B-1----:R-:W-:Y:S02]  /*7820*/  @P1 SEL R0, RZ, 0xffffffff, P4 ;  /* 0xffffffffff001807 */ /* 0x002fe40002000000 */
[----:B------:R-:W-:Y:S02]  /*7830*/  CS2R R78, SRZ ;  /* 0x00000000004e7805 */ /* 0x000fe4000001ff00 */
[----:B------:R-:W-:Y:S02]  /*7840*/  LEA R5, R93, UR43, 0x3 ;  /* 0x0000002b5d057c11 */ /* 0x000fe4000f8e18ff */
[----:B------:R-:W-:Y:S02]  /*7850*/  CS2R R76, SRZ ;  /* 0x00000000004c7805 */ /* 0x000fe4000001ff00 */
[----:B------:R-:W-:Y:S02]  /*7860*/  @P0 SEL R0, R3, R0, !P3 ;  /* 0x0000000003000207 */ /* 0x000fe40005800000 */
[----:B------:R-:W-:Y:S02]  /*7870*/  CS2R R74, SRZ ;  /* 0x00000000004a7805 */ /* 0x000fe4000001ff00 */
[----:B------:R-:W-:Y:S02]  /*7880*/  LEA R90, R36, UR43, 0x3 ;  /* 0x0000002b245a7c11 */ /* 0x000fe4000f8e18ff */
[----:B------:R-:W-:Y:S02]  /*7890*/  CS2R R72, SRZ ;  /* 0x0000000000487805 */ /* 0x000fe4000001ff00 */
[----:B------:R-:W-:Y:S02]  /*78a0*/  @P1 LOP3.LUT R0, R0, 0x1, RZ, 0xc0, !PT ;  /* 0x0000000100001812 */ /* 0x000fe400078ec0ff */
[----:B------:R-:W-:Y:S02]  /*78b0*/  SHF.L.U32 R7, R95, 0x1f, RZ ;  /* 0x0000001f5f077819 */ /* 0x000fe400000006ff */
[----:B------:R-:W-:Y:S02]  /*78c0*/  ISETP.NE.U32.OR P6, PT, R0, 0x1, !P1 ;  /* 0x000000010000780c */ /* 0x000fe40004fc5470 */
[----:B------:R-:W-:Y:S02]  /*78d0*/  PLOP3.LUT P2, PT, PT, PT, UP1, 0x80, 0x8 ;  /* 0x000000000008781c */ /* 0x000fe40003f4f018 */
[----:B------:R-:W-:Y:S02]  /*78e0*/  SEL R0, RZ, 0xffffffff, P4 ;  /* 0xffffffffff007807 */ /* 0x000fe40002000000 */
[----:B------:R-:W-:Y:S07]  /*78f0*/  P2R R102, PR, RZ, 0x40 ;  /* 0x00000040ff667803 */ /* 0x000fee0000000000 */
[----:B------:R-:W-:Y:S02]  /*7900*/  @P6 SHF.L.U32 R2, R92, 0x1f, RZ ;  /* 0x0000001f5c026819 */ /* 0x000fe400000006ff */
[----:B------:R-:W-:Y:S02]  /*7910*/  @P2 SEL R0, R3, R0, !P3 ;  /* 0x0000000003002207 */ /* 0x000fe40005800000 */
[----:B------:R-:W1:Y:S02]  /*7920*/  @P6 SYNCS.PHASECHK.TRANS64.TRYWAIT P1, [R5+URZ+0x210], R2 ;  /* 0x00021002050065a7 */ /* 0x000e6400080211ff */
[----:B------:R-:W-:Y:S04]  /*7930*/  LOP3.LUT R0, R0, 0x1, RZ, 0xc0, !PT ;  /* 0x0000000100007812 */ /* 0x000fe800078ec0ff */
[----:B------:R-:W-:Y:S04]  /*7940*/  ISETP.NE.U32.AND P5, PT, R0, 0x1, PT ;  /* 0x000000010000780c */ /* 0x000fe80003fa5070 */
[----:B------:R-:W-:Y:S01]  /*7950*/  P2R R100, PR, RZ, 0x20 ;  /* 0x00000020ff647803 */ /* 0x000fe20000000000 */
[----:B------:R2:W4:Y:S01]  /*7960*/  SYNCS.PHASECHK.TRANS64.TRYWAIT P0, [R90+URZ+0x280], R7 ;  /* 0x000280075a0075a7 */ /* 0x00052200080011ff */
[----:B-1----:R-:W-:Y:S01]  /*7970*/  @P6 SEL R71, RZ, 0x1, !P1 ;  /* 0x00000001ff476807 */ /* 0x002fe20004800000 */
[----:B--2---:R-:W-:Y:S06]  /*7980*/  @!P6 BRA `(.L_x_139) ;  /* 0x000000000094e947 */ /* 0x004fec0003800000 */
[----:B------:R-:W-:Y:S01]  /*7990*/  @P5 IMAD R4, R93, 0x1000, R84 ;  /* 0x000010005d045824 */ /* 0x000fe200078e0254 */
[----:B------:R-:W-:Y:S01]  /*79a0*/  LOP3.LUT P6, RZ, R85, 0x80, RZ, 0xc0, !PT ;  /* 0x0000008055ff7812 */ /* 0x000fe200078cc0ff */
[----:B------:R-:W1:Y:S01]  /*79b0*/  S2R R0, SR_CgaCtaId ;  /* 0x0000000000007919 */ /* 0x000e620000008800 */
[----:B------:R-:W-:Y:S01]  /*79c0*/  ISETP.NE.AND P2, PT, R71, RZ, PT ;  /* 0x000000ff4700720c */ /* 0x000fe20003f45270 */
[----:B------:R-:W-:Y:S01]  /*79d0*/  @P5 VIADD R3, R4, UR43 ;  /* 0x0000002b04035c36 */ /* 0x000fe20008000000 */
[----:B------:R-:W-:Y:S01]  /*79e0*/  PLOP3.LUT P1, PT, PT, PT, PT, 0x8, 0x80 ;  /* 0x000000000080781c */ /* 0x000fe20003f2e170 */
[----:B------:R-:W-:Y:S01]  /*79f0*/  BSSY B0, `(.L_x_140) ;  /* 0x000000d000007945 */ /* 0x000fe20003800000 */
[----:B------:R-:W-:Y:S01]  /*7a00*/  @P5 PLOP3.LUT P1, PT, P6, PT, PT, 0x80, 0x8 ;  /* 0x000000000008581c */ /* 0x000fe2000372f070 */
[C---:B------:R-:W-:Y:S01]  /*7a10*/  @P5 VIADD R2, R3.reuse, 0x400 ;  /* 0x0000040003025836 */ /* 0x040fe20000000000 */
[----:B------:R-:W-:Y:S01]  /*7a20*/  CS2R R74, SRZ ;  /* 0x00000000004a7805 */ /* 0x000fe2000001ff00 */
[----:B------:R-:W-:Y:S01]  /*7a30*/  @P5 VIADD R3, R3, 0x410 ;  /* 0x0000041003035836 */ /* 0x000fe20000000000 */
[----:B------:R-:W-:Y:S02]  /*7a40*/  CS2R R72, SRZ ;  /* 0x0000000000487805 */ /* 0x000fe4000001ff00 */
[----:B------:R-:W-:Y:S02]  /*7a50*/  CS2R R78, SRZ ;  /* 0x00000000004e7805 */ /* 0x000fe4000001ff00 */
[----:B------:R-:W-:Y:S05]  /*7a60*/  CS2R R76, SRZ ;  /* 0x00000000004c7805 */ /* 0x000fea000001ff00 */
[----:B------:R-:W-:Y:S01]  /*7a70*/  @P1 VIADD R3, R2, 0xfffffff0 ;  /* 0xfffffff002031836 */ /* 0x000fe20000000000 */
[----:B------:R-:W-:Y:S06]  /*7a80*/  @P2 BRA `(.L_x_141) ;  /* 0x00000000000c2947 */ /* 0x000fec0003800000 */
[----:B------:R-:W-:Y:S04]  /*7a90*/  SHF.L.U32 R2, R92, 0x1f, RZ ;  /* 0x0000001f5c027819 */ /* 0x000fe800000006ff */
[----:B------:R-:W2:Y:S02]  /*7aa0*/  SYNCS.PHASECHK.TRANS64.TRYWAIT P1, [R5+URZ+0x210], R2 ;  /* 0x00021002050075a7 */ /* 0x000ea400080211ff */
[----:B--2---:R-:W-:Y:S05]  /*7ab0*/  @!P1 BRA `(.L_x_142) ;  /* 0x0000004c00489947 */ /* 0x004fea0003800000 */
.L_x_141:
[----:B------:R-:W-:Y:S05]  /*7ac0*/  BSYNC B0 ;  /* 0x0000000000007941 */ /* 0x000fea0003800000 */
.L_x_140:
[----:B------:R-:W-:Y:S01]  /*7ad0*/  ISETP.NE.AND P1, PT, R100, RZ, PT ;  /* 0x000000ff6400720c */ /* 0x000fe20003f25270 */
[----:B--2---:R-:W-:Y:S02]  /*7ae0*/  VIADD R5, R5, 0x230 ;  /* 0x0000023005057836 */ /* 0x004fe40000000000 */
[----:B------:R-:W-:Y:S03]  /*7af0*/  VIADD R93, R93, 0x1 ;  /* 0x000000015d5d7836 */ /* 0x000fe60000000000 */
[----:B-1----:R-:W-:Y:S07]  /*7b00*/  PRMT R0, R0, 0x654, R5 ;  /* 0x0000065400007816 */ /* 0x002fee0000000005 */
[----:B------:R1:W2:Y:S04]  /*7b10*/  @P1 LDS.128 R72, [R4+UR43+0x400] ;  /* 0x0004002b04481984 */ /* 0x0002a80008000c00 */
[----:B------:R1:W1:Y:S01]  /*7b20*/  @P1 LDS.128 R76, [R3] ;  /* 0x00000000034c1984 */ /* 0x0002620000000c00 */
[C---:B------:R-:W-:Y:S01]  /*7b30*/  ISETP.NE.AND P1, PT, R93.reuse, 0x4, PT ;  /* 0x000000045d00780c */ /* 0x040fe20003f25270 */
[----:B------:R-:W-:Y:S01]  /*7b40*/  @!PT LDS RZ, [RZ] ;  /* 0x00000000fffff984 */ /* 0x000fe20000000800 */
[----:B------:R-:W-:Y:S01]  /*7b50*/  @!PT LDS RZ, [RZ] ;  /* 0x00000000fffff984 */ /* 0x000fe20000000800 */
[----:B------:R-:W-:Y:S01]  /*7b60*/  @!PT LDS RZ, [RZ] ;  /* 0x00000000fffff984 */ /* 0x000fe20000000800 */
[----:B------:R-:W-:Y:S01]  /*7b70*/  @!PT LDS RZ, [RZ] ;  /* 0x00000000fffff984 */ /* 0x000fe20000000800 */
[----:B------:R5:W-:Y:S06]  /*7b80*/  MEMBAR.ALL.CTA ;  /* 0x0000000000007992 */ /* 0x000bec0000008000 */
[----:B-----5:R-:W5:Y:S01]  /*7b90*/  FENCE.VIEW.ASYNC.S ;  /* 0x00000000000073c6 */ /* 0x020f620000000000 */
[----:B------:R-:W-:Y:S02]  /*7ba0*/  SEL R5, RZ, 0x1, P1 ;  /* 0x00000001ff057807 */ /* 0x000fe40000800000 */
[----:B------:R-:W-:Y:S02]  /*7bb0*/  SEL R93, R93, RZ, P1 ;  /* 0x000000ff5d5d7207 */ /* 0x000fe40000800000 */
[----:B------:R-:W-:Y:S01]  /*7bc0*/  LOP3.LUT R92, R92, R5, RZ, 0x3c, !PT ;  /* 0x000000055c5c7212 */ /* 0x000fe200078e3cff */
[----:B-----5:R1:W-:Y:S06]  /*7bd0*/  SYNCS.ARRIVE.TRANS64.RED.A1T0 RZ, [R0+URZ], RZ ;  /* 0x000000ff00ff79a7 */ /* 0x0203ec00081004ff */
.L_x_139:
[----:B------:R-:W-:Y:S05]  /*7be0*/  BSYNC B1 ;  /* 0x0000000000017941 */ /* 0x000fea0003800000 */
.L_x_138:
[----:B-1----:R-:W-:Y:S04]  /*7bf0*/  SHF.R.U32.HI R0, RZ, 0x15, R39 ;  /* 0x00000015ff007819 */ /* 0x002fe80000011627 */
[----:B------:R-:W-:Y:S01]  /*7c00*/  LOP3.LUT P1, RZ, R0, 0x3, R87, 0x48, !PT ;  /* 0x0000000300ff7812 */ /* 0x000fe20007824857 */
[----:B------:R-:W-:Y:S01]  /*7c10*/  @!UPT UIADD3 URZ, UPT, UPT, URZ, URZ, URZ ;  /* 0x000000fffffff290 */ /* 0x000fe2000fffe0ff */
[----:B----4-:R-:W-:Y:S11]  /*7c20*/  @P0 BRA `(.L_x_143) ;  /* 0x0000000000080947 */ /* 0x010ff60003800000 */
[----:B------:R-:W1:Y:S02]  /*7c30*/  SYNCS.PHASECHK.TRANS64.TRYWAIT P0, [R90+URZ+0x280], R7 ;  /* 0x000280075a0075a7 */ /* 0x000e6400080011ff */
[----:B-1----:R-:W-:Y:S05]  /*7c40*/  @!P0 BRA `(.L_x_144) ;  /* 0x0000004800f88947 */ /* 0x002fea0003800000 */
.L_x_143:
[----:B------:R-:W-:Y:S05]  /*7c50*/  @!P1 BRA `(.L_x_145) ;  /* 0x0000000000409947 */ /* 0x000fea0003800000 */
[----:B------:R-:W4:Y:S01]  /*7c60*/  LDCU.64 UR8, c[0x4][0x78] ;  /* 0x01000f00ff0877ac */ /* 0x000f220008000a00 */
[----:B------:R-:W-:Y:S01]  /*7c70*/  MOV R3, 0x0 ;  /* 0x0000000000037802 */ /* 0x000fe20000000f00 */
[----:B------:R-:W-:Y:S02]  /*7c80*/  HFMA2 R12, -RZ, RZ, 0, 5.9604644775390625e-08 ;  /* 0x00000001ff0c7431 */ /* 0x000fe400000001ff */
[----:B------:R-:W-:Y:S02]  /*7c90*/  IMAD.MOV.U32 R8, RZ, RZ, 0x192 ;  /* 0x00000192ff087424 */ /* 0x000fe400078e00ff */
[----:B------:R-:W-:Y:S01]  /*7ca0*/  IMAD.MOV.U32 R13, RZ, RZ, RZ ;  /* 0x000000ffff0d7224 */ /* 0x000fe200078e00ff */
[----:B------:R-:W1:Y:S01]  /*7cb0*/  LDCU.64 UR6, c[0x4][0x80] ;  /* 0x01001000ff0677ac */ /* 0x000e620008000a00 */
[----:B------:R-:W2:Y:S01]  /*7cc0*/  LDC.64 R2, c[0x4][R3] ;  /* 0x0100000003027b82 */ /* 0x000ea20000000a00 */
[----:B------:R-:W5:Y:S01]  /*7cd0*/  LDCU.64 UR4, c[0x4][0x18] ;  /* 0x01000300ff0477ac */ /* 0x000f620008000a00 */
[----:B----4-:R-:W-:Y:S01]  /*7ce0*/  MOV R5, UR9 ;  /* 0x0000000900057c02 */ /* 0x010fe20008000f00 */
[----:B------:R-:W-:Y:S01]  /*7cf0*/  IMAD.U32 R4, RZ, RZ, UR8 ;  /* 0x00000008ff047e24 */ /* 0x000fe2000f8e00ff */
[----:B-1----:R-:W-:Y:S01]  /*7d00*/  MOV R7, UR7 ;  /* 0x0000000700077c02 */ /* 0x002fe20008000f00 */
[----:B------:R-:W-:Y:S01]  /*7d10*/  IMAD.U32 R6, RZ, RZ, UR6 ;  /* 0x00000006ff067e24 */ /* 0x000fe2000f8e00ff */
[----:B-----5:R-:W-:Y:S01]  /*7d20*/  MOV R11, UR5 ;  /* 0x00000005000b7c02 */ /* 0x020fe20008000f00 */
[----:B------:R-:W-:Y:S02]  /*7d30*/  IMAD.U32 R10, RZ, RZ, UR4 ;  /* 0x00000004ff0a7e24 */ /* 0x000fe4000f8e00ff */
[----:B------:R-:W-:Y:S07]  /*7d40*/  LEPC R20, `(.L_x_145) ;  /* 0x000000001014794e */ /* 0x000fee0000000000 */
[----:B--23--:R-:W-:Y:S05]  /*7d50*/  CALL.ABS.NOINC R2 ;  /* 0x0000000002007343 */ /* 0x00cfea0003c00000 */
.L_x_145:
[-C--:B--2---:R-:W-:Y:S01]  /*7d60*/  F2FP.F16.E5M2.UNPACK_B R42, R72.reuse ;  /* 0x00000048ff2a723e */ /* 0x084fe200020004ff */
[----:B------:R-:W-:Y:S05]  /*7d70*/  WARPSYNC.ALL ;  /* 0x0000000000007948 */ /* 0x000fea0003800000 */
[----:B------:R-:W-:Y:S01]  /*7d80*/  R2UR UR4, R39 ;  /* 0x00000000270472ca */ /* 0x000fe200000e0000 */
[--C-:B------:R-:W-:Y:S01]  /*7d90*/  HADD2.F32 R40, -RZ, R42.reuse.H0_H0 ;  /* 0x2000002aff287230 */ /* 0x100fe20000004100 */
[----:B------:R-:W-:Y:S01]  /*7da0*/  F2FP.F16.E5M2.UNPACK_B R43, R72.H1 ;  /* 0x00000048ff2b723e */ /* 0x000fe200030004ff */
[----:B------:R-:W-:Y:S01]  /*7db0*/  HADD2.F32 R42, -RZ, R42.H1_H1 ;  /* 0x3000002aff2a7230 */ /* 0x000fe20000004100 */
[-C--:B------:R-:W-:Y:S01]  /*7dc0*/  F2FP.F16.E5M2.UNPACK_B R45, R73.reuse ;  /* 0x00000049ff2d723e */ /* 0x080fe200020004ff */
[----:B------:R-:W-:Y:S01]  /*7dd0*/  BSSY.RECONVERGENT B0, `(.L_x_146) ;  /* 0x000009e000007945 */ /* 0x000fe20003800200 */
[----:B------:R-:W-:Y:S01]  /*7de0*/  F2FP.F16.E5M2.UNPACK_B R47, R73.H1 ;  /* 0x00000049ff2f723e */ /* 0x000fe200030004ff */
[--C-:B------:R-:W-:Y:S01]  /*7df0*/  HADD2.F32 R44, -RZ, R43.reuse.H0_H0 ;  /* 0x2000002bff2c7230 */ /* 0x100fe20000004100 */
[-C--:B------:R-:W-:Y:S01]  /*7e00*/  F2FP.F16.E5M2.UNPACK_B R49, R74.reuse ;  /* 0x0000004aff31723e */ /* 0x080fe200020004ff */
[----:B------:R-:W-:Y:S01]  /*7e10*/  HADD2.F32 R46, -RZ, R43.H1_H1 ;  /* 0x3000002bff2e7230 */ /* 0x000fe20000004100 */
[----:B------:R-:W-:Y:S01]  /*7e20*/  F2FP.F16.E5M2.UNPACK_B R51, R74.H1 ;  /* 0x0000004aff33723e */ /* 0x000fe200030004ff */
[--C-:B------:R-:W-:Y:S01]  /*7e30*/  HADD2.F32 R43, -RZ, R45.reuse.H0_H0 ;  /* 0x2000002dff2b7230 */ /* 0x100fe20000004100 */
[-C--:B------:R-:W-:Y:S01]  /*7e40*/  F2FP.F16.E5M2.UNPACK_B R53, R75.reuse ;  /* 0x0000004bff35723e */ /* 0x080fe200020004ff */
[----:B-1----:R-:W3:Y:S01]  /*7e50*/  LDTM.x32 R4, tmem[UR4] ;  /* 0x00000004000479ee */ /* 0x002ee200082c0000 */
[----:B------:R-:W-:Y:S01]  /*7e60*/  F2FP.F16.E5M2.UNPACK_B R55, R75.H1 ;  /* 0x0000004bff37723e */ /* 0x000fe200030004ff */
[----:B------:R-:W-:Y:S01]  /*7e70*/  HADD2.F32 R48, -RZ, R45.H1_H1 ;  /* 0x3000002dff307230 */ /* 0x000fe20000004100 */
[-C--:B------:R-:W-:Y:S01]  /*7e80*/  F2FP.F16.E5M2.UNPACK_B R57, R76.reuse ;  /* 0x0000004cff39723e */ /* 0x080fe200020004ff */
[----:B------:R-:W-:Y:S01]  /*7e90*/  HADD2.F32 R52, -RZ, R49.H1_H1 ;  /* 0x30000031ff347230 */ /* 0x000fe20000004100 */
[----:B------:R-:W-:Y:S01]  /*7ea0*/  IADD3 R112, PT, PT, R84, UR43, RZ ;  /* 0x0000002b54707c10 */ /* 0x000fe2000fffe0ff */
[----:B------:R-:W-:Y:S01]  /*7eb0*/  HADD2.F32 R56, -RZ, R53.H1_H1 ;  /* 0x30000035ff387230 */ /* 0x000fe20000004100 */
[----:B------:R-:W-:Y:S01]  /*7ec0*/  MOV R101, 0x10 ;  /* 0x0000001000657802 */ /* 0x000fe20000000f00 */
[----:B------:R-:W-:Y:S01]  /*7ed0*/  HADD2.F32 R60, -RZ, R57.H1_H1 ;  /* 0x30000039ff3c7230 */ /* 0x000fe20000004100 */
[----:B------:R-:W-:Y:S01]  /*7ee0*/  LOP3.LUT P5, RZ, R85, 0x80, RZ, 0xc0, !PT ;  /* 0x0000008055ff7812 */ /* 0x000fe200078ac0ff */
[--C-:B------:R-:W-:Y:S01]  /*7ef0*/  HADD2.F32 R45, -RZ, R47.reuse.H0_H0 ;  /* 0x2000002fff2d7230 */ /* 0x100fe20000004100 */
[----:B------:R-:W-:Y:S01]  /*7f00*/  F2FP.F16.E5M2.UNPACK_B R59, R76.H1 ;  /* 0x0000004cff3b723e */ /* 0x000fe200030004ff */
[----:B------:R-:W-:Y:S01]  /*7f10*/  HADD2.F32 R50, -RZ, R47.H1_H1 ;  /* 0x3000002fff327230 */ /* 0x000fe20000004100 */
[----:B------:R-:W-:Y:S01]  /*7f20*/  SEL R101, R101, 0xfffffff0, !P5 ;  /* 0xfffffff065657807 */ /* 0x000fe20006800000 */
[----:B------:R-:W-:Y:S01]  /*7f30*/  HADD2.F32 R47, -RZ, R49.H0_H0 ;  /* 0x20000031ff2f7230 */ /* 0x000fe20000004100 */
[-C--:B------:R-:W-:Y:S01]  /*7f40*/  F2FP.F16.E5M2.UNPACK_B R61, R77.reuse ;  /* 0x0000004dff3d723e */ /* 0x080fe200020004ff */
[--C-:B------:R-:W-:Y:S01]  /*7f50*/  HADD2.F32 R49, -RZ, R51.reuse.H0_H0 ;  /* 0x20000033ff317230 */ /* 0x100fe20000004100 */
[----:B------:R-:W-:Y:S01]  /*7f60*/  F2FP.F16.E5M2.UNPACK_B R63, R77.H1 ;  /* 0x0000004dff3f723e */ /* 0x000fe200030004ff */
[----:B------:R-:W-:Y:S01]  /*7f70*/  HADD2.F32 R54, -RZ, R51.H1_H1 ;  /* 0x30000033ff367230 */ /* 0x000fe20000004100 */
[-C--:B------:R-:W-:Y:S01]  /*7f80*/  F2FP.F16.E5M2.UNPACK_B R65, R78.reuse ;  /* 0x0000004eff41723e */ /* 0x080fe200020004ff */
[----:B------:R-:W-:Y:S01]  /*7f90*/  HADD2.F32 R51, -RZ, R53.H0_H0 ;  /* 0x20000035ff337230 */ /* 0x000fe20000004100 */
[----:B------:R-:W-:Y:S01]  /*7fa0*/  F2FP.F16.E5M2.UNPACK_B R67, R78.H1 ;  /* 0x0000004eff43723e */ /* 0x000fe200030004ff */
[----:B------:R-:W-:Y:S01]  /*7fb0*/  HADD2.F32 R64, -RZ, R61.H1_H1 ;  /* 0x3000003dff407230 */ /* 0x000fe20000004100 */
[----:B------:R-:W-:Y:S01]  /*7fc0*/  ISETP.NE.AND P0, PT, R97, RZ, PT ;  /* 0x000000ff6100720c */ /* 0x000fe20003f05270 */
[C---:B---3--:R-:W-:Y:S01]  /*7fd0*/  FMUL R0, R38.reuse, R4 ;  /* 0x0000000426007220 */ /* 0x048fe20000400000 */
[C---:B------:R-:W-:Y:S01]  /*7fe0*/  FMUL R2, R38.reuse, R5 ;  /* 0x0000000526027220 */ /* 0x040fe20000400000 */
[C---:B------:R-:W-:Y:S01]  /*7ff0*/  FMUL R4, R38.reuse, R8 ;  /* 0x0000000826047220 */ /* 0x040fe20000400000 */
[C---:B------:R-:W-:Y:S01]  /*8000*/  FMUL R5, R38.reuse, R9 ;  /* 0x0000000926057220 */ /* 0x040fe20000400000 */
[C---:B------:R-:W-:Y:S01]  /*8010*/  FFMA R0, R41.reuse, R40, R0 ;  /* 0x0000002829007223 */ /* 0x040fe20000000000 */
[C---:B------:R-:W-:Y:S01]  /*8020*/  FFMA R2, R41.reuse, R42, R2 ;  /* 0x0000002a29027223 */ /* 0x040fe20000000002 */
[C---:B------:R-:W-:Y:S01]  /*8030*/  FMUL R8, R38.reuse, R12 ;  /* 0x0000000c26087220 */ /* 0x040fe20000400000 */
[C---:B------:R-:W-:Y:S01]  /*8040*/  FMUL R9, R38.reuse, R13 ;  /* 0x0000000d26097220 */ /* 0x040fe20000400000 */
[C---:B------:R-:W-:Y:S01]  /*8050*/  FMUL R12, R38.reuse, R16 ;  /* 0x00000010260c7220 */ /* 0x040fe20000400000 */
[C---:B------:R-:W-:Y:S01]  /*8060*/  FMUL R13, R38.reuse, R17 ;  /* 0x00000011260d7220 */ /* 0x040fe20000400000 */
[C---:B------:R-:W-:Y:S01]  /*8070*/  FMUL R16, R38.reuse, R20 ;  /* 0x0000001426107220 */ /* 0x040fe20000400000 */
[C---:B------:R-:W-:Y:S01]  /*8080*/  FMUL R17, R38.reuse, R21 ;  /* 0x0000001526117220 */ /* 0x040fe20000400000 */
[C---:B------:R-:W-:Y:S01]  /*8090*/  FMUL R20, R38.reuse, R24 ;  /* 0x0000001826147220 */ /* 0x040fe20000400000 */
[C---:B------:R-:W-:Y:S01]  /*80a0*/  FMUL R21, R38.reuse, R25 ;  /* 0x0000001926157220 */ /* 0x040fe20000400000 */
[----:B------:R-:W-:Y:S02]  /*80b0*/  HADD2.F32 R68, -RZ, R65.H1_H1 ;  /* 0x30000041ff447230 */ /* 0x000fe40000004100 */
[C---:B------:R-:W-:Y:S01]  /*80c0*/  FMUL R24, R38.reuse, R28 ;  /* 0x0000001c26187220 */ /* 0x040fe20000400000 */
[C---:B------:R-:W-:Y:S01]  /*80d0*/  FMUL R25, R38.reuse, R29 ;  /* 0x0000001d26197220 */ /* 0x040fe20000400000 */
[C---:B------:R-:W-:Y:S01]  /*80e0*/  FMUL R28, R38.reuse, R32 ;  /* 0x00000020261c7220 */ /* 0x040fe20000400000 */
[C---:B------:R-:W-:Y:S01]  /*80f0*/  FMUL R29, R38.reuse, R33 ;  /* 0x00000021261d7220 */ /* 0x040fe20000400000 */
[C---:B------:R-:W-:Y:S01]  /*8100*/  FMUL R3, R38.reuse, R6 ;  /* 0x0000000626037220 */ /* 0x040fe20000400000 */
[C---:B------:R-:W-:Y:S01]  /*8110*/  FMUL R7, R38.reuse, R7 ;  /* 0x0000000726077220 */ /* 0x040fe20000400000 */
[----:B------:R-:W-:Y:S01]  /*8120*/  FMUL R6, R38, R10 ;  /* 0x0000000a26067220 */ /* 0x000fe20000400000 */
[-C--:B------:R-:W-:Y:S01]  /*8130*/  F2FP.F16.E5M2.UNPACK_B R40, R79.reuse ;  /* 0x0000004fff28723e */ /* 0x080fe200020004ff */
[C---:B------:R-:W-:Y:S01]  /*8140*/  FFMA R3, R41.reuse, R44, R3 ;  /* 0x0000002c29037223 */ /* 0x040fe20000000003 */
[C---:B------:R-:W-:Y:S01]  /*8150*/  FFMA R7, R41.reuse, R46, R7 ;  /* 0x0000002e29077223 */ /* 0x040fe20000000007 */
[----:B------:R-:W-:Y:S01]  /*8160*/  F2FP.F16.E5M2.UNPACK_B R42, R79.H1 ;  /* 0x0000004fff2a723e */ /* 0x000fe200030004ff */
[C---:B------:R-:W-:Y:S01]  /*8170*/  FFMA R4, R41.reuse, R43, R4 ;  /* 0x0000002b29047223 */ /* 0x040fe20000000004 */
[C---:B------:R-:W-:Y:S01]  /*8180*/  FFMA R5, R41.reuse, R48, R5 ;  /* 0x0000003029057223 */ /* 0x040fe20000000005 */
[----:B------:R-:W-:Y:S01]  /*8190*/  ISETP.NE.AND P6, PT, R102, RZ, PT ;  /* 0x000000ff6600720c */ /* 0x000fe20003fc5270 */
[----:B------:R-:W-:Y:S01]  /*81a0*/  FFMA R6, R41, R45, R6 ;  /* 0x0000002d29067223 */ /* 0x000fe20000000006 */
[----:B------:R-:W-:Y:S01]  /*81b0*/  F2FP.SATFINITE.E5M2.F32.PACK_AB_MERGE_C R99, R7, R3, RZ ;  /* 0x000000030763723e */ /* 0x000fe200048060ff */
[C---:B------:R-:W-:Y:S01]  /*81c0*/  FMUL R11, R38.reuse, R11 ;  /* 0x0000000b260b7220 */ /* 0x040fe20000400000 */
[C---:B------:R-:W-:Y:S01]  /*81d0*/  FMUL R10, R38.reuse, R14 ;  /* 0x0000000e260a7220 */ /* 0x040fe20000400000 */
[----:B------:R-:W-:Y:S01]  /*81e0*/  FMUL R15, R38, R15 ;  /* 0x0000000f260f7220 */ /* 0x000fe20000400000 */
[----:B------:R-:W-:Y:S01]  /*81f0*/  F2FP.SATFINITE.E5M2.F32.PACK_AB_MERGE_C R104, R2, R0, R99 ;  /* 0x000000000268723e */ /* 0x000fe20004806063 */
[C---:B------:R-:W-:Y:S01]  /*8200*/  FFMA R11, R41.reuse, R50, R11 ;  /* 0x00000032290b7223 */ /* 0x040fe2000000000b */
[----:B------:R-:W-:Y:S01]  /*8210*/  IADD3 R99, PT, PT, R112, R101, RZ ;  /* 0x0000006570637210 */ /* 0x000fe20007ffe0ff */
[C---:B------:R-:W-:Y:S01]  /*8220*/  FFMA R8, R41.reuse, R47, R8 ;  /* 0x0000002f29087223 */ /* 0x040fe20000000008 */
[----:B------:R-:W-:Y:S01]  /*8230*/  FFMA R9, R41, R52, R9 ;  /* 0x0000003429097223 */ /* 0x000fe20000000009 */
[--C-:B------:R-:W-:Y:S01]  /*8240*/  HADD2.F32 R53, -RZ, R55.reuse.H0_H0 ;  /* 0x20000037ff357230 */ /* 0x100fe20000004100 */
[----:B------:R-:W-:Y:S01]  /*8250*/  F2FP.SATFINITE.E5M2.F32.PACK_AB_MERGE_C R105, R11, R6, RZ ;  /* 0x000000060b69723e */ /* 0x000fe200048060ff */
[C---:B------:R-:W-:Y:S01]  /*8260*/  FFMA R10, R41.reuse, R49, R10 ;  /* 0x00000031290a7223 */ /* 0x040fe2000000000a */
[C---:B------:R-:W-:Y:S01]  /*8270*/  FFMA R15, R41.reuse, R54, R15 ;  /* 0x00000036290f7223 */ /* 0x040fe2000000000f */
[----:B------:R-:W-:Y:S01]  /*8280*/  FFMA R12, R41, R51, R12 ;  /* 0x00000033290c7223 */ /* 0x000fe2000000000c */
[----:B------:R-:W-:Y:S01]  /*8290*/  F2FP.SATFINITE.E5M2.F32.PACK_AB_MERGE_C R105, R5, R4, R105 ;  /* 0x000000040569723e */ /* 0x000fe20004806069 */
[----:B------:R-:W-:Y:S01]  /*82a0*/  FFMA R13, R41, R56, R13 ;  /* 0x00000038290d7223 */ /* 0x000fe2000000000d */
[----:B------:R-:W-:Y:S01]  /*82b0*/  HADD2.F32 R58, -RZ, R55.H1_H1 ;  /* 0x30000037ff3a7230 */ /* 0x000fe20000004100 */
[----:B------:R-:W-:Y:S01]  /*82c0*/  F2FP.SATFINITE.E5M2.F32.PACK_AB_MERGE_C R106, R15, R10, RZ ;  /* 0x0000000a0f6a723e */ /* 0x000fe200048060ff */
[----:B------:R-:W-:Y:S02]  /*82d0*/  HADD2.F32 R55, -RZ, R57.H0_H0 ;  /* 0x20000039ff377230 */ /* 0x000fe40000004100 */
[C---:B------:R-:W-:Y:S01]  /*82e0*/  FMUL R14, R38.reuse, R18 ;  /* 0x00000012260e7220 */ /* 0x040fe20000400000 */
[C---:B------:R-:W-:Y:S01]  /*82f0*/  FMUL R19, R38.reuse, R19 ;  /* 0x0000001326137220 */ /* 0x040fe20000400000 */
[--C-:B------:R-:W-:Y:S02]  /*8300*/  HADD2.F32 R57, -RZ, R59.reuse.H0_H0 ;  /* 0x2000003bff397230 */ /* 0x100fe40000004100 */
[C---:B------:R-:W-:Y:S01]  /*8310*/  FMUL R18, R38.reuse, R22 ;  /* 0x0000001626127220 */ /* 0x040fe20000400000 */
[C---:B------:R-:W-:Y:S01]  /*8320*/  FFMA R14, R41.reuse, R53, R14 ;  /* 0x00000035290e7223 */ /* 0x040fe2000000000e */
[----:B------:R-:W-:Y:S02]  /*8330*/  HADD2.F32 R62, -RZ, R59.H1_H1 ;  /* 0x3000003bff3e7230 */ /* 0x000fe40000004100 */
[C---:B------:R-:W-:Y:S01]  /*8340*/  FFMA R19, R41.reuse, R58, R19 ;  /* 0x0000003a29137223 */ /* 0x040fe20000000013 */
[----:B------:R-:W-:Y:S02]  /*8350*/  HADD2.F32 R59, -RZ, R61.H0_H0 ;  /* 0x2000003dff3b7230 */ /* 0x000fe40000004100 */
[C---:B------:R-:W-:Y:S01]  /*8360*/  FMUL R23, R38.reuse, R23 ;  /* 0x0000001726177220 */ /* 0x040fe20000400000 */
[C---:B------:R-:W-:Y:S01]  /*8370*/  FFMA R16, R41.reuse, R55, R16 ;  /* 0x0000003729107223 */ /* 0x040fe20000000010 */
[C---:B------:R-:W-:Y:S01]  /*8380*/  FFMA R17, R41.reuse, R60, R17 ;  /* 0x0000003c29117223 */ /* 0x040fe20000000011 */
[--C-:B------:R-:W-:Y:S02]  /*8390*/  HADD2.F32 R61, -RZ, R63.reuse.H0_H0 ;  /* 0x2000003fff3d7230 */ /* 0x100fe40000004100 */
[C---:B------:R-:W-:Y:S01]  /*83a0*/  FFMA R18, R41.reuse, R57, R18 ;  /* 0x0000003929127223 */ /* 0x040fe20000000012 */
[----:B------:R-:W-:Y:S02]  /*83b0*/  HADD2.F32 R66, -RZ, R63.H1_H1 ;  /* 0x3000003fff427230 */ /* 0x000fe40000004100 */
[C---:B------:R-:W-:Y:S01]  /*83c0*/  FMUL R22, R38.reuse, R26 ;  /* 0x0000001a26167220 */ /* 0x040fe20000400000 */
[----:B------:R-:W-:Y:S02]  /*83d0*/  HADD2.F32 R63, -RZ, R65.H0_H0 ;  /* 0x20000041ff3f7230 */ /* 0x000fe40000004100 */
[C---:B------:R-:W-:Y:S01]  /*83e0*/  FFMA R23, R41.reuse, R62, R23 ;  /* 0x0000003e29177223 */ /* 0x040fe20000000017 */
[C---:B------:R-:W-:Y:S01]  /*83f0*/  FMUL R27, R38.reuse, R27 ;  /* 0x0000001b261b7220 */ /* 0x040fe20000400000 */
[C---:B------:R-:W-:Y:S01]  /*8400*/  FFMA R20, R41.reuse, R59, R20 ;  /* 0x0000003b29147223 */ /* 0x040fe20000000014 */
[C---:B------:R-:W-:Y:S01]  /*8410*/  FFMA R21, R41.reuse, R64, R21 ;  /* 0x0000004029157223 */ /* 0x040fe20000000015 */
[--C-:B------:R-:W-:Y:S02]  /*8420*/  HADD2.F32 R65, -RZ, R67.reuse.H0_H0 ;  /* 0x20000043ff417230 */ /* 0x100fe40000004100 */
[C---:B------:R-:W-:Y:S01]  /*8430*/  FFMA R22, R41.reuse, R61, R22 ;  /* 0x0000003d29167223 */ /* 0x040fe20000000016 */
[----:B------:R-:W-:Y:S02]  /*8440*/  HADD2.F32 R70, -RZ, R67.H1_H1 ;  /* 0x30000043ff467230 */ /* 0x000fe40000004100 */
[C---:B------:R-:W-:Y:S01]  /*8450*/  FMUL R26, R38.reuse, R30 ;  /* 0x0000001e261a7220 */ /* 0x040fe20000400000 */
[--C-:B------:R-:W-:Y:S02]  /*8460*/  HADD2.F32 R67, -RZ, R40.reuse.H0_H0 ;  /* 0x20000028ff437230 */ /* 0x100fe40000004100 */
[C---:B------:R-:W-:Y:S01]  /*8470*/  FFMA R27, R41.reuse, R66, R27 ;  /* 0x00000042291b7223 */ /* 0x040fe2000000001b */
[C---:B------:R-:W-:Y:S01]  /*8480*/  FMUL R31, R38.reuse, R31 ;  /* 0x0000001f261f7220 */ /* 0x040fe20000400000 */
[C---:B------:R-:W-:Y:S01]  /*8490*/  FFMA R24, R41.reuse, R63, R24 ;  /* 0x0000003f29187223 */ /* 0x040fe20000000018 */
[----:B------:R-:W-:Y:S02]  /*84a0*/  HADD2.F32 R40, -RZ, R40.H1_H1 ;  /* 0x30000028ff287230 */ /* 0x000fe40000004100 */
[C---:B------:R-:W-:Y:S01]  /*84b0*/  FFMA R25, R41.reuse, R68, R25 ;  /* 0x0000004429197223 */ /* 0x040fe20000000019 */
[--C-:B------:R-:W-:Y:S02]  /*84c0*/  HADD2.F32 R69, -RZ, R42.reuse.H0_H0 ;  /* 0x2000002aff457230 */ /* 0x100fe40000004100 */
[C---:B------:R-:W-:Y:S01]  /*84d0*/  FFMA R26, R41.reuse, R65, R26 ;  /* 0x00000041291a7223 */ /* 0x040fe2000000001a */
[----:B------:R-:W-:Y:S02]  /*84e0*/  HADD2.F32 R42, -RZ, R42.H1_H1 ;  /* 0x3000002aff2a7230 */ /* 0x000fe40000004100 */
[C---:B------:R-:W-:Y:S01]  /*84f0*/  FMUL R30, R38.reuse, R34 ;  /* 0x00000022261e7220 */ /* 0x040fe20000400000 */
[----:B------:R-:W-:Y:S01]  /*8500*/  FFMA R31, R41, R70, R31 ;  /* 0x00000046291f7223 */ /* 0x000fe2000000001f */
[----:B------:R-:W-:Y:S01]  /*8510*/  FMUL R35, R38, R35 ;  /* 0x0000002326237220 */ /* 0x000fe20000400000 */
[----:B------:R-:W-:Y:S01]  /*8520*/  F2FP.SATFINITE.E5M2.F32.PACK_AB_MERGE_C R107, R19, R14, RZ ;  /* 0x0000000e136b723e */ /* 0x000fe200048060ff */
[C---:B------:R-:W-:Y:S01]  /*8530*/  FFMA R28, R41.reuse, R67, R28 ;  /* 0x00000043291c7223 */ /* 0x040fe2000000001c */
[C---:B------:R-:W-:Y:S01]  /*8540*/  FFMA R29, R41.reuse, R40, R29 ;  /* 0x00000028291d7223 */ /* 0x040fe2000000001d */
[C---:B------:R-:W-:Y:S01]  /*8550*/  FFMA R30, R41.reuse, R69, R30 ;  /* 0x00000045291e7223 */ /* 0x040fe2000000001e */
[----:B------:R-:W-:Y:S01]  /*8560*/  FFMA R35, R41, R42, R35 ;  /* 0x0000002a29237223 */ /* 0x000fe20000000023 */
[----:B------:R-:W-:Y:S02]  /*8570*/  F2FP.SATFINITE.E5M2.F32.PACK_AB_MERGE_C R106, R9, R8, R106 ;  /* 0x00000008096a723e */ /* 0x000fe4000480606a */
[----:B------:R-:W-:Y:S02]  /*8580*/  F2FP.SATFINITE.E5M2.F32.PACK_AB_MERGE_C R107, R13, R12, R107 ;  /* 0x0000000c0d6b723e */ /* 0x000fe4000480606b */
[----:B------:R-:W-:Y:S02]  /*8590*/  F2FP.SATFINITE.E5M2.F32.PACK_AB_MERGE_C R108, R23, R18, RZ ;  /* 0x00000012176c723e */ /* 0x000fe400048060ff */
[----:B------:R-:W-:Y:S01]  /*85a0*/  F2FP.SATFINITE.E5M2.F32.PACK_AB_MERGE_C R109, R27, R22, RZ ;  /* 0x000000161b6d723e */ /* 0x000fe200048060ff */
[----:B------:R1:W-:Y:S01]  /*85b0*/  STS.128 [R84+UR43+0x4400], R104 ;  /* 0x0044006854007988 */ /* 0x0003e20008000c2b */
[----:B------:R-:W-:Y:S02]  /*85c0*/  F2FP.SATFINITE.E5M2.F32.PACK_AB_MERGE_C R103, R31, R26, RZ ;  /* 0x0000001a1f67723e */ /* 0x000fe400048060ff */
[----:B------:R-:W-:Y:S02]  /*85d0*/  F2FP.SATFINITE.E5M2.F32.PACK_AB_MERGE_C R113, R35, R30, RZ ;  /* 0x0000001e2371723e */ /* 0x000fe400048060ff */
[----:B------:R-:W-:Y:S02]  /*85e0*/  F2FP.SATFINITE.E5M2.F32.PACK_AB_MERGE_C R108, R17, R16, R108 ;  /* 0x00000010116c723e */ /* 0x000fe4000480606c */
[----:B------:R-:W-:Y:S02]  /*85f0*/  F2FP.SATFINITE.E5M2.F32.PACK_AB_MERGE_C R109, R21, R20, R109 ;  /* 0x00000014156d723e */ /* 0x000fe4000480606d */
[----:B------:R-:W-:Y:S02]  /*8600*/  F2FP.SATFINITE.E5M2.F32.PACK_AB_MERGE_C R110, R25, R24, R103 ;  /* 0x00000018196e723e */ /* 0x000fe40004806067 */
[----:B------:R-:W-:Y:S02]  /*8610*/  F2FP.SATFINITE.E5M2.F32.PACK_AB_MERGE_C R111, R29, R28, R113 ;  /* 0x0000001c1d6f723e */ /* 0x000fe40004806071 */
[----:B------:R-:W-:Y:S02]  /*8620*/  LEA R103, R93, UR43, 0x3 ;  /* 0x0000002b5d677c11 */ /* 0x000fe4000f8e18ff */
[----:B------:R-:W-:Y:S01]  /*8630*/  @P6 SHF.L.U32 R112, R92, 0x1f, RZ ;  /* 0x0000001f5c706819 */ /* 0x000fe200000006ff */
[----:B------:R1:W-:Y:S01]  /*8640*/  STS.128 [R99+0x4400], R108 ;  /* 0x0044006c63007388 */ /* 0x0003e20000000c00 */
[----:B------:R-:W-:Y:S01]  /*8650*/  @!PT LDS RZ, [RZ] ;  /* 0x00000000fffff984 */ /* 0x000fe20000000800 */
[----:B------:R-:W-:Y:S01]  /*8660*/  @!PT LDS RZ, [RZ] ;  /* 0x00000000fffff984 */ /* 0x000fe20000000800 */
[----:B------:R-:W-:Y:S01]  /*8670*/  @!PT LDS RZ, [RZ] ;  /* 0x00000000fffff984 */ /* 0x000fe20000000800 */
[----:B------:R-:W-:Y:S01]  /*8680*/  @!PT LDS RZ, [RZ] ;  /* 0x00000000fffff984 */ /* 0x000fe20000000800 */
[----:B------:R2:W-:Y:S07]  /*8690*/  MEMBAR.ALL.CTA ;  /* 0x0000000000007992 */ /* 0x0005ee0000008000 */
[----:B--2---:R-:W2:Y:S02]  /*86a0*/  FENCE.VIEW.ASYNC.S ;  /* 0x00000000000073c6 */ /* 0x004ea40000000000 */
[----:B--2---:R-:W-:Y:S06]  /*86b0*/  BAR.SYNC.DEFER_BLOCKING 0x1, 0x80 ;  /* 0x0042000000007b1d */ /* 0x004fec0000010000 */
[----:B------:R-:W-:Y:S05]  /*86c0*/  @P0 BRA `(.L_x_147) ;  /* 0x0000000000380947 */ /* 0x000fea0003800000 */
[----:B------:R-:W-:Y:S01]  /*86d0*/  UIADD3 UR4, UPT, UPT, UR43, 0x4400, URZ ;  /* 0x000044002b047890 */ /* 0x000fe2000fffe0ff */
[----:B------:R-:W-:Y:S01]  /*86e0*/  UMOV UR51, UR36 ;  /* 0x0000002400337c82 */ /* 0x000fe20008000000 */
[----:B------:R-:W-:Y:S02]  /*86f0*/  UIADD3 UR9, UPT, UPT, UR49, 0x80, URZ ;  /* 0x0000008031097890 */ /* 0x000fe4000fffe0ff */
[----:B------:R-:W-:Y:S02]  /*8700*/  UIADD3 UR8, UPT, UPT, UR43, 0x4c00, URZ ;  /* 0x00004c002b087890 */ /* 0x000fe4000fffe0ff */
[----:B------:R-:W-:Y:S01]  /*8710*/  MOV R96, UR4 ;  /* 0x0000000400607c02 */ /* 0x000fe20008000f00 */
[----:B------:R-:W-:Y:S01]  /*8720*/  UIADD3 UR4, UP0, UPT, UR62, 0x680, URZ ;  /* 0x000006803e047890 */ /* 0x000fe2000ff1e0ff */
[----:B------:R-:W-:Y:S02]  /*8730*/  UMOV UR10, UR50 ;  /* 0x00000032000a7c82 */ /* 0x000fe40008000000 */
[----:B------:R-:W-:Y:S01]  /*8740*/  R2UR UR48, R96 ;  /* 0x00000000603072ca */ /* 0x000fe200000e0000 */
[----:B------:R-:W-:Y:S01]  /*8750*/  UIADD3.X UR5, UPT, UPT, URZ, UR63, URZ, UP0, !UPT ;  /* 0x0000003fff057290 */ /* 0x000fe200087fe4ff */
[----:B------:R-:W-:Y:S11]  /*8760*/  UMOV UR11, UR36 ;  /* 0x00000024000b7c82 */ /* 0x000ff60008000000 */
[----:B------:R2:W-:Y:S01]  /*8770*/  UTMASTG.3D [UR48], [UR4] ;  /* 0x00000030040073b5 */ /* 0x0005e20008010000 */
[----:B------:R2:W-:Y:S01]  /*8780*/  UTMASTG.3D [UR8], [UR4] ;  /* 0x00000008040073b5 */ /* 0x0005e20008010000 */
[----:B------:R0:W-:Y:S01]  /*8790*/  UTMACMDFLUSH ;  /* 0x00000000000079b7 */ /* 0x0001e20000000000 */
[----:B--2---:R-:W-:Y:S04]  /*87a0*/  DEPBAR.LE SB0, 0x1 ;  /* 0x000080400000791a */ /* 0x004fe80000000000 */
.L_x_147:
[----:B------:R-:W-:Y:S05]  /*87b0*/  BSYNC.RECONVERGENT B0 ;  /* 0x0000000000007941 */ /* 0x000fea0003800200 */
.L_x_146:
[----:B------:R-:W-:Y:S06]  /*87c0*/  BAR.SYNC.DEFER_BLOCKING 0x1, 0x80 ;  /* 0x0042000000007b1d */ /* 0x000fec0000010000 */
[----:B------:R-:W2:Y:S01]  /*87d0*/  @P6 SYNCS.PHASECHK.TRANS64.TRYWAIT P0, [R103+URZ+0x210], R112 ;  /* 0x00021070670065a7 */ /* 0x000ea200080011ff */
[----:B------:R-:W-:Y:S01]  /*87e0*/  BSSY B1, `(.L_x_148) ;  /* 0x0000020000017945 */ /* 0x000fe20003800000 */
[----:B--2---:R-:W-:Y:S03]  /*87f0*/  @P6 SEL R71, RZ, 0x1, !P0 ;  /* 0x00000001ff476807 */ /* 0x004fe60004000000 */
[----:B------:R-:W-:Y:S05]  /*8800*/  @!P6 BRA `(.L_x_149) ;  /* 0x000000000074e947 */ /* 0x000fea0003800000 */
[----:B------:R-:W-:Y:S01]  /*8810*/  ISETP.NE.AND P1, PT, R100, RZ, PT ;  /* 0x000000ff6400720c */ /* 0x000fe20003f25270 */
[----:B------:R-:W2:Y:S01]  /*8820*/  S2R R0, SR_CgaCtaId ;  /* 0x0000000000007919 */ /* 0x000ea20000008800 */
[----:B------:R-:W-:Y:S01]  /*8830*/  ISETP.NE.AND P0, PT, R71, RZ, PT ;  /* 0x000000ff4700720c */ /* 0x000fe20003f05270 */
[----:B------:R-:W-:Y:S10]  /*8840*/  BSSY B0, `(.L_x_150) ;  /* 0x0000008000007945 */ /* 0x000ff40003800000 */
[----:B------:R-:W-:Y:S05]  /*8850*/  @P1 IMAD R2, R93, 0x1000, R84 ;  /* 0x000010005d021824 */ /* 0x000fea00078e0254 */
[----:B------:R-:W-:Y:S05]  /*8860*/  @P1 IADD3 R4, PT, PT, R2, UR43, RZ ;  /* 0x0000002b02041c10 */ /* 0x000fea000fffe0ff */
[----:B------:R-:W-:Y:S01]  /*8870*/  @P1 IMAD.IADD R3, R4, 0x1, R101 ;  /* 0x0000000104031824 */ /* 0x000fe200078e0265 */
[----:B------:R-:W-:Y:S06]  /*8880*/  @P0 BRA `(.L_x_151) ;  /* 0x00000000000c0947 */ /* 0x000fec0003800000 */
[----:B------:R-:W-:Y:S04]  /*8890*/  SHF.L.U32 R4, R92, 0x1f, RZ ;  /* 0x0000001f5c047819 */ /* 0x000fe800000006ff */
[----:B------:R-:W3:Y:S02]  /*88a0*/  SYNCS.PHASECHK.TRANS64.TRYWAIT P0, [R103+URZ+0x210], R4 ;  /* 0x00021004670075a7 */ /* 0x000ee400080011ff */
[----:B---3--:R-:W-:Y:S05]  /*88b0*/  @!P0 BRA `(.L_x_152) ;  /* 0x0000003c00f08947 */ /* 0x008fea0003800000 */
.L_x_151:
[----:B------:R-:W-:Y:S05]  /*88c0*/  BSYNC B0 ;  /* 0x0000000000007941 */ /* 0x000fea0003800000 */
.L_x_150:
[----:B------:R-:W-:Y:S01]  /*88d0*/  ISETP.NE.AND P0, PT, R100, RZ, PT ;  /* 0x000000ff6400720c */ /* 0x000fe20003f05270 */
[----:B---3--:R-:W-:Y:S02]  /*88e0*/  VIADD R103, R103, 0x230 ;  /* 0x0000023067677836 */ /* 0x008fe40000000000 */
[----:B------:R-:W-:Y:S03]  /*88f0*/  VIADD R93, R93, 0x1 ;  /* 0x000000015d5d7836 */ /* 0x000fe60000000000 */
[----:B--2---:R-:W-:Y:S07]  /*8900*/  PRMT R0, R0, 0x654, R103 ;  /* 0x0000065400007816 */ /* 0x004fee0000000067 */
[----:B------:R2:W3:Y:S04]  /*8910*/  @P0 LDS.128 R72, [R2+UR43+0x400] ;  /* 0x0004002b02480984 */ /* 0x0004e80008000c00 */
[----:B------:R2:W4:Y:S01]  /*8920*/  @P0 LDS.128 R76, [R3+0x400] ;  /* 0x00040000034c0984 */ /* 0x0005220000000c00 */
        /* <DEDUP_REMOVED lines=11> */
.L_x_149:
[----:B------:R-:W-:Y:S05]  /*89e0*/  BSYNC B1 ;  /* 0x0000000000017941 */ /* 0x000fea0003800000 */
.L_x_148:
[----:B--2---:R-:W-:Y:S05]  /*89f0*/  VIADD R0, R39, 0x20 ;  /* 0x0000002027007836 */ /* 0x004fea0000000000 */
[----:B------:R-:W-:Y:S04]  /*8a00*/  SHF.R.U32.HI R0, RZ, 0x15, R0 ;  /* 0x00000015ff007819 */ /* 0x000fe80000011600 */
[----:B------:R-:W-:Y:S11]  /*8a10*/  LOP3.LUT P0, RZ, R0, 0x3, R87, 0x48, !PT ;  /* 0x0000000300ff7812 */ /* 0x000ff60007804857 */
[----:B------:R-:W-:Y:S02]  /*8a20*/  @!UPT UIADD3 URZ, UPT, UPT, URZ, URZ, URZ ;  /* 0x000000fffffff290 */ /* 0x000fe4000fffe0ff */
[----:B------:R-:W-:Y:S05]  /*8a30*/  @!P0 BRA `(.L_x_153) ;  /* 0x0000000000408947 */ /* 0x000fea0003800000 */
[----:B------:R-:W2:Y:S01]  /*8a40*/  LDCU.64 UR8, c[0x4][0x78] ;  /* 0x01000f00ff0877ac */ /* 0x000ea20008000a00 */
[----:B------:R-:W-:Y:S01]  /*8a50*/  MOV R3, 0x0 ;  /* 0x0000000000037802 */ /* 0x000fe20000000f00 */
[----:B------:R-:W-:Y:S02]  /*8a60*/  HFMA2 R12, -RZ, RZ, 0, 5.9604644775390625e-08 ;  /* 0x00000001ff0c7431 */ /* 0x000fe400000001ff */
[----:B------:R-:W-:Y:S02]  /*8a70*/  IMAD.MOV.U32 R8, RZ, RZ, 0x192 ;  /* 0x00000192ff087424 */ /* 0x000fe400078e00ff */
[----:B------:R-:W-:Y:S01]  /*8a80*/  IMAD.MOV.U32 R13, RZ, RZ, RZ ;  /* 0x000000ffff0d7224 */ /* 0x000fe200078e00ff */
[----:B------:R-:W5:Y:S01]  /*8a90*/  LDCU.64 UR6, c[0x4][0x80] ;  /* 0x01001000ff0677ac */ /* 0x000f620008000a00 */
[----:B------:R-:W1:Y:S01]  /*8aa0*/  LDC.64 R2, c[0x4][R3] ;  /* 0x0100000003027b82 */ /* 0x000e620000000a00 */
[----:B------:R-:W3:Y:S01]  /*8ab0*/  LDCU.64 UR4, c[0x4][0x18] ;  /* 0x01000300ff0477ac */ /* 0x000ee20008000a00 */
[----:B--2---:R-:W-:Y:S01]  /*8ac0*/  MOV R5, UR9 ;  /* 0x0000000900057c02 */ /* 0x004fe20008000f00 */
[----:B------:R-:W-:Y:S01]  /*8ad0*/  IMAD.U32 R4, RZ, RZ, UR8 ;  /* 0x00000008ff047e24 */ /* 0x000fe2000f8e00ff */
[----:B-----5:R-:W-:Y:S01]  /*8ae0*/  MOV R7, UR7 ;  /* 0x0000000700077c02 */ /* 0x020fe20008000f00 */
[----:B------:R-:W-:Y:S01]  /*8af0*/  IMAD.U32 R6, RZ, RZ, UR6 ;  /* 0x00000006ff067e24 */ /* 0x000fe2000f8e00ff */
[----:B---3--:R-:W-:Y:S01]  /*8b00*/  MOV R11, UR5 ;  /* 0x00000005000b7c02 */ /* 0x008fe20008000f00 */
[----:B------:R-:W-:Y:S02]  /*8b10*/  IMAD.U32 R10, RZ, RZ, UR4 ;  /* 0x00000004ff0a7e24 */ /* 0x000fe4000f8e00ff */
[----:B------:R-:W-:Y:S07]  /*8b20*/  LEPC R20, `(.L_x_153) ;  /* 0x000000001014794e */ /* 0x000fee0000000000 */
[----:B-1--4-:R-:W-:Y:S05]  /*8b30*/  CALL.ABS.NOINC R2 ;  /* 0x0000000002007343 */ /* 0x012fea0003c00000 */
.L_x_153:
[-C--:B---3--:R-:W-:Y:S01]  /*8b40*/  F2FP.F16.E5M2.UNPACK_B R42, R72.reuse ;  /* 0x00000048ff2a723e */ /* 0x088fe200020004ff */
        /* <DEDUP_REMOVED lines=13> */
[----:B------:R-:W-:Y:S01]  /*8c20*/  F2FP.F16.E5M2.UNPACK_B R54, R75 ;  /* 0x0000004bff36723e */ /* 0x000fe200020004ff */
[----:B------:R-:W2:Y:S01]  /*8c30*/  LDTM.x32 R4, tmem[UR4+0x20] ;  /* 0x00002004000479ee */ /* 0x000ea200082c0000 */
[----:B------:R-:W-:Y:S01]  /*8c40*/  HADD2.F32 R46, -RZ, R46.H1_H1 ;  /* 0x3000002eff2e7230 */ /* 0x000fe20000004100 */
[----:B----4-:R-:W-:Y:S01]  /*8c50*/  F2FP.F16.E5M2.UNPACK_B R58, R76 ;  /* 0x0000004cff3a723e */ /* 0x010fe200020004ff */
[--C-:B------:R-:W-:Y:S01]  /*8c60*/  HADD2.F32 R49, -RZ, R50.reuse.H0_H0 ;  /* 0x20000032ff317230 */ /* 0x100fe20000004100 */
[----:B------:R-:W-:Y:S01]  /*8c70*/  F2FP.F16.E5M2.UNPACK_B R62, R77 ;  /* 0x0000004dff3e723e */ /* 0x000fe200020004ff */
[----:B------:R-:W-:Y:S01]  /*8c80*/  HADD2.F32 R50, -RZ, R50.H1_H1 ;  /* 0x30000032ff327230 */ /* 0x000fe20000004100 */
[----:B------:R-:W-:Y:S01]  /*8c90*/  F2FP.F16.E5M2.UNPACK_B R66, R78 ;  /* 0x0000004eff42723e */ /* 0x000fe200020004ff */
[--C-:B------:R-:W-:Y:S01]  /*8ca0*/  HADD2.F32 R53, -RZ, R54.reuse.H0_H0 ;  /* 0x20000036ff357230 */ /* 0x100fe20000004100 */
[----:B------:R-:W-:Y:S01]  /*8cb0*/  F2FP.F16.E5M2.UNPACK_B R70, R79 ;  /* 0x0000004fff46723e */ /* 0x000fe200020004ff */
[----:B------:R-:W-:Y:S01]  /*8cc0*/  HADD2.F32 R54, -RZ, R54.H1_H1 ;  /* 0x30000036ff367230 */ /* 0x000fe20000004100 */
[----:B------:R-:W-:Y:S01]  /*8cd0*/  F2FP.F16.E5M2.UNPACK_B R56, R75.H1 ;  /* 0x0000004bff38723e */ /* 0x000fe200030004ff */
[--C-:B------:R-:W-:Y:S01]  /*8ce0*/  HADD2.F32 R57, -RZ, R58.reuse.H0_H0 ;  /* 0x2000003aff397230 */ /* 0x100fe20000004100 */
[----:B------:R-:W-:Y:S01]  /*8cf0*/  F2FP.F16.E5M2.UNPACK_B R60, R76.H1 ;  /* 0x0000004cff3c723e */ /* 0x000fe200030004ff */
[----:B------:R-:W-:Y:S01]  /*8d00*/  HADD2.F32 R58, -RZ, R58.H1_H1 ;  /* 0x3000003aff3a7230 */ /* 0x000fe20000004100 */
[----:B------:R-:W-:Y:S01]  /*8d10*/  F2FP.F16.E5M2.UNPACK_B R64, R77.H1 ;  /* 0x0000004dff40723e */ /* 0x000fe200030004ff */
[--C-:B------:R-:W-:Y:S01]  /*8d20*/  HADD2.F32 R61, -RZ, R62.reuse.H0_H0 ;  /* 0x2000003eff3d7230 */ /* 0x100fe20000004100 */
[----:B------:R-:W-:Y:S01]  /*8d30*/  F2FP.F16.E5M2.UNPACK_B R68, R78.H1 ;  /* 0x0000004eff44723e */ /* 0x000fe200030004ff */
[----:B------:R-:W-:Y:S01]  /*8d40*/  HADD2.F32 R62, -RZ, R62.H1_H1 ;  /* 0x3000003eff3e7230 */ /* 0x000fe20000004100 */
[----:B------:R-:W-:Y:S01]  /*8d50*/  ISETP.NE.AND P0, PT, R97, RZ, PT ;  /* 0x000000ff6100720c */ /* 0x000fe20003f05270 */
[--C-:B------:R-:W-:Y:S01]  /*8d60*/  HADD2.F32 R65, -RZ, R66.reuse.H0_H0 ;  /* 0x20000042ff417230 */ /* 0x100fe20000004100 */
[----:B------:R-:W-:Y:S01]  /*8d70*/  ISETP.NE.AND P6, PT, R102, RZ, PT ;  /* 0x000000ff6600720c */ /* 0x000fe20003fc5270 */
[----:B------:R-:W-:Y:S02]  /*8d80*/  HADD2.F32 R66, -RZ, R66.H1_H1 ;  /* 0x30000042ff427230 */ /* 0x000fe40000004100 */
[--C-:B------:R-:W-:Y:S02]  /*8d90*/  HADD2.F32 R69, -RZ, R70.reuse.H0_H0 ;  /* 0x20000046ff457230 */ /* 0x100fe40000004100 */
[C---:B--2---:R-:W-:Y:S01]  /*8da0*/  FMUL R0, R38.reuse, R4 ;  /* 0x0000000426007220 */ /* 0x044fe20000400000 */
        /* <DEDUP_REMOVED lines=20> */
[--C-:B------:R-:W-:Y:S02]  /*8ef0*/  HADD2.F32 R47, -RZ, R48.reuse.H0_H0 ;  /* 0x20000030ff2f7230 */ /* 0x100fe40000004100 */
[C---:B------:R-:W-:Y:S01]  /*8f00*/  FMUL R6, R38.reuse, R10 ;  /* 0x0000000a26067220 */ /* 0x040fe20000400000 */
[C---:B------:R-:W-:Y:S01]  /*8f10*/  FFMA R3, R41.reuse, R42, R3 ;  /* 0x0000002a29037223 */ /* 0x040fe20000000003 */
[----:B------:R-:W-:Y:S02]  /*8f20*/  HADD2.F32 R48, -RZ, R48.H1_H1 ;  /* 0x30000030ff307230 */ /* 0x000fe40000004100 */
[C---:B------:R-:W-:Y:S01]  /*8f30*/  FFMA R7, R41.reuse, R44, R7 ;  /* 0x0000002c29077223 */ /* 0x040fe20000000007 */
[C---:B------:R-:W-:Y:S01]  /*8f40*/  FFMA R4, R41.reuse, R45, R4 ;  /* 0x0000002d29047223 */ /* 0x040fe20000000004 */
[C---:B------:R-:W-:Y:S01]  /*8f50*/  FFMA R5, R41.reuse, R46, R5 ;  /* 0x0000002e29057223 */ /* 0x040fe20000000005 */
[----:B------:R-:W-:Y:S01]  /*8f60*/  FFMA R6, R41, R47, R6 ;  /* 0x0000002f29067223 */ /* 0x000fe20000000006 */
[----:B------:R-:W-:Y:S01]  /*8f70*/  FMUL R11, R38, R11 ;  /* 0x0000000b260b7220 */ /* 0x000fe20000400000 */
[----:B------:R-:W-:Y:S01]  /*8f80*/  F2FP.F16.E5M2.UNPACK_B R40, R79.H1 ;  /* 0x0000004fff28723e */ /* 0x000fe200030004ff */
[--C-:B------:R-:W-:Y:S01]  /*8f90*/  HADD2.F32 R51, -RZ, R52.reuse.H0_H0 ;  /* 0x20000034ff337230 */ /* 0x100fe20000004100 */
[----:B------:R-:W-:Y:S01]  /*8fa0*/  F2FP.SATFINITE.E5M2.F32.PACK_AB_MERGE_C R103, R7, R3, RZ ;  /* 0x000000030767723e */ /* 0x000fe200048060ff */
[C---:B------:R-:W-:Y:S01]  /*8fb0*/  FFMA R11, R41.reuse, R48, R11 ;  /* 0x00000030290b7223 */ /* 0x040fe2000000000b */
[C---:B------:R-:W-:Y:S01]  /*8fc0*/  FFMA R8, R41.reuse, R49, R8 ;  /* 0x0000003129087223 */ /* 0x040fe20000000008 */
[----:B------:R-:W-:Y:S01]  /*8fd0*/  FFMA R9, R41, R50, R9 ;  /* 0x0000003229097223 */ /* 0x000fe20000000009 */
[----:B-1----:R-:W-:Y:S01]  /*8fe0*/  F2FP.SATFINITE.E5M2.F32.PACK_AB_MERGE_C R104, R2, R0, R103 ;  /* 0x000000000268723e */ /* 0x002fe20004806067 */
[----:B------:R-:W-:Y:S01]  /*8ff0*/  HADD2.F32 R52, -RZ, R52.H1_H1 ;  /* 0x30000034ff347230 */ /* 0x000fe20000004100 */
[----:B------:R-:W-:Y:S01]  /*9000*/  F2FP.SATFINITE.E5M2.F32.PACK_AB_MERGE_C R105, R11, R6, RZ ;  /* 0x000000060b69723e */ /* 0x000fe200048060ff */
[C---:B------:R-:W-:Y:S01]  /*9010*/  FMUL R10, R38.reuse, R14 ;  /* 0x0000000e260a7220 */ /* 0x040fe20000400000 */
[C---:B------:R-:W-:Y:S01]  /*9020*/  FMUL R15, R38.reuse, R15 ;  /* 0x0000000f260f7220 */ /* 0x040fe20000400000 */
[--C-:B------:R-:W-:Y:S01]  /*9030*/  HADD2.F32 R55, -RZ, R56.reuse.H0_H0 ;  /* 0x20000038ff377230 */ /* 0x100fe20000004100 */
[----:B------:R-:W-:Y:S01]  /*9040*/  F2FP.SATFINITE.E5M2.F32.PACK_AB_MERGE_C R105, R5, R4, R105 ;  /* 0x000000040569723e */ /* 0x000fe20004806069 */
[C---:B------:R-:W-:Y:S01]  /*9050*/  FFMA R10, R41.reuse, R51, R10 ;  /* 0x00000033290a7223 */ /* 0x040fe2000000000a */
[C---:B------:R-:W-:Y:S01]  /*9060*/  FFMA R15, R41.reuse, R52, R15 ;  /* 0x00000034290f7223 */ /* 0x040fe2000000000f */
[C---:B------:R-:W-:Y:S01]  /*9070*/  FFMA R12, R41.reuse, R53, R12 ;  /* 0x00000035290c7223 */ /* 0x040fe2000000000c */
[C---:B------:R-:W-:Y:S01]  /*9080*/  FFMA R13, R41.reuse, R54, R13 ;  /* 0x00000036290d7223 */ /* 0x040fe2000000000d */
[----:B------:R-:W-:Y:S02]  /*9090*/  HADD2.F32 R56, -RZ, R56.H1_H1 ;  /* 0x30000038ff387230 */ /* 0x000fe40000004100 */
[C---:B------:R-:W-:Y:S01]  /*90a0*/  FMUL R14, R38.reuse, R18 ;  /* 0x00000012260e7220 */ /* 0x040fe20000400000 */
[C---:B------:R-:W-:Y:S01]  /*90b0*/  FMUL R19, R38.reuse, R19 ;  /* 0x0000001326137220 */ /* 0x040fe20000400000 */
[--C-:B------:R-:W-:Y:S02]  /*90c0*/  HADD2.F32 R59, -RZ, R60.reuse.H0_H0 ;  /* 0x2000003cff3b7230 */ /* 0x100fe40000004100 */
[C---:B------:R-:W-:Y:S01]  /*90d0*/  FMUL R18, R38.reuse, R22 ;  /* 0x0000001626127220 */ /* 0x040fe20000400000 */
[C---:B------:R-:W-:Y:S01]  /*90e0*/  FFMA R14, R41.reuse, R55, R14 ;  /* 0x00000037290e7223 */ /* 0x040fe2000000000e */
[----:B------:R-:W-:Y:S02]  /*90f0*/  HADD2.F32 R60, -RZ, R60.H1_H1 ;  /* 0x3000003cff3c7230 */ /* 0x000fe40000004100 */
        /* <DEDUP_REMOVED lines=27> */
[----:B------:R-:W-:Y:S01]  /*92b0*/  FFMA R28, R41, R69, R28 ;  /* 0x00000045291c7223 */ /* 0x000fe2000000001c */
[----:B------:R-:W-:Y:S01]  /*92c0*/  F2FP.SATFINITE.E5M2.F32.PACK_AB_MERGE_C R107, R19, R14, RZ ;  /* 0x0000000e136b723e */ /* 0x000fe200048060ff */
        /* <DEDUP_REMOVED lines=25> */
[----:B------:R-:W-:Y:S02]  /*9460*/  UIADD3 UR4, UP0, UPT, UR62, 0x680, URZ ;  /* 0x000006803e047890 */ /* 0x000fe4000ff1e0ff */
[----:B------:R-:W-:Y:S02]  /*9470*/  UIADD3 UR13, UPT, UPT, UR49, 0x20, URZ ;  /* 0x00000020310d7890 */ /* 0x000fe4000fffe0ff */
[----:B------:R-:W-:Y:S02]  /*9480*/  UIADD3 UR12, UPT, UPT, UR43, 0x5400, URZ ;  /* 0x000054002b0c7890 */ /* 0x000fe4000fffe0ff */
[----:B------:R-:W-:Y:S01]  /*9490*/  UIADD3.X UR5, UPT, UPT, URZ, UR63, URZ, UP0, !UPT ;  /* 0x0000003fff057290 */ /* 0x000fe200087fe4ff */
[----:B------:R-:W-:Y:S01]  /*94a0*/  UMOV UR14, UR50 ;  /* 0x00000032000e7c82 */ /* 0x000fe20008000000 */
[----:B------:R-:W-:Y:S01]  /*94b0*/  UMOV UR15, UR36 ;  /* 0x00000024000f7c82 */ /* 0x000fe20008000000 */
[----:B------:R-:W-:Y:S02]  /*94c0*/  UIADD3 UR9, UPT, UPT, UR49, 0xa0, URZ ;  /* 0x000000a031097890 */ /* 0x000fe4000fffe0ff */
[----:B------:R-:W-:Y:S01]  /*94d0*/  UIADD3 UR8, UPT, UPT, UR43, 0x5c00, URZ ;  /* 0x00005c002b087890 */ /* 0x000fe2000fffe0ff */
[----:B------:R-:W-:Y:S03]  /*94e0*/  UMOV UR10, UR50 ;  /* 0x00000032000a7c82 */ /* 0x000fe60008000000 */
[----:B------:R2:W-:Y:S01]  /*94f0*/  UTMASTG.3D [UR12], [UR4] ;  /* 0x0000000c040073b5 */ /* 0x0005e20008010000 */
[----:B------:R-:W-:Y:S04]  /*9500*/  UMOV UR11, UR36 ;  /* 0x00000024000b7c82 */ /* 0x000fe80008000000 */
[----:B------:R2:W-:Y:S01]  /*9510*/  UTMASTG.3D [UR8], [UR4] ;  /* 0x00000008040073b5 */ /* 0x0005e20008010000 */
[----:B------:R0:W-:Y:S01]  /*9520*/  UTMACMDFLUSH ;  /* 0x00000000000079b7 */ /* 0x0001e20000000000 */
[----:B--2---:R-:W-:Y:S04]  /*9530*/  DEPBAR.LE SB0, 0x1 ;  /* 0x000080400000791a */ /* 0x004fe80000000000 */
.L_x_155:
[----:B------:R-:W-:Y:S05]  /*9540*/  BSYNC.RECONVERGENT B0 ;  /* 0x0000000000007941 */ /* 0x000fea0003800200 */
.L_x_154:
        /* <DEDUP_REMOVED lines=16> */
.L_x_159:
[----:B------:R-:W-:Y:S05]  /*9650*/  BSYNC B0 ;  /* 0x0000000000007941 */ /* 0x000fea0003800000 */
.L_x_158:
        /* <DEDUP_REMOVED lines=17> */
.L_x_157:
[----:B------:R-:W-:Y:S05]  /*9770*/  BSYNC B1 ;  /* 0x0000000000017941 */ /* 0x000fea0003800000 */
.L_x_156:
        /* <DEDUP_REMOVED lines=21> */
.L_x_161:
        /* <DEDUP_REMOVED lines=17> */
[----:B------:R-:W-:Y:S01]  /*99e0*/  ISETP.NE.AND P6, PT, R102, RZ, PT ;  /* 0x000000ff6600720c */ /* 0x000fe20003fc5270 */
[--C-:B------:R-:W-:Y:S01]  /*99f0*/  HADD2.F32 R49, -RZ, R50.reuse.H0_H0 ;  /* 0x20000032ff317230 */ /* 0x100fe20000004100 */
[----:B----4-:R-:W-:Y:S01]  /*9a00*/  F2FP.F16.E5M2.UNPACK_B R58, R76 ;  /* 0x0000004cff3a723e */ /* 0x010fe200020004ff */
[----:B------:R-:W-:Y:S01]  /*9a10*/  HADD2.F32 R50, -RZ, R50.H1_H1 ;  /* 0x30000032ff327230 */ /* 0x000fe20000004100 */
[----:B------:R-:W-:Y:S01]  /*9a20*/  F2FP.F16.E5M2.UNPACK_B R62, R77 ;  /* 0x0000004dff3e723e */ /* 0x000fe200020004ff */
[--C-:B------:R-:W-:Y:S01]  /*9a30*/  HADD2.F32 R53, -RZ, R54.reuse.H0_H0 ;  /* 0x20000036ff357230 */ /* 0x100fe20000004100 */
[----:B------:R-:W-:Y:S01]  /*9a40*/  F2FP.F16.E5M2.UNPACK_B R66, R78 ;  /* 0x0000004eff42723e */ /* 0x000fe200020004ff */
[----:B------:R-:W-:Y:S01]  /*9a50*/  HADD2.F32 R54, -RZ, R54.H1_H1 ;  /* 0x30000036ff367230 */ /* 0x000fe20000004100 */
[----:B------:R-:W-:Y:S01]  /*9a60*/  F2FP.F16.E5M2.UNPACK_B R70, R79 ;  /* 0x0000004fff46723e */ /* 0x000fe200020004ff */
[--C-:B------:R-:W-:Y:S01]  /*9a70*/  HADD2.F32 R57, -RZ, R58.reuse.H0_H0 ;  /* 0x2000003aff397230 */ /* 0x100fe20000004100 */
[----:B------:R-:W-:Y:S01]  /*9a80*/  F2FP.F16.E5M2.UNPACK_B R56, R75.H1 ;  /* 0x0000004bff38723e */ /* 0x000fe200030004ff */
[----:B------:R-:W-:Y:S01]  /*9a90*/  HADD2.F32 R58, -RZ, R58.H1_H1 ;  /* 0x3000003aff3a7230 */ /* 0x000fe20000004100 */
[----:B------:R-:W-:Y:S01]  /*9aa0*/  F2FP.F16.E5M2.UNPACK_B R60, R76.H1 ;  /* 0x0000004cff3c723e */ /* 0x000fe200030004ff */
[--C-:B------:R-:W-:Y:S01]  /*9ab0*/  HADD2.F32 R61, -RZ, R62.reuse.H0_H0 ;  /* 0x2000003eff3d7230 */ /* 0x100fe20000004100 */
[----:B------:R-:W-:Y:S01]  /*9ac0*/  F2FP.F16.E5M2.UNPACK_B R64, R77.H1 ;  /* 0x0000004dff40723e */ /* 0x000fe200030004ff */
[----:B------:R-:W-:Y:S01]  /*9ad0*/  HADD2.F32 R62, -RZ, R62.H1_H1 ;  /* 0x3000003eff3e7230 */ /* 0x000fe20000004100 */
[----:B------:R-:W-:Y:S01]  /*9ae0*/  F2FP.F16.E5M2.UNPACK_B R68, R78.H1 ;  /* 0x0000004eff44723e */ /* 0x000fe200030004ff */
        /* <DEDUP_REMOVED lines=112> */
[----:B------:R-:W-:Y:S02]  /*a1f0*/  UIADD3 UR4, UPT, UPT, UR43, 0x4400, URZ ;  /* 0x000044002b047890 */ /* 0x000fe4000fffe0ff */
[----:B------:R-:W-:Y:S01]  /*a200*/  UIADD3 UR9, UPT, UPT, UR49, 0x40, URZ ;  /* 0x0000004031097890 */ /* 0x000fe2000fffe0ff */
[----:B------:R-:W-:Y:S01]  /*a210*/  UMOV UR10, UR50 ;  /* 0x00000032000a7c82 */ /* 0x000fe20008000000 */
[----:B------:R-:W-:Y:S02]  /*a220*/  UMOV UR11, UR36 ;  /* 0x00000024000b7c82 */ /* 0x000fe40008000000 */
[----:B------:R-:W-:Y:S01]  /*a230*/  MOV R96, UR4 ;  /* 0x0000000400607c02 */ /* 0x000fe20008000f00 */
[----:B------:R-:W-:Y:S02]  /*a240*/  UIADD3 UR4, UP0, UPT, UR62, 0x680, URZ ;  /* 0x000006803e047890 */ /* 0x000fe4000ff1e0ff */
[----:B------:R-:W-:Y:S01]  /*a250*/  UIADD3 UR13, UPT, UPT, UR49, 0xc0, URZ ;  /* 0x000000c0310d7890 */ /* 0x000fe2000fffe0ff */
[----:B------:R-:W-:Y:S01]  /*a260*/  R2UR UR8, R96 ;  /* 0x00000000600872ca */ /* 0x000fe200000e0000 */
[----:B------:R-:W-:Y:S02]  /*a270*/  UIADD3.X UR5, UPT, UPT, URZ, UR63, URZ, UP0, !UPT ;  /* 0x0000003fff057290 */ /* 0x000fe400087fe4ff */
[----:B------:R-:W-:Y:S01]  /*a280*/  UIADD3 UR12, UPT, UPT, UR43, 0x4c00, URZ ;  /* 0x00004c002b0c7890 */ /* 0x000fe2000fffe0ff */
[----:B------:R-:W-:Y:S01]  /*a290*/  UMOV UR14, UR50 ;  /* 0x00000032000e7c82 */ /* 0x000fe20008000000 */
[----:B------:R-:W-:Y:S08]  /*a2a0*/  UMOV UR15, UR36 ;  /* 0x00000024000f7c82 */ /* 0x000ff00008000000 */
[----:B------:R2:W-:Y:S01]  /*a2b0*/  UTMASTG.3D [UR8], [UR4] ;  /* 0x00000008040073b5 */ /* 0x0005e20008010000 */
[----:B------:R2:W-:Y:S01]  /*a2c0*/  UTMASTG.3D [UR12], [UR4] ;  /* 0x0000000c040073b5 */ /* 0x0005e20008010000 */
[----:B------:R0:W-:Y:S01]  /*a2d0*/  UTMACMDFLUSH ;  /* 0x00000000000079b7 */ /* 0x0001e20000000000 */
[----:B--2---:R-:W-:Y:S04]  /*a2e0*/  DEPBAR.LE SB0, 0x1 ;  /* 0x000080400000791a */ /* 0x004fe80000000000 */
.L_x_163:
[----:B------:R-:W-:Y:S05]  /*a2f0*/  BSYNC.RECONVERGENT B0 ;  /* 0x0000000000007941 */ /* 0x000fea0003800200 */
.L_x_162:
        /* <DEDUP_REMOVED lines=16> */
.L_x_167:
[----:B------:R-:W-:Y:S05]  /*a400*/  BSYNC B0 ;  /* 0x0000000000007941 */ /* 0x000fea0003800000 */
.L_x_166:
        /* <DEDUP_REMOVED lines=17> */
.L_x_165:
[----:B------:R-:W-:Y:S05]  /*a520*/  BSYNC B1 ;  /* 0x0000000000017941 */ /* 0x000fea0003800000 */
.L_x_164:
        /* <DEDUP_REMOVED lines=21> */
.L_x_169:
[----:B------:R-:W-:Y:S01]  /*a680*/  ISETP.NE.AND P0, PT, R97, RZ, PT ;  /* 0x000000ff6100720c */ /* 0x000fe20003f05270 */
[----:B------:R-:W-:Y:S05]  /*a690*/  WARPSYNC.ALL ;  /* 0x0000000000007948 */ /* 0x000fea0003800000 */
[----:B------:R-:W-:Y:S01]  /*a6a0*/  R2UR UR4, R39 ;  /* 0x00000000270472ca */ /* 0x000fe200000e0000 */
[----:B------:R-:W-:Y:S01]  /*a6b0*/  BSSY.RECONVERGENT B0, `(.L_x_170) ;  /* 0x000009f000007945 */ /* 0x000fe20003800200 */
[-C--:B---3--:R-:W-:Y:S02]  /*a6c0*/  F2FP.F16.E5M2.UNPACK_B R42, R72.reuse ;  /* 0x00000048ff2a723e */ /* 0x088fe400020004ff */
[----:B------:R-:W-:Y:S02]  /*a6d0*/  F2FP.F16.E5M2.UNPACK_B R72, R72.H1 ;  /* 0x00000048ff48723e */ /* 0x000fe400030004ff */
[-C--:B------:R-:W-:Y:S01]  /*a6e0*/  F2FP.F16.E5M2.UNPACK_B R46, R73.reuse ;  /* 0x00000049ff2e723e */ /* 0x080fe200020004ff */
[--C-:B------:R-:W-:Y:S01]  /*a6f0*/  HADD2.F32 R40, -RZ, R42.reuse.H0_H0 ;  /* 0x2000002aff287230 */ /* 0x100fe20000004100 */
[----:B------:R-:W-:Y:S01]  /*a700*/  F2FP.F16.E5M2.UNPACK_B R73, R73.H1 ;  /* 0x00000049ff49723e */ /* 0x000fe200030004ff */
[----:B------:R-:W-:Y:S01]  /*a710*/  HADD2.F32 R42, -RZ, R42.H1_H1 ;  /* 0x3000002aff2a7230 */ /* 0x000fe20000004100 */
[-C--:B------:R-:W-:Y:S01]  /*a720*/  F2FP.F16.E5M2.UNPACK_B R50, R74.reuse ;  /* 0x0000004aff32723e */ /* 0x080fe200020004ff */
[----:B------:R-:W-:Y:S01]  /*a730*/  HADD2.F32 R43, -RZ, R72.H0_H0 ;  /* 0x20000048ff2b7230 */ /* 0x000fe20000004100 */
[----:B------:R-:W-:Y:S01]  /*a740*/  F2FP.F16.E5M2.UNPACK_B R74, R74.H1 ;  /* 0x0000004aff4a723e */ /* 0x000fe200030004ff */
[----:B------:R-:W2:Y:S01]  /*a750*/  LDTM.x32 R4, tmem[UR4+0x60] ;  /* 0x00006004000479ee */ /* 0x000ea200082c0000 */
[----:B------:R-:W-:Y:S01]  /*a760*/  NOP ;  /* 0x0000000000007918 */ /* 0x000fe20000000000 */
[----:B------:R-:W-:Y:S01]  /*a770*/  IADD3 R90, PT, PT, R90, 0x2a0, RZ ;  /* 0x000002a05a5a7810 */ /* 0x000fe20007ffe0ff */
[--C-:B------:R-:W-:Y:S01]  /*a780*/  HADD2.F32 R45, -RZ, R46.reuse.H0_H0 ;  /* 0x2000002eff2d7230 */ /* 0x100fe20000004100 */
[----:B------:R-:W-:Y:S01]  /*a790*/  F2FP.F16.E5M2.UNPACK_B R54, R75 ;  /* 0x0000004bff36723e */ /* 0x000fe200020004ff */
[----:B------:R-:W-:Y:S01]  /*a7a0*/  HADD2.F32 R46, -RZ, R46.H1_H1 ;  /* 0x3000002eff2e7230 */ /* 0x000fe20000004100 */
[----:B------:R-:W-:Y:S01]  /*a7b0*/  LOP3.LUT R90, R90, 0xfefffff8, RZ, 0xc0, !PT ;  /* 0xfefffff85a5a7812 */ /* 0x000fe200078ec0ff */
[--C-:B------:R-:W-:Y:S01]  /*a7c0*/  HADD2.F32 R49, -RZ, R50.reuse.H0_H0 ;  /* 0x20000032ff317230 */ /* 0x100fe20000004100 */
[----:B----4-:R-:W-:Y:S01]  /*a7d0*/  F2FP.F16.E5M2.UNPACK_B R58, R76 ;  /* 0x0000004cff3a723e */ /* 0x010fe200020004ff */
[----:B------:R-:W-:Y:S01]  /*a7e0*/  HADD2.F32 R50, -RZ, R50.H1_H1 ;  /* 0x30000032ff327230 */ /* 0x000fe20000004100 */
[----:B--2---:R2:W-:Y:S01]  /*a7f0*/  SYNCS.ARRIVE.TRANS64.RED.A1T0 RZ, [R90+URZ], RZ ;  /* 0x000000ff5aff79a7 */ /* 0x0045e200081004ff */
[--C-:B------:R-:W-:Y:S01]  /*a800*/  HADD2.F32 R53, -RZ, R54.reuse.H0_H0 ;  /* 0x20000036ff357230 */ /* 0x100fe20000004100 */
[-C--:B------:R-:W-:Y:S01]  /*a810*/  F2FP.F16.E5M2.UNPACK_B R62, R77.reuse ;  /* 0x0000004dff3e723e */ /* 0x080fe200020004ff */
[----:B------:R-:W-:Y:S01]  /*a820*/  HADD2.F32 R54, -RZ, R54.H1_H1 ;  /* 0x30000036ff367230 */ /* 0x000fe20000004100 */
[----:B------:R-:W-:Y:S01]  /*a830*/  F2FP.F16.E5M2.UNPACK_B R77, R77.H1 ;  /* 0x0000004dff4d723e */ /* 0x000fe200030004ff */
        /* <DEDUP_REMOVED lines=8> */
[----:B------:R-:W-:Y:S02]  /*a8c0*/  HADD2.F32 R64, -RZ, R77.H1_H1 ;  /* 0x3000004dff407230 */ /* 0x000fe40000004100 */
[C---:B------:R-:W-:Y:S01]  /*a8d0*/  FMUL R4, R38.reuse, R4 ;  /* 0x0000000426047220 */ /* 0x040fe20000400000 */
        /* <DEDUP_REMOVED lines=13> */
[--C-:B------:R-:W-:Y:S02]  /*a9b0*/  HADD2.F32 R65, -RZ, R66.reuse.H0_H0 ;  /* 0x20000042ff417230 */ /* 0x100fe40000004100 */
[C---:B------:R-:W-:Y:S01]  /*a9c0*/  FMUL R24, R38.reuse, R28 ;  /* 0x0000001c26187220 */ /* 0x040fe20000400000 */
[----:B------:R-:W-:Y:S02]  /*a9d0*/  HADD2.F32 R66, -RZ, R66.H1_H1 ;  /* 0x30000042ff427230 */ /* 0x000fe40000004100 */
[C---:B------:R-:W-:Y:S01]  /*a9e0*/  FMUL R25, R38.reuse, R29 ;  /* 0x0000001d26197220 */ /* 0x040fe20000400000 */
[--C-:B------:R-:W-:Y:S02]  /*a9f0*/  HADD2.F32 R69, -RZ, R70.reuse.H0_H0 ;  /* 0x20000046ff457230 */ /* 0x100fe40000004100 */
[C---:B------:R-:W-:Y:S01]  /*aa00*/  FMUL R28, R38.reuse, R32 ;  /* 0x00000020261c7220 */ /* 0x040fe20000400000 */
[----:B------:R-:W-:Y:S02]  /*aa10*/  HADD2.F32 R70, -RZ, R70.H1_H1 ;  /* 0x30000046ff467230 */ /* 0x000fe40000004100 */
[C---:B------:R-:W-:Y:S01]  /*aa20*/  FMUL R29, R38.reuse, R33 ;  /* 0x00000021261d7220 */ /* 0x040fe20000400000 */
        /* <DEDUP_REMOVED lines=11> */
[C---:B------:R-:W-:Y:S01]  /*aae0*/  FMUL R11, R38.reuse, R11 ;  /* 0x0000000b260b7220 */ /* 0x040fe20000400000 */
[----:B------:R-:W-:Y:S01]  /*aaf0*/  F2FP.F16.E5M2.UNPACK_B R78, R78.H1 ;  /* 0x0000004eff4e723e */ /* 0x000fe200030004ff */
[--C-:B------:R-:W-:Y:S01]  /*ab00*/  HADD2.F32 R51, -RZ, R74.reuse.H0_H0 ;  /* 0x2000004aff337230 */ /* 0x100fe20000004100 */
[----:B------:R-:W-:Y:S01]  /*ab10*/  F2FP.SATFINITE.E5M2.F32.PACK_AB_MERGE_C R100, R7, R6, RZ ;  /* 0x000000060764723e */ /* 0x000fe200048060ff */
[C---:B------:R-:W-:Y:S01]  /*ab20*/  FFMA R11, R41.reuse, R48, R11 ;  /* 0x00000030290b7223 */ /* 0x040fe2000000000b */
[C---:B------:R-:W-:Y:S01]  /*ab30*/  FFMA R12, R41.reuse, R49, R12 ;  /* 0x00000031290c7223 */ /* 0x040fe2000000000c */
[----:B------:R-:W-:Y:S01]  /*ab40*/  FFMA R13, R41, R50, R13 ;  /* 0x00000032290d7223 */ /* 0x000fe2000000000d */
[----:B------:R-:W-:Y:S01]  /*ab50*/  F2FP.SATFINITE.E5M2.F32.PACK_AB_MERGE_C R100, R5, R4, R100 ;  /* 0x000000040564723e */ /* 0x000fe20004806064 */
        /* <DEDUP_REMOVED lines=21> */
[----:B------:R-:W-:Y:S02]  /*acb0*/  HADD2.F32 R62, -RZ, R77.H0_H0 ;  /* 0x2000004dff3e7230 */ /* 0x000fe40000004100 */
[C---:B------:R-:W-:Y:S01]  /*acc0*/  FFMA R22, R41.reuse, R59, R22 ;  /* 0x0000003b29167223 */ /* 0x040fe20000000016 */
[C---:B------:R-:W-:Y:S01]  /*acd0*/  FMUL R3, R38.reuse, R26 ;  /* 0x0000001a26037220 */ /* 0x040fe20000400000 */
[C---:B------:R-:W-:Y:S01]  /*ace0*/  FFMA R23, R41.reuse, R60, R23 ;  /* 0x0000003c29177223 */ /* 0x040fe20000000017 */
[C---:B------:R-:W-:Y:S01]  /*acf0*/  FMUL R27, R38.reuse, R27 ;  /* 0x0000001b261b7220 */ /* 0x040fe20000400000 */
[C---:B------:R-:W-:Y:S01]  /*ad00*/  FFMA R0, R41.reuse, R61, R0 ;  /* 0x0000003d29007223 */ /* 0x040fe20000000000 */
[----:B------:R-:W-:Y:S01]  /*ad10*/  F2FP.F16.E5M2.UNPACK_B R79, R79.H1 ;  /* 0x0000004fff4f723e */ /* 0x000fe200030004ff */
        /* <DEDUP_REMOVED lines=23> */
[----:B-1----:R-:W-:Y:S02]  /*ae90*/  F2FP.SATFINITE.E5M2.F32.PACK_AB_MERGE_C R104, R23, R22, RZ ;  /* 0x000000161768723e */ /* 0x002fe400048060ff */
        /* <DEDUP_REMOVED lines=8> */
[----:B------:R-:W-:Y:S03]  /*af20*/  IADD3 R36, PT, PT, R36, 0x1, RZ ;  /* 0x0000000124247810 */ /* 0x000fe60007ffe0ff */
[----:B------:R2:W-:Y:S01]  /*af30*/  STS.128 [R99+0x5400], R104 ;  /* 0x0054006863007388 */ /* 0x0005e20000000c00 */
[----:B------:R-:W-:Y:S01]  /*af40*/  @!PT LDS RZ, [RZ] ;  /* 0x00000000fffff984 */ /* 0x000fe20000000800 */
[----:B------:R-:W-:Y:S01]  /*af50*/  @!PT LDS RZ, [RZ] ;  /* 0x00000000fffff984 */ /* 0x000fe20000000800 */
[----:B------:R-:W-:Y:S01]  /*af60*/  @!PT LDS RZ, [RZ] ;  /* 0x00000000fffff984 */ /* 0x000fe20000000800 */
[----:B------:R-:W-:Y:S01]  /*af70*/  @!PT LDS RZ, [RZ] ;  /* 0x00000000fffff984 */ /* 0x000fe20000000800 */
[----:B------:R1:W-:Y:S07]  /*af80*/  MEMBAR.ALL.CTA ;  /* 0x0000000000007992 */ /* 0x0003ee0000008000 */
[----:B-1----:R-:W1:Y:S02]  /*af90*/  FENCE.VIEW.ASYNC.S ;  /* 0x00000000000073c6 */ /* 0x002e640000000000 */
[----:B-1----:R-:W-:Y:S06]  /*afa0*/  BAR.SYNC.DEFER_BLOCKING 0x1, 0x80 ;  /* 0x0042000000007b1d */ /* 0x002fec0000010000 */
        /* <DEDUP_REMOVED lines=14> */
[----:B-1----:R-:W-:Y:S04]  /*b090*/  DEPBAR.LE SB0, 0x1 ;  /* 0x000080400000791a */ /* 0x002fe80000000000 */
.L_x_171:
[----:B------:R-:W-:Y:S05]  /*b0a0*/  BSYNC.RECONVERGENT B0 ;  /* 0x0000000000007941 */ /* 0x000fea0003800200 */
.L_x_170:
[----:B------:R-:W-:Y:S01]  /*b0b0*/  R2UR UR4, R88 ;  /* 0x00000000580472ca */ /* 0x000fe200000e0000 */
[----:B------:R-:W-:Y:S01]  /*b0c0*/  BAR.SYNC.DEFER_BLOCKING 0x1, 0x80 ;  /* 0x0042000000007b1d */ /* 0x000fe20000010000 */
[----:B------:R-:W-:Y:S01]  /*b0d0*/  ISETP.NE.AND P0, PT, R91, 0x2, PT ;  /* 0x000000025b00780c */ /* 0x000fe20003f05270 */
[----:B------:R-:W-:Y:S01]  /*b0e0*/  UISETP.NE.AND UP0, UPT, UR44, URZ, UPT ;  /* 0x000000ff2c00728c */ /* 0x000fe2000bf05270 */
[----:B------:R-:W-:Y:S01]  /*b0f0*/  ISETP.NE.AND P1, PT, R36, 0x4, PT ;  /* 0x000000042400780c */ /* 0x000fe20003f25270 */
[----:B------:R-:W-:Y:S01]  /*b100*/  UIADD3 UR32, UPT, UPT, UR37, UR59, URZ ;  /* 0x0000003b25207290 */ /* 0x000fe2000fffe0ff */
[----:B------:R-:W-:Y:S02]  /*b110*/  SEL R3, RZ, 0x1, P0 ;  /* 0x00000001ff037807 */ /* 0x000fe40000000000 */
[----:B------:R-:W-:Y:S02]  /*b120*/  SEL R0, RZ, 0x1, P1 ;  /* 0x00000001ff007807 */ /* 0x000fe40000800000 */
[----:B------:R-:W-:Y:S02]  /*b130*/  LOP3.LUT R94, R94, R3, RZ, 0x3c, !PT ;  /* 0x000000035e5e7212 */ /* 0x000fe400078e3cff */
[----:B------:R-:W-:Y:S01]  /*b140*/  LOP3.LUT R95, R95, R0, RZ, 0x3c, !PT ;  /* 0x000000005f5f7212 */ /* 0x000fe200078e3cff */
[----:B------:R-:W-:Y:S01]  /*b150*/  UIADD3 UR20, UPT, UPT, UR38, UR4, URZ ;  /* 0x0000000426147290 */ /* 0x000fe2000fffe0ff */
[----:B------:R-:W-:Y:S02]  /*b160*/  SEL R91, R91, RZ, P0 ;  /* 0x000000ff5b5b7207 */ /* 0x000fe40000000000 */
[----:B------:R-:W-:Y:S01]  /*b170*/  SEL R36, R36, RZ, P1 ;  /* 0x000000ff24247207 */ /* 0x000fe20000800000 */
[----:B------:R-:W-:Y:S01]  /*b180*/  UMOV UR36, UR58 ;  /* 0x0000003a00247c82 */ /* 0x000fe20008000000 */
[----:B------:R-:W-:Y:S07]  /*b190*/  BRA.U UP0, `(.L_x_172) ;  /* 0xffffffb900ac7547 */ /* 0x000fee000b83ffff */
[----:B------:R-:W-:Y:S05]  /*b1a0*/  EXIT ;  /* 0x000000000000794d */ /* 0x000fea0003800000 */
.L_x_25:
[----:B-1----:R1:W2:Y:S02]  /*b1b0*/  SYNCS.PHASECHK.TRANS64.TRYWAIT P0, [R0+URZ+0x2d0], R3 ;  /* 0x0002d003000075a7 */ /* 0x0022a400080011ff */
[----:B--2---:R-:W-:Y:S05]  /*b1c0*/  @!P0 NANOSLEEP.SYNCS 0x989680 ;  /* 0x009896800000895d */ /* 0x004fea0003900000 */
[----:B------:R-:W2:Y:S02]  /*b1d0*/  @!P0 SYNCS.PHASECHK.TRANS64 P0, [R0+URZ+0x2d0], R3 ;  /* 0x0002d003000085a7 */ /* 0x000ea400080010ff */
[----:B--2---:R-:W-:Y:S05]  /*b1e0*/  @!P0 BRA `(.L_x_25) ;  /* 0xfffffffc00f08947 */ /* 0x004fea000383ffff */
[----:B------:R-:W-:Y:S05]  /*b1f0*/  BRA `(.L_x_173) ;  /* 0xffffff6c00007947 */ /* 0x000fea000383ffff */
.L_x_28:
[----:B-1----:R-:W-:-:S07]  /*b200*/  MOV R0, UR33 ;  /* 0x0000002100007c02 */ /* 0x002fce0008000f00 */
.L_x_174:
[----:B-1----:R1:W2:Y:S02]  /*b210*/  SYNCS.PHASECHK.TRANS64.TRYWAIT P0, [R0+URZ+0x108], R3 ;  /* 0x00010803000075a7 */ /* 0x0022a400080011ff */
[----:B--2---:R-:W-:Y:S05]  /*b220*/  @!P0 NANOSLEEP.SYNCS 0x989680 ;  /* 0x009896800000895d */ /* 0x004fea0003900000 */
[----:B------:R-:W2:Y:S02]  /*b230*/  @!P0 SYNCS.PHASECHK.TRANS64 P0, [R0+URZ+0x108], R3 ;  /* 0x00010803000085a7 */ /* 0x000ea400080010ff */
[----:B--2---:R-:W-:Y:S05]  /*b240*/  @!P0 BRA `(.L_x_174) ;  /* 0xfffffffc00f08947 */ /* 0x004fea000383ffff */
[----:B------:R-:W-:Y:S05]  /*b250*/  BRA `(.L_x_27) ;  /* 0xffffff6c00507947 */ /* 0x000fea000383ffff */
.L_x_35:
[----:B-1----:R-:W-:-:S07]  /*b260*/  MOV R0, UR17 ;  /* 0x0000001100007c02 */ /* 0x002fce0008000f00 */
.L_x_175:
[----:B-1----:R1:W2:Y:S02]  /*b270*/  SYNCS.PHASECHK.TRANS64.TRYWAIT P0, [R0+URZ+0x108], R3 ;  /* 0x00010803000075a7 */ /* 0x0022a400080011ff */
[----:B--2---:R-:W-:Y:S05]  /*b280*/  @!P0 NANOSLEEP.SYNCS 0x989680 ;  /* 0x009896800000895d */ /* 0x004fea0003900000 */
[----:B------:R-:W2:Y:S02]  /*b290*/  @!P0 SYNCS.PHASECHK.TRANS64 P0, [R0+URZ+0x108], R3 ;  /* 0x00010803000085a7 */ /* 0x000ea400080010ff */
[----:B--2---:R-:W-:Y:S05]  /*b2a0*/  @!P0 BRA `(.L_x_175) ;  /* 0xfffffffc00f08947 */ /* 0x004fea000383ffff */
[----:B------:R-:W-:Y:S05]  /*b2b0*/  BRA `(.L_x_34) ;  /* 0xffffff7000107947 */ /* 0x000fea000383ffff */
.L_x_40:
[----:B-1----:R1:W2:Y:S02]  /*b2c0*/  SYNCS.PHASECHK.TRANS64.TRYWAIT P0, [R3+URZ+0x260], R0 ;  /* 0x00026000030075a7 */ /* 0x0022a400080011ff */
[----:B--2---:R-:W-:Y:S05]  /*b2d0*/  @!P0 NANOSLEEP.SYNCS 0x989680 ;  /* 0x009896800000895d */ /* 0x004fea0003900000 */
[----:B------:R-:W2:Y:S02]  /*b2e0*/  @!P0 SYNCS.PHASECHK.TRANS64 P0, [R3+URZ+0x260], R0 ;  /* 0x00026000030085a7 */ /* 0x000ea400080010ff */
[----:B--2---:R-:W-:Y:S05]  /*b2f0*/  @!P0 BRA `(.L_x_40) ;  /* 0xfffffffc00f08947 */ /* 0x004fea000383ffff */
[----:B------:R-:W-:Y:S05]  /*b300*/  BRA `(.L_x_176) ;  /* 0xffffff7000b47947 */ /* 0x000fea000383ffff */
.L_x_44:
[----:B-1----:R-:W-:-:S07]  /*b310*/  MOV R0, UR4 ;  /* 0x0000000400007c02 */ /* 0x002fce0008000f00 */
.L_x_177:
[----:B-1----:R1:W2:Y:S02]  /*b320*/  SYNCS.PHASECHK.TRANS64.TRYWAIT P0, [R0+URZ], R3 ;  /* 0x00000003000075a7 */ /* 0x0022a400080011ff */
[----:B--2---:R-:W-:Y:S05]  /*b330*/  @!P0 NANOSLEEP.SYNCS 0x989680 ;  /* 0x009896800000895d */ /* 0x004fea0003900000 */
[----:B------:R-:W2:Y:S02]  /*b340*/  @!P0 SYNCS.PHASECHK.TRANS64 P0, [R0+URZ], R3 ;  /* 0x00000003000085a7 */ /* 0x000ea400080010ff */
[----:B--2---:R-:W-:Y:S05]  /*b350*/  @!P0 BRA `(.L_x_177) ;  /* 0xfffffffc00f08947 */ /* 0x004fea000383ffff */
[----:B------:R-:W-:Y:S05]  /*b360*/  BRA `(.L_x_178) ;  /* 0xffffff78005c7947 */ /* 0x000fea000383ffff */
.L_x_45:
[----:B------:R-:W-:-:S07]  /*b370*/  MOV R0, UR5 ;  /* 0x0000000500007c02 */ /* 0x000fce0008000f00 */
.L_x_179:
[----:B-1----:R1:W2:Y:S02]  /*b380*/  SYNCS.PHASECHK.TRANS64.TRYWAIT P0, [R0+URZ], R3 ;  /* 0x00000003000075a7 */ /* 0x0022a400080011ff */
[----:B--2---:R-:W-:Y:S05]  /*b390*/  @!P0 NANOSLEEP.SYNCS 0x989680 ;  /* 0x009896800000895d */ /* 0x004fea0003900000 */
[----:B------:R-:W2:Y:S02]  /*b3a0*/  @!P0 SYNCS.PHASECHK.TRANS64 P0, [R0+URZ], R3 ;  /* 0x00000003000085a7 */ /* 0x000ea400080010ff */
[----:B--2---:R-:W-:Y:S05]  /*b3b0*/  @!P0 BRA `(.L_x_179) ;  /* 0xfffffffc00f08947 */ /* 0x004fea000383ffff */
[----:B------:R-:W-:Y:S05]  /*b3c0*/  BRA `(.L_x_180) ;  /* 0xffffff7800687947 */ /* 0x000fea000383ffff */
.L_x_46:
[----:B------:R-:W-:-:S07]  /*b3d0*/  MOV R0, UR5 ;  /* 0x0000000500007c02 */ /* 0x000fce0008000f00 */
.L_x_181:
[----:B-1----:R1:W2:Y:S02]  /*b3e0*/  SYNCS.PHASECHK.TRANS64.TRYWAIT P0, [R0+URZ], R3 ;  /* 0x00000003000075a7 */ /* 0x0022a400080011ff */
[----:B--2---:R-:W-:Y:S05]  /*b3f0*/  @!P0 NANOSLEEP.SYNCS 0x989680 ;  /* 0x009896800000895d */ /* 0x004fea0003900000 */
[----:B------:R-:W2:Y:S02]  /*b400*/  @!P0 SYNCS.PHASECHK.TRANS64 P0, [R0+URZ], R3 ;  /* 0x00000003000085a7 */ /* 0x000ea400080010ff */
[----:B--2---:R-:W-:Y:S05]  /*b410*/  @!P0 BRA `(.L_x_181) ;  /* 0xfffffffc00f08947 */ /* 0x004fea000383ffff */
[----:B------:R-:W-:Y:S05]  /*b420*/  BRA `(.L_x_182) ;  /* 0xffffff7800747947 */ /* 0x000fea000383ffff */
.L_x_47:
[----:B------:R-:W-:-:S07]  /*b430*/  MOV R0, UR5 ;  /* 0x0000000500007c02 */ /* 0x000fce0008000f00 */
.L_x_183:
[----:B-1----:R1:W2:Y:S02]  /*b440*/  SYNCS.PHASECHK.TRANS64.TRYWAIT P0, [R0+URZ], R3 ;  /* 0x00000003000075a7 */ /* 0x0022a400080011ff */
[----:B--2---:R-:W-:Y:S05]  /*b450*/  @!P0 NANOSLEEP.SYNCS 0x989680 ;  /* 0x009896800000895d */ /* 0x004fea0003900000 */
[----:B------:R-:W2:Y:S02]  /*b460*/  @!P0 SYNCS.PHASECHK.TRANS64 P0, [R0+URZ], R3 ;  /* 0x00000003000085a7 */ /* 0x000ea400080010ff */
[----:B--2---:R-:W-:Y:S05]  /*b470*/  @!P0 BRA `(.L_x_183) ;  /* 0xfffffffc00f08947 */ /* 0x004fea000383ffff */
[----:B------:R-:W-:Y:S05]  /*b480*/  BRA `(.L_x_184) ;  /* 0xffffff7800807947 */ /* 0x000fea000383ffff */
.L_x_48:
[----:B------:R-:W-:-:S07]  /*b490*/  MOV R0, UR5 ;  /* 0x0000000500007c02 */ /* 0x000fce0008000f00 */
.L_x_185:
[----:B-1----:R1:W2:Y:S02]  /*b4a0*/  SYNCS.PHASECHK.TRANS64.TRYWAIT P0, [R0+URZ], R3 ;  /* 0x00000003000075a7 */ /* 0x0022a400080011ff */
[----:B--2---:R-:W-:Y:S05]  /*b4b0*/  @!P0 NANOSLEEP.SYNCS 0x989680 ;  /* 0x009896800000895d */ /* 0x004fea0003900000 */
[----:B------:R-:W2:Y:S02]  /*b4c0*/  @!P0 SYNCS.PHASECHK.TRANS64 P0, [R0+URZ], R3 ;  /* 0x00000003000085a7 */ /* 0x000ea400080010ff */
[----:B--2---:R-:W-:Y:S05]  /*b4d0*/  @!P0 BRA `(.L_x_185) ;  /* 0xfffffffc00f08947 */ /* 0x004fea000383ffff */
[----:B------:R-:W-:Y:S05]  /*b4e0*/  BRA `(.L_x_186) ;  /* 0xffffff78008c7947 */ /* 0x000fea000383ffff */
.L_x_49:
[----:B------:R-:W-:-:S07]  /*b4f0*/  MOV R0, UR5 ;  /* 0x0000000500007c02 */ /* 0x000fce0008000f00 */
.L_x_187:
[----:B-1----:R1:W2:Y:S02]  /*b500*/  SYNCS.PHASECHK.TRANS64.TRYWAIT P0, [R0+URZ], R3 ;  /* 0x00000003000075a7 */ /* 0x0022a400080011ff */
[----:B--2---:R-:W-:Y:S05]  /*b510*/  @!P0 NANOSLEEP.SYNCS 0x989680 ;  /* 0x009896800000895d */ /* 0x004fea0003900000 */
[----:B------:R-:W2:Y:S02]  /*b520*/  @!P0 SYNCS.PHASECHK.TRANS64 P0, [R0+URZ], R3 ;  /* 0x00000003000085a7 */ /* 0x000ea400080010ff */
[----:B--2---:R-:W-:Y:S05]  /*b530*/  @!P0 BRA `(.L_x_187) ;  /* 0xfffffffc00f08947 */ /* 0x004fea000383ffff */
[----:B------:R-:W-:Y:S05]  /*b540*/  BRA `(.L_x_188) ;  /* 0xffffff7800987947 */ /* 0x000fea000383ffff */
.L_x_50:
[----:B------:R-:W-:-:S07]  /*b550*/  MOV R0, UR5 ;  /* 0x0000000500007c02 */ /* 0x000fce0008000f00 */
.L_x_189:
[----:B-1----:R1:W2:Y:S02]  /*b560*/  SYNCS.PHASECHK.TRANS64.TRYWAIT P0, [R0+URZ], R3 ;  /* 0x00000003000075a7 */ /* 0x0022a400080011ff */
[----:B--2---:R-:W-:Y:S05]  /*b570*/  @!P0 NANOSLEEP.SYNCS 0x989680 ;  /* 0x009896800000895d */ /* 0x004fea0003900000 */
[----:B------:R-:W2:Y:S02]  /*b580*/  @!P0 SYNCS.PHASECHK.TRANS64 P0, [R0+URZ], R3 ;  /* 0x00000003000085a7 */ /* 0x000ea400080010ff */
[----:B--2---:R-:W-:Y:S05]  /*b590*/  @!P0 BRA `(.L_x_189) ;  /* 0xfffffffc00f08947 */ /* 0x004fea000383ffff */
[----:B------:R-:W-:Y:S05]  /*b5a0*/  BRA `(.L_x_190) ;  /* 0xffffff7800a47947 */ /* 0x000fea000383ffff */
.L_x_51:
[----:B------:R-:W-:-:S07]  /*b5b0*/  MOV R0, UR5 ;  /* 0x0000000500007c02 */ /* 0x000fce0008000f00 */
.L_x_191:
[----:B-1----:R1:W2:Y:S02]  /*b5c0*/  SYNCS.PHASECHK.TRANS64.TRYWAIT P0, [R0+URZ], R3 ;  /* 0x00000003000075a7 */ /* 0x0022a400080011ff */
[----:B--2---:R-:W-:Y:S05]  /*b5d0*/  @!P0 NANOSLEEP.SYNCS 0x989680 ;  /* 0x009896800000895d */ /* 0x004fea0003900000 */
[----:B------:R-:W2:Y:S02]  /*b5e0*/  @!P0 SYNCS.PHASECHK.TRANS64 P0, [R0+URZ], R3 ;  /* 0x00000003000085a7 */ /* 0x000ea400080010ff */
[----:B--2---:R-:W-:Y:S05]  /*b5f0*/  @!P0 BRA `(.L_x_191) ;  /* 0xfffffffc00f08947 */ /* 0x004fea000383ffff */
[----:B------:R-:W-:Y:S05]  /*b600*/  BRA `(.L_x_192) ;  /* 0xffffff7800b07947 */ /* 0x000fea000383ffff */
.L_x_52:
[----:B------:R-:W-:-:S07]  /*b610*/  MOV R0, UR5 ;  /* 0x0000000500007c02 */ /* 0x000fce0008000f00 */
.L_x_193:
[----:B-1----:R1:W2:Y:S02]  /*b620*/  SYNCS.PHASECHK.TRANS64.TRYWAIT P0, [R0+URZ], R3 ;  /* 0x00000003000075a7 */ /* 0x0022a400080011ff */
[----:B--2---:R-:W-:Y:S05]  /*b630*/  @!P0 NANOSLEEP.SYNCS 0x989680 ;  /* 0x009896800000895d */ /* 0x004fea0003900000 */
[----:B------:R-:W2:Y:S02]  /*b640*/  @!P0 SYNCS.PHASECHK.TRANS64 P0, [R0+URZ], R3 ;  /* 0x00000003000085a7 */ /* 0x000ea400080010ff */
[----:B--2---:R-:W-:Y:S05]  /*b650*/  @!P0 BRA `(.L_x_193) ;  /* 0xfffffffc00f08947 */ /* 0x004fea000383ffff */
[----:B------:R-:W-:Y:S05]  /*b660*/  BRA `(.L_x_194) ;  /* 0xffffff7800bc7947 */ /* 0x000fea000383ffff */
.L_x_53:
[----:B------:R-:W-:-:S07]  /*b670*/  MOV R0, UR5 ;  /* 0x0000000500007c02 */ /* 0x000fce0008000f00 */
.L_x_195:
[----:B-1----:R1:W2:Y:S02]  /*b680*/  SYNCS.PHASECHK.TRANS64.TRYWAIT P0, [R0+URZ], R3 ;  /* 0x00000003000075a7 */ /* 0x0022a400080011ff */
[----:B--2---:R-:W-:Y:S05]  /*b690*/  @!P0 NANOSLEEP.SYNCS 0x989680 ;  /* 0x009896800000895d */ /* 0x004fea0003900000 */
[----:B------:R-:W2:Y:S02]  /*b6a0*/  @!P0 SYNCS.PHASECHK.TRANS64 P0, [R0+URZ], R3 ;  /* 0x00000003000085a7 */ /* 0x000ea400080010ff */
[----:B--2---:R-:W-:Y:S05]  /*b6b0*/  @!P0 BRA `(.L_x_195) ;  /* 0xfffffffc00f08947 */ /* 0x004fea000383ffff */
[----:B------:R-:W-:Y:S05]  /*b6c0*/  BRA `(.L_x_196) ;  /* 0xffffff7800c87947 */ /* 0x000fea000383ffff */
.L_x_54:
[----:B------:R-:W-:-:S07]  /*b6d0*/  MOV R0, UR5 ;  /* 0x0000000500007c02 */ /* 0x000fce0008000f00 */
.L_x_197:
[----:B-1----:R1:W2:Y:S02]  /*b6e0*/  SYNCS.PHASECHK.TRANS64.TRYWAIT P0, [R0+URZ], R3 ;  /* 0x00000003000075a7 */ /* 0x0022a400080011ff */
[----:B--2---:R-:W-:Y:S05]  /*b6f0*/  @!P0 NANOSLEEP.SYNCS 0x989680 ;  /* 0x009896800000895d */ /* 0x004fea0003900000 */
[----:B------:R-:W2:Y:S02]  /*b700*/  @!P0 SYNCS.PHASECHK.TRANS64 P0, [R0+URZ], R3 ;  /* 0x00000003000085a7 */ /* 0x000ea400080010ff */
[----:B--2---:R-:W-:Y:S05]  /*b710*/  @!P0 BRA `(.L_x_197) ;  /* 0xfffffffc00f08947 */ /* 0x004fea000383ffff */
[----:B------:R-:W-:Y:S05]  /*b720*/  BRA `(.L_x_198) ;  /* 0xffffff7800d47947 */ /* 0x000fea000383ffff */
.L_x_55:
[----:B------:R-:W-:-:S07]  /*b730*/  MOV R0, UR5 ;  /* 0x0000000500007c02 */ /* 0x000fce0008000f00 */
.L_x_199:
[----:B-1----:R1:W2:Y:S02]  /*b740*/  SYNCS.PHASECHK.TRANS64.TRYWAIT P0, [R0+URZ], R3 ;  /* 0x00000003000075a7 */ /* 0x0022a400080011ff */
[----:B--2---:R-:W-:Y:S05]  /*b750*/  @!P0 NANOSLEEP.SYNCS 0x989680 ;  /* 0x009896800000895d */ /* 0x004fea0003900000 */
[----:B------:R-:W2:Y:S02]  /*b760*/  @!P0 SYNCS.PHASECHK.TRANS64 P0, [R0+URZ], R3 ;  /* 0x00000003000085a7 */ /* 0x000ea400080010ff */
[----:B--2---:R-:W-:Y:S05]  /*b770*/  @!P0 BRA `(.L_x_199) ;  /* 0xfffffffc00f08947 */ /* 0x004fea000383ffff */
[----:B------:R-:W-:Y:S05]  /*b780*/  BRA `(.L_x_200) ;  /* 0xffffff7800e07947 */ /* 0x000fea000383ffff */
.L_x_56:
[----:B------:R-:W-:-:S07]  /*b790*/  MOV R0, UR5 ;  /* 0x0000000500007c02 */ /* 0x000fce0008000f00 */
.L_x_201:
[----:B-1----:R1:W2:Y:S02]  /*b7a0*/  SYNCS.PHASECHK.TRANS64.TRYWAIT P0, [R0+URZ], R3 ;  /* 0x00000003000075a7 */ /* 0x0022a400080011ff */
[----:B--2---:R-:W-:Y:S05]  /*b7b0*/  @!P0 NANOSLEEP.SYNCS 0x989680 ;  /* 0x009896800000895d */ /* 0x004fea0003900000 */
[----:B------:R-:W2:Y:S02]  /*b7c0*/  @!P0 SYNCS.PHASECHK.TRANS64 P0, [R0+URZ], R3 ;  /* 0x00000003000085a7 */ /* 0x000ea400080010ff */
[----:B--2---:R-:W-:Y:S05]  /*b7d0*/  @!P0 BRA `(.L_x_201) ;  /* 0xfffffffc00f08947 */ /* 0x004fea000383ffff */
[----:B------:R-:W-:Y:S05]  /*b7e0*/  BRA `(.L_x_202) ;  /* 0xffffff7800ec7947 */ /* 0x000fea000383ffff */
.L_x_57:
[----:B------:R-:W-:-:S07]  /*b7f0*/  MOV R0, UR5 ;  /* 0x0000000500007c02 */ /* 0x000fce0008000f00 */
.L_x_203:
[----:B-1----:R1:W2:Y:S02]  /*b800*/  SYNCS.PHASECHK.TRANS64.TRYWAIT P0, [R0+URZ], R3 ;  /* 0x00000003000075a7 */ /* 0x0022a400080011ff */
[----:B--2---:R-:W-:Y:S05]  /*b810*/  @!P0 NANOSLEEP.SYNCS 0x989680 ;  /* 0x009896800000895d */ /* 0x004fea0003900000 */
[----:B------:R-:W2:Y:S02]  /*b820*/  @!P0 SYNCS.PHASECHK.TRANS64 P0, [R0+URZ], R3 ;  /* 0x00000003000085a7 */ /* 0x000ea400080010ff */
[----:B--2---:R-:W-:Y:S05]  /*b830*/  @!P0 BRA `(.L_x_203) ;  /* 0xfffffffc00f08947 */ /* 0x004fea000383ffff */
[----:B------:R-:W-:Y:S05]  /*b840*/  BRA `(.L_x_204) ;  /* 0xffffff7800f87947 */ /* 0x000fea000383ffff */
.L_x_58:
[----:B------:R-:W-:-:S07]  /*b850*/  MOV R0, UR5 ;  /* 0x0000000500007c02 */ /* 0x000fce0008000f00 */
.L_x_205:
[----:B-1----:R1:W2:Y:S02]  /*b860*/  SYNCS.PHASECHK.TRANS64.TRYWAIT P0, [R0+URZ], R3 ;  /* 0x00000003000075a7 */ /* 0x0022a400080011ff */
[----:B--2---:R-:W-:Y:S05]  /*b870*/  @!P0 NANOSLEEP.SYNCS 0x989680 ;  /* 0x009896800000895d */ /* 0x004fea0003900000 */
[----:B------:R-:W2:Y:S02]  /*b880*/  @!P0 SYNCS.PHASECHK.TRANS64 P0, [R0+URZ], R3 ;  /* 0x00000003000085a7 */ /* 0x000ea400080010ff */
[----:B--2---:R-:W-:Y:S05]  /*b890*/  @!P0 BRA `(.L_x_205) ;  /* 0xfffffffc00f08947 */ /* 0x004fea000383ffff */
[----:B------:R-:W-:Y:S05]  /*b8a0*/  BRA `(.L_x_206) ;  /* 0xffffff7c00047947 */ /* 0x000fea000383ffff */
.L_x_59:
[----:B------:R-:W-:-:S07]  /*b8b0*/  MOV R0, UR5 ;  /* 0x0000000500007c02 */ /* 0x000fce0008000f00 */
.L_x_207:
[----:B-1----:R1:W2:Y:S02]  /*b8c0*/  SYNCS.PHASECHK.TRANS64.TRYWAIT P0, [R0+URZ], R3 ;  /* 0x00000003000075a7 */ /* 0x0022a400080011ff */
[----:B--2---:R-:W-:Y:S05]  /*b8d0*/  @!P0 NANOSLEEP.SYNCS 0x989680 ;  /* 0x009896800000895d */ /* 0x004fea0003900000 */
[----:B------:R-:W2:Y:S02]  /*b8e0*/  @!P0 SYNCS.PHASECHK.TRANS64 P0, [R0+URZ], R3 ;  /* 0x00000003000085a7 */ /* 0x000ea400080010ff */
[----:B--2---:R-:W-:Y:S05]  /*b8f0*/  @!P0 BRA `(.L_x_207) ;  /* 0xfffffffc00f08947 */ /* 0x004fea000383ffff */
[----:B------:R-:W-:Y:S05]  /*b900*/  BRA `(.L_x_208) ;  /* 0xffffff7c00107947 */ /* 0x000fea000383ffff */
.L_x_60:
[----:B------:R-:W-:-:S07]  /*b910*/  MOV R0, UR5 ;  /* 0x0000000500007c02 */ /* 0x000fce0008000f00 */
.L_x_209:
[----:B-1----:R1:W2:Y:S02]  /*b920*/  SYNCS.PHASECHK.TRANS64.TRYWAIT P0, [R0+URZ], R3 ;  /* 0x00000003000075a7 */ /* 0x0022a400080011ff */
[----:B--2---:R-:W-:Y:S05]  /*b930*/  @!P0 NANOSLEEP.SYNCS 0x989680 ;  /* 0x009896800000895d */ /* 0x004fea0003900000 */
[----:B------:R-:W2:Y:S02]  /*b940*/  @!P0 SYNCS.PHASECHK.TRANS64 P0, [R0+URZ], R3 ;  /* 0x00000003000085a7 */ /* 0x000ea400080010ff */
[----:B--2---:R-:W-:Y:S05]  /*b950*/  @!P0 BRA `(.L_x_209) ;  /* 0xfffffffc00f08947 */ /* 0x004fea000383ffff */
[----:B------:R-:W-:Y:S05]  /*b960*/  BRA `(.L_x_210) ;  /* 0xffffff7c001c7947 */ /* 0x000fea000383ffff */
.L_x_61:
[----:B------:R-:W-:-:S07]  /*b970*/  MOV R0, UR5 ;  /* 0x0000000500007c02 */ /* 0x000fce0008000f00 */
.L_x_211:
[----:B-1----:R1:W2:Y:S02]  /*b980*/  SYNCS.PHASECHK.TRANS64.TRYWAIT P0, [R0+URZ], R3 ;  /* 0x00000003000075a7 */ /* 0x0022a400080011ff */
[----:B--2---:R-:W-:Y:S05]  /*b990*/  @!P0 NANOSLEEP.SYNCS 0x989680 ;  /* 0x009896800000895d */ /* 0x004fea0003900000 */
[----:B------:R-:W2:Y:S02]  /*b9a0*/  @!P0 SYNCS.PHASECHK.TRANS64 P0, [R0+URZ], R3 ;  /* 0x00000003000085a7 */ /* 0x000ea400080010ff */
[----:B--2---:R-:W-:Y:S05]  /*b9b0*/  @!P0 BRA `(.L_x_211) ;  /* 0xfffffffc00f08947 */ /* 0x004fea000383ffff */
[----:B------:R-:W-:Y:S05]  /*b9c0*/  BRA `(.L_x_212) ;  /* 0xffffff7c00287947 */ /* 0x000fea000383ffff */
.L_x_62:
[----:B------:R-:W-:-:S07]  /*b9d0*/  MOV R0, UR5 ;  /* 0x0000000500007c02 */ /* 0x000fce0008000f00 */
.L_x_213:
[----:B-1----:R1:W2:Y:S02]  /*b9e0*/  SYNCS.PHASECHK.TRANS64.TRYWAIT P0, [R0+URZ], R3 ;  /* 0x00000003000075a7 */ /* 0x0022a400080011ff */
[----:B--2---:R-:W-:Y:S05]  /*b9f0*/  @!P0 NANOSLEEP.SYNCS 0x989680 ;  /* 0x009896800000895d */ /* 0x004fea0003900000 */
[----:B------:R-:W2:Y:S02]  /*ba00*/  @!P0 SYNCS.PHASECHK.TRANS64 P0, [R0+URZ], R3 ;  /* 0x00000003000085a7 */ /* 0x000ea400080010ff */
[----:B--2---:R-:W-:Y:S05]  /*ba10*/  @!P0 BRA `(.L_x_213) ;  /* 0xfffffffc00f08947 */ /* 0x004fea000383ffff */
[----:B------:R-:W-:Y:S05]  /*ba20*/  BRA `(.L_x_214) ;  /* 0xffffff7c00347947 */ /* 0x000fea000383ffff */
.L_x_63:
[----:B------:R-:W-:-:S07]  /*ba30*/  MOV R0, UR5 ;  /* 0x0000000500007c02 */ /* 0x000fce0008000f00 */
.L_x_215:
[----:B-1----:R1:W2:Y:S02]  /*ba40*/  SYNCS.PHASECHK.TRANS64.TRYWAIT P0, [R0+URZ], R3 ;  /* 0x00000003000075a7 */ /* 0x0022a400080011ff */
[----:B--2---:R-:W-:Y:S05]  /*ba50*/  @!P0 NANOSLEEP.SYNCS 0x989680 ;  /* 0x009896800000895d */ /* 0x004fea0003900000 */
[----:B------:R-:W2:Y:S02]  /*ba60*/  @!P0 SYNCS.PHASECHK.TRANS64 P0, [R0+URZ], R3 ;  /* 0x00000003000085a7 */ /* 0x000ea400080010ff */
[----:B--2---:R-:W-:Y:S05]  /*ba70*/  @!P0 BRA `(.L_x_215) ;  /* 0xfffffffc00f08947 */ /* 0x004fea000383ffff */
[----:B------:R-:W-:Y:S05]  /*ba80*/  BRA `(.L_x_216) ;  /* 0xffffff7c00407947 */ /* 0x000fea000383ffff */
.L_x_64:
[----:B------:R-:W-:-:S07]  /*ba90*/  MOV R0, UR5 ;  /* 0x0000000500007c02 */ /* 0x000fce0008000f00 */
.L_x_217:
[----:B-1----:R1:W2:Y:S02]  /*baa0*/  SYNCS.PHASECHK.TRANS64.TRYWAIT P0, [R0+URZ], R3 ;  /* 0x00000003000075a7 */ /* 0x0022a400080011ff */
[----:B--2---:R-:W-:Y:S05]  /*bab0*/  @!P0 NANOSLEEP.SYNCS 0x989680 ;  /* 0x009896800000895d */ /* 0x004fea0003900000 */
[----:B------:R-:W2:Y:S02]  /*bac0*/  @!P0 SYNCS.PHASECHK.TRANS64 P0, [R0+URZ], R3 ;  /* 0x00000003000085a7 */ /* 0x000ea400080010ff */
[----:B--2---:R-:W-:Y:S05]  /*bad0*/  @!P0 BRA `(.L_x_217) ;  /* 0xfffffffc00f08947 */ /* 0x004fea000383ffff */
[----:B------:R-:W-:Y:S05]  /*bae0*/  BRA `(.L_x_218) ;  /* 0xffffff7c004c7947 */ /* 0x000fea000383ffff */
.L_x_65:
[----:B------:R-:W-:-:S07]  /*baf0*/  MOV R0, UR5 ;  /* 0x0000000500007c02 */ /* 0x000fce0008000f00 */
.L_x_219:
[----:B-1----:R1:W2:Y:S02]  /*bb00*/  SYNCS.PHASECHK.TRANS64.TRYWAIT P0, [R0+URZ], R3 ;  /* 0x00000003000075a7 */ /* 0x0022a400080011ff */
[----:B--2---:R-:W-:Y:S05]  /*bb10*/  @!P0 NANOSLEEP.SYNCS 0x989680 ;  /* 0x009896800000895d */ /* 0x004fea0003900000 */
[----:B------:R-:W2:Y:S02]  /*bb20*/  @!P0 SYNCS.PHASECHK.TRANS64 P0, [R0+URZ], R3 ;  /* 0x00000003000085a7 */ /* 0x000ea400080010ff */
[----:B--2---:R-:W-:Y:S05]  /*bb30*/  @!P0 BRA `(.L_x_219) ;  /* 0xfffffffc00f08947 */ /* 0x004fea000383ffff */
[----:B------:R-:W-:Y:S05]  /*bb40*/  BRA `(.L_x_220) ;  /* 0xffffff7c00587947 */ /* 0x000fea000383ffff */
.L_x_66:
[----:B------:R-:W-:-:S07]  /*bb50*/  MOV R0, UR5 ;  /* 0x0000000500007c02 */ /* 0x000fce0008000f00 */
.L_x_221:
[----:B-1----:R1:W2:Y:S02]  /*bb60*/  SYNCS.PHASECHK.TRANS64.TRYWAIT P0, [R0+URZ], R3 ;  /* 0x00000003000075a7 */ /* 0x0022a400080011ff */
[----:B--2---:R-:W-:Y:S05]  /*bb70*/  @!P0 NANOSLEEP.SYNCS 0x989680 ;  /* 0x009896800000895d */ /* 0x004fea0003900000 */
[----:B------:R-:W2:Y:S02]  /*bb80*/  @!P0 SYNCS.PHASECHK.TRANS64 P0, [R0+URZ], R3 ;  /* 0x00000003000085a7 */ /* 0x000ea400080010ff */
[----:B--2---:R-:W-:Y:S05]  /*bb90*/  @!P0 BRA `(.L_x_221) ;  /* 0xfffffffc00f08947 */ /* 0x004fea000383ffff */
[----:B------:R-:W-:Y:S05]  /*bba0*/  BRA `(.L_x_222) ;  /* 0xffffff7c00647947 */ /* 0x000fea000383ffff */
.L_x_67:
[----:B------:R-:W-:-:S07]  /*bbb0*/  MOV R0, UR5 ;  /* 0x0000000500007c02 */ /* 0x000fce0008000f00 */
.L_x_223:
[----:B-1----:R1:W2:Y:S02]  /*bbc0*/  SYNCS.PHASECHK.TRANS64.TRYWAIT P0, [R0+URZ], R3 ;  /* 0x00000003000075a7 */ /* 0x0022a400080011ff */
[----:B--2---:R-:W-:Y:S05]  /*bbd0*/  @!P0 NANOSLEEP.SYNCS 0x989680 ;  /* 0x009896800000895d */ /* 0x004fea0003900000 */
[----:B------:R-:W2:Y:S02]  /*bbe0*/  @!P0 SYNCS.PHASECHK.TRANS64 P0, [R0+URZ], R3 ;  /* 0x00000003000085a7 */ /* 0x000ea400080010ff */
[----:B--2---:R-:W-:Y:S05]  /*bbf0*/  @!P0 BRA `(.L_x_223) ;  /* 0xfffffffc00f08947 */ /* 0x004fea000383ffff */
[----:B------:R-:W-:Y:S05]  /*bc00*/  BRA `(.L_x_224) ;  /* 0xffffff7c00707947 */ /* 0x000fea000383ffff */
.L_x_68:
[----:B------:R-:W-:-:S07]  /*bc10*/  MOV R0, UR5 ;  /* 0x0000000500007c02 */ /* 0x000fce0008000f00 */
.L_x_225:
[----:B-1----:R1:W2:Y:S02]  /*bc20*/  SYNCS.PHASECHK.TRANS64.TRYWAIT P0, [R0+URZ], R3 ;  /* 0x00000003000075a7 */ /* 0x0022a400080011ff */
[----:B--2---:R-:W-:Y:S05]  /*bc30*/  @!P0 NANOSLEEP.SYNCS 0x989680 ;  /* 0x009896800000895d */ /* 0x004fea0003900000 */
[----:B------:R-:W2:Y:S02]  /*bc40*/  @!P0 SYNCS.PHASECHK.TRANS64 P0, [R0+URZ], R3 ;  /* 0x00000003000085a7 */ /* 0x000ea400080010ff */
[----:B--2---:R-:W-:Y:S05]  /*bc50*/  @!P0 BRA `(.L_x_225) ;  /* 0xfffffffc00f08947 */ /* 0x004fea000383ffff */
[----:B------:R-:W-:Y:S05]  /*bc60*/  BRA `(.L_x_226) ;  /* 0xffffff7c007c7947 */ /* 0x000fea000383ffff */
.L_x_69:
[----:B------:R-:W-:-:S07]  /*bc70*/  MOV R0, UR5 ;  /* 0x0000000500007c02 */ /* 0x000fce0008000f00 */
.L_x_227:
[----:B-1----:R1:W2:Y:S02]  /*bc80*/  SYNCS.PHASECHK.TRANS64.TRYWAIT P0, [R0+URZ], R3 ;  /* 0x00000003000075a7 */ /* 0x0022a400080011ff */
[----:B--2---:R-:W-:Y:S05]  /*bc90*/  @!P0 NANOSLEEP.SYNCS 0x989680 ;  /* 0x009896800000895d */ /* 0x004fea0003900000 */
[----:B------:R-:W2:Y:S02]  /*bca0*/  @!P0 SYNCS.PHASECHK.TRANS64 P0, [R0+URZ], R3 ;  /* 0x00000003000085a7 */ /* 0x000ea400080010ff */
[----:B--2---:R-:W-:Y:S05]  /*bcb0*/  @!P0 BRA `(.L_x_227) ;  /* 0xfffffffc00f08947 */ /* 0x004fea000383ffff */
[----:B------:R-:W-:Y:S05]  /*bcc0*/  BRA `(.L_x_228) ;  /* 0xffffff7c00887947 */ /* 0x000fea000383ffff */
.L_x_70:
[----:B------:R-:W-:-:S07]  /*bcd0*/  MOV R0, UR5 ;  /* 0x0000000500007c02 */ /* 0x000fce0008000f00 */
.L_x_229:
[----:B-1----:R1:W2:Y:S02]  /*bce0*/  SYNCS.PHASECHK.TRANS64.TRYWAIT P0, [R0+URZ], R3 ;  /* 0x00000003000075a7 */ /* 0x0022a400080011ff */
[----:B--2---:R-:W-:Y:S05]  /*bcf0*/  @!P0 NANOSLEEP.SYNCS 0x989680 ;  /* 0x009896800000895d */ /* 0x004fea0003900000 */
[----:B------:R-:W2:Y:S02]  /*bd00*/  @!P0 SYNCS.PHASECHK.TRANS64 P0, [R0+URZ], R3 ;  /* 0x00000003000085a7 */ /* 0x000ea400080010ff */
[----:B--2---:R-:W-:Y:S05]  /*bd10*/  @!P0 BRA `(.L_x_229) ;  /* 0xfffffffc00f08947 */ /* 0x004fea000383ffff */
[----:B------:R-:W-:Y:S05]  /*bd20*/  BRA `(.L_x_230) ;  /* 0xffffff7c00947947 */ /* 0x000fea000383ffff */
.L_x_71:
[----:B------:R-:W-:-:S07]  /*bd30*/  MOV R0, UR5 ;  /* 0x0000000500007c02 */ /* 0x000fce0008000f00 */
.L_x_231:
[----:B-1----:R1:W2:Y:S02]  /*bd40*/  SYNCS.PHASECHK.TRANS64.TRYWAIT P0, [R0+URZ], R3 ;  /* 0x00000003000075a7 */ /* 0x0022a400080011ff */
[----:B--2---:R-:W-:Y:S05]  /*bd50*/  @!P0 NANOSLEEP.SYNCS 0x989680 ;  /* 0x009896800000895d */ /* 0x004fea0003900000 */
[----:B------:R-:W2:Y:S02]  /*bd60*/  @!P0 SYNCS.PHASECHK.TRANS64 P0, [R0+URZ], R3 ;  /* 0x00000003000085a7 */ /* 0x000ea400080010ff */
[----:B--2---:R-:W-:Y:S05]  /*bd70*/  @!P0 BRA `(.L_x_231) ;  /* 0xfffffffc00f08947 */ /* 0x004fea000383ffff */
[----:B------:R-:W-:Y:S05]  /*bd80*/  BRA `(.L_x_232) ;  /* 0xffffff7c00a07947 */ /* 0x000fea000383ffff */
.L_x_72:
[----:B------:R-:W-:-:S07]  /*bd90*/  MOV R0, UR5 ;  /* 0x0000000500007c02 */ /* 0x000fce0008000f00 */
.L_x_233:
[----:B-1----:R1:W2:Y:S02]  /*bda0*/  SYNCS.PHASECHK.TRANS64.TRYWAIT P0, [R0+URZ], R3 ;  /* 0x00000003000075a7 */ /* 0x0022a400080011ff */
[----:B--2---:R-:W-:Y:S05]  /*bdb0*/  @!P0 NANOSLEEP.SYNCS 0x989680 ;  /* 0x009896800000895d */ /* 0x004fea0003900000 */
[----:B------:R-:W2:Y:S02]  /*bdc0*/  @!P0 SYNCS.PHASECHK.TRANS64 P0, [R0+URZ], R3 ;  /* 0x00000003000085a7 */ /* 0x000ea400080010ff */
[----:B--2---:R-:W-:Y:S05]  /*bdd0*/  @!P0 BRA `(.L_x_233) ;  /* 0xfffffffc00f08947 */ /* 0x004fea000383ffff */
[----:B------:R-:W-:Y:S05]  /*bde0*/  BRA `(.L_x_234) ;  /* 0xffffff7c00ac7947 */ /* 0x000fea000383ffff */
.L_x_73:
[----:B------:R-:W-:-:S07]  /*bdf0*/  MOV R0, UR5 ;  /* 0x0000000500007c02 */ /* 0x000fce0008000f00 */
.L_x_235:
[----:B-1----:R1:W2:Y:S02]  /*be00*/  SYNCS.PHASECHK.TRANS64.TRYWAIT P0, [R0+URZ], R3 ;  /* 0x00000003000075a7 */ /* 0x0022a400080011ff */
[----:B--2---:R-:W-:Y:S05]  /*be10*/  @!P0 NANOSLEEP.SYNCS 0x989680 ;  /* 0x009896800000895d */ /* 0x004fea0003900000 */
[----:B------:R-:W2:Y:S02]  /*be20*/  @!P0 SYNCS.PHASECHK.TRANS64 P0, [R0+URZ], R3 ;  /* 0x00000003000085a7 */ /* 0x000ea400080010ff */
[----:B--2---:R-:W-:Y:S05]  /*be30*/  @!P0 BRA `(.L_x_235) ;  /* 0xfffffffc00f08947 */ /* 0x004fea000383ffff */
[----:B------:R-:W-:Y:S05]  /*be40*/  BRA `(.L_x_236) ;  /* 0xffffff7c00b87947 */ /* 0x000fea000383ffff */
.L_x_74:
[----:B------:R-:W-:-:S07]  /*be50*/  MOV R0, UR5 ;  /* 0x0000000500007c02 */ /* 0x000fce0008000f00 */
.L_x_237:
[----:B-1----:R1:W2:Y:S02]  /*be60*/  SYNCS.PHASECHK.TRANS64.TRYWAIT P0, [R0+URZ], R3 ;  /* 0x00000003000075a7 */ /* 0x0022a400080011ff */
[----:B--2---:R-:W-:Y:S05]  /*be70*/  @!P0 NANOSLEEP.SYNCS 0x989680 ;  /* 0x009896800000895d */ /* 0x004fea0003900000 */
[----:B------:R-:W2:Y:S02]  /*be80*/  @!P0 SYNCS.PHASECHK.TRANS64 P0, [R0+URZ], R3 ;  /* 0x00000003000085a7 */ /* 0x000ea400080010ff */
[----:B--2---:R-:W-:Y:S05]  /*be90*/  @!P0 BRA `(.L_x_237) ;  /* 0xfffffffc00f08947 */ /* 0x004fea000383ffff */
[----:B------:R-:W-:Y:S05]  /*bea0*/  BRA `(.L_x_238) ;  /* 0xffffff7c00c47947 */ /* 0x000fea000383ffff */
.L_x_75:
[----:B------:R-:W-:-:S07]  /*beb0*/  MOV R0, UR5 ;  /* 0x0000000500007c02 */ /* 0x000fce0008000f00 */
.L_x_239:
[----:B-1----:R1:W2:Y:S02]  /*bec0*/  SYNCS.PHASECHK.TRANS64.TRYWAIT P0, [R0+URZ], R3 ;  /* 0x00000003000075a7 */ /* 0x0022a400080011ff */
[----:B--2---:R-:W-:Y:S05]  /*bed0*/  @!P0 NANOSLEEP.SYNCS 0x989680 ;  /* 0x009896800000895d */ /* 0x004fea0003900000 */
[----:B------:R-:W2:Y:S02]  /*bee0*/  @!P0 SYNCS.PHASECHK.TRANS64 P0, [R0+URZ], R3 ;  /* 0x00000003000085a7 */ /* 0x000ea400080010ff */
[----:B--2---:R-:W-:Y:S05]  /*bef0*/  @!P0 BRA `(.L_x_239) ;  /* 0xfffffffc00f08947 */ /* 0x004fea000383ffff */
[----:B------:R-:W-:Y:S05]  /*bf00*/  BRA `(.L_x_240) ;  /* 0xffffff7c00d07947 */ /* 0x000fea000383ffff */
.L_x_78:
[----:B-1----:R1:W2:Y:S02]  /*bf10*/  SYNCS.PHASECHK.TRANS64.TRYWAIT P0, [R2+URZ+0x2c0], R5 ;  /* 0x0002c005020075a7 */ /* 0x0022a400080011ff */
[----:B--2---:R-:W-:Y:S05]  /*bf20*/  @!P0 NANOSLEEP.SYNCS 0x989680 ;  /* 0x009896800000895d */ /* 0x004fea0003900000 */
[----:B------:R-:W2:Y:S02]  /*bf30*/  @!P0 SYNCS.PHASECHK.TRANS64 P0, [R2+URZ+0x2c0], R5 ;  /* 0x0002c005020085a7 */ /* 0x000ea400080010ff */
[----:B--2---:R-:W-:Y:S05]  /*bf40*/  @!P0 BRA `(.L_x_78) ;  /* 0xfffffffc00f08947 */ /* 0x004fea000383ffff */
[----:B------:R-:W-:Y:S05]  /*bf50*/  BRA `(.L_x_241) ;  /* 0xffffff80002c7947 */ /* 0x000fea000383ffff */
.L_x_79:
[----:B------:R-:W-:-:S07]  /*bf60*/  MOV R2, UR4 ;  /* 0x0000000400027c02 */ /* 0x000fce0008000f00 */
.L_x_242:
[----:B-1----:R1:W2:Y:S02]  /*bf70*/  SYNCS.PHASECHK.TRANS64.TRYWAIT P0, [R2+URZ+0x270], R5 ;  /* 0x00027005020075a7 */ /* 0x0022a400080011ff */
[----:B--2---:R-:W-:Y:S05]  /*bf80*/  @!P0 NANOSLEEP.SYNCS 0x989680 ;  /* 0x009896800000895d */ /* 0x004fea0003900000 */
[----:B------:R-:W2:Y:S02]  /*bf90*/  @!P0 SYNCS.PHASECHK.TRANS64 P0, [R2+URZ+0x270], R5 ;  /* 0x00027005020085a7 */ /* 0x000ea400080010ff */
[----:B--2---:R-:W-:Y:S05]  /*bfa0*/  @!P0 BRA `(.L_x_242) ;  /* 0xfffffffc00f08947 */ /* 0x004fea000383ffff */
[----:B------:R-:W-:Y:S05]  /*bfb0*/  BRA `(.L_x_243) ;  /* 0xffffff80003c7947 */ /* 0x000fea000383ffff */
.L_x_80:
[----:B-1----:R1:W2:Y:S02]  /*bfc0*/  SYNCS.PHASECHK.TRANS64.TRYWAIT P1, [R2+URZ+0x260], R5 ;  /* 0x00026005020075a7 */ /* 0x0022a400080211ff */
[----:B--2---:R-:W-:Y:S05]  /*bfd0*/  @!P1 NANOSLEEP.SYNCS 0x989680 ;  /* 0x009896800000995d */ /* 0x004fea0003900000 */
[----:B------:R-:W2:Y:S02]  /*bfe0*/  @!P1 SYNCS.PHASECHK.TRANS64 P1, [R2+URZ+0x260], R5 ;  /* 0x00026005020095a7 */ /* 0x000ea400080210ff */
[----:B--2---:R-:W-:Y:S05]  /*bff0*/  @!P1 BRA `(.L_x_80) ;  /* 0xfffffffc00f09947 */ /* 0x004fea000383ffff */
[----:B------:R-:W-:Y:S05]  /*c000*/  BRA `(.L_x_244) ;  /* 0xffffff80006c7947 */ /* 0x000fea000383ffff */
.L_x_83:
[----:B------:R-:W-:-:S07]  /*c010*/  MOV R0, UR4 ;  /* 0x0000000400007c02 */ /* 0x000fce0008000f00 */
.L_x_245:
[----:B-1----:R1:W2:Y:S02]  /*c020*/  SYNCS.PHASECHK.TRANS64.TRYWAIT P0, [R0+URZ+0x270], R3 ;  /* 0x00027003000075a7 */ /* 0x0022a400080011ff */
[----:B--2---:R-:W-:Y:S05]  /*c030*/  @!P0 NANOSLEEP.SYNCS 0x989680 ;  /* 0x009896800000895d */ /* 0x004fea0003900000 */
[----:B------:R-:W2:Y:S02]  /*c040*/  @!P0 SYNCS.PHASECHK.TRANS64 P0, [R0+URZ+0x270], R3 ;  /* 0x00027003000085a7 */ /* 0x000ea400080010ff */
[----:B--2---:R-:W-:Y:S05]  /*c050*/  @!P0 BRA `(.L_x_245) ;  /* 0xfffffffc00f08947 */ /* 0x004fea000383ffff */
[----:B------:R-:W-:Y:S05]  /*c060*/  BRA `(.L_x_82) ;  /* 0xffffff8000c07947 */ /* 0x000fea000383ffff */
.L_x_92:
[----:B-1----:R-:W-:-:S04]  /*c070*/  MOV R0, UR5 ;  /* 0x0000000500007c02 */ /* 0x002fc80008000f00 */
[----:B------:R1:W2:Y:S03]  /*c080*/  SYNCS.PHASECHK.TRANS64.TRYWAIT P0, [R0+URZ+0x8], R7 ;  /* 0x00000807000075a7 */ /* 0x0002a600080011ff */
[----:B--2---:R-:W-:Y:S05]  /*c090*/  @!P0 NANOSLEEP.SYNCS 0x989680 ;  /* 0x009896800000895d */ /* 0x004fea0003900000 */
[----:B------:R-:W2:Y:S02]  /*c0a0*/  @!P0 SYNCS.PHASECHK.TRANS64 P0, [R0+URZ+0x8], R7 ;  /* 0x00000807000085a7 */ /* 0x000ea400080010ff */
[----:B--2---:R-:W-:Y:S05]  /*c0b0*/  @!P0 BRA `(.L_x_92) ;  /* 0xfffffffc00ec8947 */ /* 0x004fea000383ffff */
[----:B------:R-:W-:Y:S05]  /*c0c0*/  BRA `(.L_x_91) ;  /* 0xffffff8400747947 */ /* 0x000fea000383ffff */
.L_x_94:
[----:B------:R-:W-:Y:S01]  /*c0d0*/  BSSY B0, `(.L_x_246) ;  /* 0x0000006000007945 */ /* 0x000fe20003800000 */
[----:B------:R-:W-:-:S07]  /*c0e0*/  MOV R15, 0xffffffff ;  /* 0xffffffff000f7802 */ /* 0x000fce0000000f00 */
[----:B-1---5:R-:W-:Y:S05]  /*c0f0*/  WARPSYNC.COLLECTIVE R15, `(.L_x_247) ;  /* 0x000000000f0c7348 */ /* 0x022fea0003c00000 */
[----:B------:R-:W-:Y:S02]  /*c100*/  ELECT P6, UR79, PT ;  /* 0x00000000004f782f */ /* 0x000fe400038c0000 */
[----:B------:R-:W-:Y:S01]  /*c110*/  MOV R14, UR79 ;  /* 0x0000004f000e7c02 */ /* 0x000fe20008000f00 */
[----:B-1---5:R-:W-:Y:S10]  /*c120*/  ENDCOLLECTIVE ;  /* 0x000000000000791b */ /* 0x022ff40003800000 */
.L_x_247:
[----:B------:R-:W-:Y:S05]  /*c130*/  BSYNC B0 ;  /* 0x0000000000007941 */ /* 0x000fea0003800000 */
.L_x_246:
[----:B------:R-:W-:Y:S05]  /*c140*/  BRA `(.L_x_248) ;  /* 0xffffff8400a47947 */ /* 0x000fea000383ffff */
.L_x_96:
[----:B-1----:R-:W-:-:S04]  /*c150*/  MOV R0, UR5 ;  /* 0x0000000500007c02 */ /* 0x002fc80008000f00 */
[----:B------:R1:W2:Y:S03]  /*c160*/  SYNCS.PHASECHK.TRANS64.TRYWAIT P0, [R0+URZ+0x8], R5 ;  /* 0x00000805000075a7 */ /* 0x0002a600080011ff */
[----:B--2---:R-:W-:Y:S05]  /*c170*/  @!P0 NANOSLEEP.SYNCS 0x989680 ;  /* 0x009896800000895d */ /* 0x004fea0003900000 */
[----:B------:R-:W2:Y:S02]  /*c180*/  @!P0 SYNCS.PHASECHK.TRANS64 P0, [R0+URZ+0x8], R5 ;  /* 0x00000805000085a7 */ /* 0x000ea400080010ff */
[----:B--2---:R-:W-:Y:S05]  /*c190*/  @!P0 BRA `(.L_x_96) ;  /* 0xfffffffc00ec8947 */ /* 0x004fea000383ffff */
[----:B------:R-:W-:Y:S05]  /*c1a0*/  BRA `(.L_x_95) ;  /* 0xffffff8400a87947 */ /* 0x000fea000383ffff */
.L_x_97:
[----:B-1----:R1:W2:Y:S02]  /*c1b0*/  SYNCS.PHASECHK.TRANS64.TRYWAIT P0, [R0+URZ+0x260], R5 ;  /* 0x00026005000075a7 */ /* 0x0022a400080011ff */
[----:B--2---:R-:W-:Y:S05]  /*c1c0*/  @!P0 NANOSLEEP.SYNCS 0x989680 ;  /* 0x009896800000895d */ /* 0x004fea0003900000 */
[----:B------:R-:W2:Y:S02]  /*c1d0*/  @!P0 SYNCS.PHASECHK.TRANS64 P0, [R0+URZ+0x260], R5 ;  /* 0x00026005000085a7 */ /* 0x000ea400080010ff */
[----:B--2---:R-:W-:Y:S05]  /*c1e0*/  @!P0 BRA `(.L_x_97) ;  /* 0xfffffffc00f08947 */ /* 0x004fea000383ffff */
[----:B------:R-:W-:Y:S05]  /*c1f0*/  BRA `(.L_x_249) ;  /* 0xffffff88007c7947 */ /* 0x000fea000383ffff */
.L_x_99:
[----:B------:R-:W-:-:S07]  /*c200*/  MOV R0, UR19 ;  /* 0x0000001300007c02 */ /* 0x000fce0008000f00 */
.L_x_250:
[----:B-1----:R1:W2:Y:S02]  /*c210*/  SYNCS.PHASECHK.TRANS64.TRYWAIT P0, [R0+URZ+0x2a0], R5 ;  /* 0x0002a005000075a7 */ /* 0x0022a400080011ff */
[----:B--2---:R-:W-:Y:S05]  /*c220*/  @!P0 NANOSLEEP.SYNCS 0x989680 ;  /* 0x009896800000895d */ /* 0x004fea0003900000 */
[----:B------:R-:W2:Y:S02]  /*c230*/  @!P0 SYNCS.PHASECHK.TRANS64 P0, [R0+URZ+0x2a0], R5 ;  /* 0x0002a005000085a7 */ /* 0x000ea400080010ff */
[----:B--2---:R-:W-:Y:S05]  /*c240*/  @!P0 BRA `(.L_x_250) ;  /* 0xfffffffc00f08947 */ /* 0x004fea000383ffff */
[----:B------:R-:W-:Y:S05]  /*c250*/  BRA `(.L_x_251) ;  /* 0xffffff8800c47947 */ /* 0x000fea000383ffff */
.L_x_102:
[----:B------:R-:W-:Y:S07]  /*c260*/  MOV R0, UR6 ;  /* 0x0000000600007c02 */ /* 0x000fee0008000f00 */
.L_x_252:
[----:B-1----:R1:W2:Y:S02]  /*c270*/  SYNCS.PHASECHK.TRANS64.TRYWAIT P0, [R0+URZ], R5 ;  /* 0x00000005000075a7 */ /* 0x0022a400080011ff */
[----:B--2---:R-:W-:Y:S05]  /*c280*/  @!P0 NANOSLEEP.SYNCS 0x989680 ;  /* 0x009896800000895d */ /* 0x004fea0003900000 */
[----:B------:R-:W2:Y:S02]  /*c290*/  @!P0 SYNCS.PHASECHK.TRANS64 P0, [R0+URZ], R5 ;  /* 0x00000005000085a7 */ /* 0x000ea400080010ff */
[----:B--2---:R-:W-:Y:S05]  /*c2a0*/  @!P0 BRA `(.L_x_252) ;  /* 0xfffffffc00f08947 */ /* 0x004fea000383ffff */
[----:B------:R-:W-:Y:S05]  /*c2b0*/  BRA `(.L_x_101) ;  /* 0xffffff8800dc7947 */ /* 0x000fea000383ffff */
.L_x_106:
[----:B-1----:R-:W-:-:S07]  /*c2c0*/  MOV R0, UR4 ;  /* 0x0000000400007c02 */ /* 0x002fce0008000f00 */
.L_x_253:
[----:B-1----:R1:W2:Y:S02]  /*c2d0*/  SYNCS.PHASECHK.TRANS64.TRYWAIT P0, [R0+URZ], R3 ;  /* 0x00000003000075a7 */ /* 0x0022a400080011ff */
[----:B--2---:R-:W-:Y:S05]  /*c2e0*/  @!P0 NANOSLEEP.SYNCS 0x989680 ;  /* 0x009896800000895d */ /* 0x004fea0003900000 */
[----:B------:R-:W2:Y:S02]  /*c2f0*/  @!P0 SYNCS.PHASECHK.TRANS64 P0, [R0+URZ], R3 ;  /* 0x00000003000085a7 */ /* 0x000ea400080010ff */
[----:B--2---:R-:W-:Y:S05]  /*c300*/  @!P0 BRA `(.L_x_253) ;  /* 0xfffffffc00f08947 */ /* 0x004fea000383ffff */
[----:B------:R-:W-:Y:S05]  /*c310*/  BRA `(.L_x_254) ;  /* 0xffffff8c00947947 */ /* 0x000fea000383ffff */
.L_x_107:
[----:B------:R-:W-:-:S07]  /*c320*/  MOV R0, UR5 ;  /* 0x0000000500007c02 */ /* 0x000fce0008000f00 */
.L_x_255:
[----:B-1----:R1:W2:Y:S02]  /*c330*/  SYNCS.PHASECHK.TRANS64.TRYWAIT P0, [R0+URZ], R3 ;  /* 0x00000003000075a7 */ /* 0x0022a400080011ff */
[----:B--2---:R-:W-:Y:S05]  /*c340*/  @!P0 NANOSLEEP.SYNCS 0x989680 ;  /* 0x009896800000895d */ /* 0x004fea0003900000 */
[----:B------:R-:W2:Y:S02]  /*c350*/  @!P0 SYNCS.PHASECHK.TRANS64 P0, [R0+URZ], R3 ;  /* 0x00000003000085a7 */ /* 0x000ea400080010ff */
[----:B--2---:R-:W-:Y:S05]  /*c360*/  @!P0 BRA `(.L_x_255) ;  /* 0xfffffffc00f08947 */ /* 0x004fea000383ffff */
[----:B------:R-:W-:Y:S05]  /*c370*/  BRA `(.L_x_256) ;  /* 0xffffff8c00a07947 */ /* 0x000fea000383ffff */
.L_x_108:
[----:B------:R-:W-:-:S07]  /*c380*/  MOV R0, UR5 ;  /* 0x0000000500007c02 */ /* 0x000fce0008000f00 */
.L_x_257:
[----:B-1----:R1:W2:Y:S02]  /*c390*/  SYNCS.PHASECHK.TRANS64.TRYWAIT P0, [R0+URZ], R3 ;  /* 0x00000003000075a7 */ /* 0x0022a400080011ff */
[----:B--2---:R-:W-:Y:S05]  /*c3a0*/  @!P0 NANOSLEEP.SYNCS 0x989680 ;  /* 0x009896800000895d */ /* 0x004fea0003900000 */
[----:B------:R-:W2:Y:S02]  /*c3b0*/  @!P0 SYNCS.PHASECHK.TRANS64 P0, [R0+URZ], R3 ;  /* 0x00000003000085a7 */ /* 0x000ea400080010ff */
[----:B--2---:R-:W-:Y:S05]  /*c3c0*/  @!P0 BRA `(.L_x_257) ;  /* 0xfffffffc00f08947 */ /* 0x004fea000383ffff */
[----:B------:R-:W-:Y:S05]  /*c3d0*/  BRA `(.L_x_258) ;  /* 0xffffff8c00ac7947 */ /* 0x000fea000383ffff */
.L_x_111:
[----:B------:R-:W-:-:S07]  /*c3e0*/  MOV R0, UR13 ;  /* 0x0000000d00007c02 */ /* 0x000fce0008000f00 */
.L_x_259:
[----:B-1----:R1:W2:Y:S02]  /*c3f0*/  SYNCS.PHASECHK.TRANS64.TRYWAIT P1, [R0+URZ+0x2e0], R3 ;  /* 0x0002e003000075a7 */ /* 0x0022a400080211ff */
[----:B--2---:R-:W-:Y:S05]  /*c400*/  @!P1 NANOSLEEP.SYNCS 0x989680 ;  /* 0x009896800000995d */ /* 0x004fea0003900000 */
[----:B------:R-:W2:Y:S02]  /*c410*/  @!P1 SYNCS.PHASECHK.TRANS64 P1, [R0+URZ+0x2e0], R3 ;  /* 0x0002e003000095a7 */ /* 0x000ea400080210ff */
[----:B--2---:R-:W-:Y:S05]  /*c420*/  @!P1 BRA `(.L_x_259) ;  /* 0xfffffffc00f09947 */ /* 0x004fea000383ffff */
[----:B------:R-:W-:Y:S05]  /*c430*/  BRA `(.L_x_260) ;  /* 0xffffff8c00f87947 */ /* 0x000fea000383ffff */
.L_x_116:
[----:B--2---:R2:W3:Y:S02]  /*c440*/  SYNCS.PHASECHK.TRANS64.TRYWAIT P0, [R12+URZ+0x260], R9 ;  /* 0x000260090c0075a7 */ /* 0x0044e400080011ff */
[----:B---3--:R-:W-:Y:S05]  /*c450*/  @!P0 NANOSLEEP.SYNCS 0x989680 ;  /* 0x009896800000895d */ /* 0x008fea0003900000 */
[----:B------:R-:W3:Y:S02]  /*c460*/  @!P0 SYNCS.PHASECHK.TRANS64 P0, [R12+URZ+0x260], R9 ;  /* 0x000260090c0085a7 */ /* 0x000ee400080010ff */
[----:B---3--:R-:W-:Y:S05]  /*c470*/  @!P0 BRA `(.L_x_116) ;  /* 0xfffffffc00f08947 */ /* 0x008fea000383ffff */
[----:B------:R-:W-:Y:S05]  /*c480*/  BRA `(.L_x_261) ;  /* 0xffffff94002c7947 */ /* 0x000fea000383ffff */
.L_x_119:
[----:B------:R-:W-:Y:S07]  /*c490*/  MOV R0, UR21 ;  /* 0x0000001500007c02 */ /* 0x000fee0008000f00 */
.L_x_262:
[----:B--2---:R2:W3:Y:S02]  /*c4a0*/  SYNCS.PHASECHK.TRANS64.TRYWAIT P2, [R0+URZ+0x258], R11 ;  /* 0x0002580b000075a7 */ /* 0x0044e400080411ff */
[----:B---3--:R-:W-:Y:S05]  /*c4b0*/  @!P2 NANOSLEEP.SYNCS 0x989680 ;  /* 0x009896800000a95d */ /* 0x008fea0003900000 */
[----:B------:R-:W3:Y:S02]  /*c4c0*/  @!P2 SYNCS.PHASECHK.TRANS64 P2, [R0+URZ+0x258], R11 ;  /* 0x0002580b0000a5a7 */ /* 0x000ee400080410ff */
[----:B---3--:R-:W-:Y:S05]  /*c4d0*/  @!P2 BRA `(.L_x_262) ;  /* 0xfffffffc00f0a947 */ /* 0x008fea000383ffff */
[----:B------:R-:W-:Y:S05]  /*c4e0*/  BRA `(.L_x_118) ;  /* 0xffffff9800947947 */ /* 0x000fea000383ffff */
.L_x_122:
[----:B--2---:R-:W-:Y:S07]  /*c4f0*/  MOV R0, UR21 ;  /* 0x0000001500007c02 */ /* 0x004fee0008000f00 */
.L_x_263:
[----:B--2---:R2:W3:Y:S02]  /*c500*/  SYNCS.PHASECHK.TRANS64.TRYWAIT P0, [R0+URZ+0x230], R9 ;  /* 0x00023009000075a7 */ /* 0x0044e400080011ff */
[----:B---3--:R-:W-:Y:S05]  /*c510*/  @!P0 NANOSLEEP.SYNCS 0x989680 ;  /* 0x009896800000895d */ /* 0x008fea0003900000 */
[----:B------:R-:W3:Y:S02]  /*c520*/  @!P0 SYNCS.PHASECHK.TRANS64 P0, [R0+URZ+0x230], R9 ;  /* 0x00023009000085a7 */ /* 0x000ee400080010ff */
[----:B---3--:R-:W-:Y:S05]  /*c530*/  @!P0 BRA `(.L_x_263) ;  /* 0xfffffffc00f08947 */ /* 0x008fea000383ffff */
[----:B------:R-:W-:Y:S05]  /*c540*/  BRA `(.L_x_264) ;  /* 0xffffff9800f07947 */ /* 0x000fea000383ffff */
.L_x_123:
[----:B------:R-:W-:Y:S07]  /*c550*/  MOV R0, UR21 ;  /* 0x0000001500007c02 */ /* 0x000fee0008000f00 */
.L_x_265:
[----:B--2---:R2:W3:Y:S02]  /*c560*/  SYNCS.PHASECHK.TRANS64.TRYWAIT P0, [R0+URZ+0x238], R9 ;  /* 0x00023809000075a7 */ /* 0x0044e400080011ff */
[----:B---3--:R-:W-:Y:S05]  /*c570*/  @!P0 NANOSLEEP.SYNCS 0x989680 ;  /* 0x009896800000895d */ /* 0x008fea0003900000 */
[----:B------:R-:W3:Y:S02]  /*c580*/  @!P0 SYNCS.PHASECHK.TRANS64 P0, [R0+URZ+0x238], R9 ;  /* 0x00023809000085a7 */ /* 0x000ee400080010ff */
[----:B---3--:R-:W-:Y:S05]  /*c590*/  @!P0 BRA `(.L_x_265) ;  /* 0xfffffffc00f08947 */ /* 0x008fea000383ffff */
[----:B------:R-:W-:Y:S05]  /*c5a0*/  BRA `(.L_x_266) ;  /* 0xffffff9c00487947 */ /* 0x000fea000383ffff */
.L_x_124:
[----:B------:R-:W-:Y:S07]  /*c5b0*/  MOV R0, UR21 ;  /* 0x0000001500007c02 */ /* 0x000fee0008000f00 */
.L_x_267:
[----:B--2---:R2:W3:Y:S02]  /*c5c0*/  SYNCS.PHASECHK.TRANS64.TRYWAIT P0, [R0+URZ+0x240], R9 ;  /* 0x00024009000075a7 */ /* 0x0044e400080011ff */
[----:B---3--:R-:W-:Y:S05]  /*c5d0*/  @!P0 NANOSLEEP.SYNCS 0x989680 ;  /* 0x009896800000895d */ /* 0x008fea0003900000 */
[----:B------:R-:W3:Y:S02]  /*c5e0*/  @!P0 SYNCS.PHASECHK.TRANS64 P0, [R0+URZ+0x240], R9 ;  /* 0x00024009000085a7 */ /* 0x000ee400080010ff */
[----:B---3--:R-:W-:Y:S05]  /*c5f0*/  @!P0 BRA `(.L_x_267) ;  /* 0xfffffffc00f08947 */ /* 0x008fea000383ffff */
[----:B------:R-:W-:Y:S05]  /*c600*/  BRA `(.L_x_268) ;  /* 0xffffff9c00a47947 */ /* 0x000fea000383ffff */
.L_x_125:
[----:B------:R-:W-:Y:S07]  /*c610*/  MOV R0, UR21 ;  /* 0x0000001500007c02 */ /* 0x000fee0008000f00 */
.L_x_269:
[----:B--2---:R2:W3:Y:S02]  /*c620*/  SYNCS.PHASECHK.TRANS64.TRYWAIT P0, [R0+URZ+0x248], R9 ;  /* 0x00024809000075a7 */ /* 0x0044e400080011ff */
[----:B---3--:R-:W-:Y:S05]  /*c630*/  @!P0 NANOSLEEP.SYNCS 0x989680 ;  /* 0x009896800000895d */ /* 0x008fea0003900000 */
[----:B------:R-:W3:Y:S02]  /*c640*/  @!P0 SYNCS.PHASECHK.TRANS64 P0, [R0+URZ+0x248], R9 ;  /* 0x00024809000085a7 */ /* 0x000ee400080010ff */
[----:B---3--:R-:W-:Y:S05]  /*c650*/  @!P0 BRA `(.L_x_269) ;  /* 0xfffffffc00f08947 */ /* 0x008fea000383ffff */
[----:B------:R-:W-:Y:S05]  /*c660*/  BRA `(.L_x_270) ;  /* 0xffffffa000007947 */ /* 0x000fea000383ffff */
.L_x_127:
[----:B------:R-:W-:-:S07]  /*c670*/  MOV R0, UR21 ;  /* 0x0000001500007c02 */ /* 0x000fce0008000f00 */
.L_x_271:
[----:B--2---:R2:W4:Y:S02]  /*c680*/  SYNCS.PHASECHK.TRANS64.TRYWAIT P0, [R0+URZ+0x230], R3 ;  /* 0x00023003000075a7 */ /* 0x00452400080011ff */
[----:B----4-:R-:W-:Y:S05]  /*c690*/  @!P0 NANOSLEEP.SYNCS 0x989680 ;  /* 0x009896800000895d */ /* 0x010fea0003900000 */
[----:B------:R-:W4:Y:S02]  /*c6a0*/  @!P0 SYNCS.PHASECHK.TRANS64 P0, [R0+URZ+0x230], R3 ;  /* 0x00023003000085a7 */ /* 0x000f2400080010ff */
[----:B----4-:R-:W-:Y:S05]  /*c6b0*/  @!P0 BRA `(.L_x_271) ;  /* 0xfffffffc00f08947 */ /* 0x010fea000383ffff */
[----:B------:R-:W-:Y:S05]  /*c6c0*/  BRA `(.L_x_272) ;  /* 0xffffffa0008c7947 */ /* 0x000fea000383ffff */
.L_x_128:
[----:B--2---:R-:W-:-:S07]  /*c6d0*/  MOV R0, UR21 ;  /* 0x0000001500007c02 */ /* 0x004fce0008000f00 */
.L_x_273:
[----:B--2---:R2:W4:Y:S02]  /*c6e0*/  SYNCS.PHASECHK.TRANS64.TRYWAIT P0, [R0+URZ+0x238], R3 ;  /* 0x00023803000075a7 */ /* 0x00452400080011ff */
[----:B----4-:R-:W-:Y:S05]  /*c6f0*/  @!P0 NANOSLEEP.SYNCS 0x989680 ;  /* 0x009896800000895d */ /* 0x010fea0003900000 */
[----:B------:R-:W4:Y:S02]  /*c700*/  @!P0 SYNCS.PHASECHK.TRANS64 P0, [R0+URZ+0x238], R3 ;  /* 0x00023803000085a7 */ /* 0x000f2400080010ff */
[----:B----4-:R-:W-:Y:S05]  /*c710*/  @!P0 BRA `(.L_x_273) ;  /* 0xfffffffc00f08947 */ /* 0x010fea000383ffff */
[----:B------:R-:W-:Y:S05]  /*c720*/  BRA `(.L_x_274) ;  /* 0xffffffa0007c7947 */ /* 0x000fea000383ffff */
.L_x_129:
[----:B--2---:R-:W-:-:S07]  /*c730*/  MOV R0, UR21 ;  /* 0x0000001500007c02 */ /* 0x004fce0008000f00 */
.L_x_275:
[----:B--2---:R2:W4:Y:S02]  /*c740*/  SYNCS.PHASECHK.TRANS64.TRYWAIT P0, [R0+URZ+0x240], R3 ;  /* 0x00024003000075a7 */ /* 0x00452400080011ff */
[----:B----4-:R-:W-:Y:S05]  /*c750*/  @!P0 NANOSLEEP.SYNCS 0x989680 ;  /* 0x009896800000895d */ /* 0x010fea0003900000 */
[----:B------:R-:W4:Y:S02]  /*c760*/  @!P0 SYNCS.PHASECHK.TRANS64 P0, [R0+URZ+0x240], R3 ;  /* 0x00024003000085a7 */ /* 0x000f2400080010ff */
[----:B----4-:R-:W-:Y:S05]  /*c770*/  @!P0 BRA `(.L_x_275) ;  /* 0xfffffffc00f08947 */ /* 0x010fea000383ffff */
[----:B------:R-:W-:Y:S05]  /*c780*/  BRA `(.L_x_276) ;  /* 0xffffffa0006c7947 */ /* 0x000fea000383ffff */
.L_x_131:
[----:B-1----:R1:W2:Y:S02]  /*c790*/  SYNCS.PHASECHK.TRANS64.TRYWAIT P0, [R3+URZ+0x260], R0 ;  /* 0x00026000030075a7 */ /* 0x0022a400080011ff */
[----:B--2---:R-:W-:Y:S05]  /*c7a0*/  @!P0 NANOSLEEP.SYNCS 0x989680 ;  /* 0x009896800000895d */ /* 0x004fea0003900000 */
[----:B------:R-:W2:Y:S02]  /*c7b0*/  @!P0 SYNCS.PHASECHK.TRANS64 P0, [R3+URZ+0x260], R0 ;  /* 0x00026000030085a7 */ /* 0x000ea400080010ff */
[----:B--2---:R-:W-:Y:S05]  /*c7c0*/  @!P0 BRA `(.L_x_131) ;  /* 0xfffffffc00f08947 */ /* 0x004fea000383ffff */
[----:B------:R-:W-:Y:S05]  /*c7d0*/  BRA `(.L_x_277) ;  /* 0xffffffa400307947 */ /* 0x000fea000383ffff */
.L_x_142:
[----:B--2---:R2:W1:Y:S02]  /*c7e0*/  SYNCS.PHASECHK.TRANS64.TRYWAIT P1, [R5+URZ+0x210], R2 ;  /* 0x00021002050075a7 */ /* 0x00446400080211ff */
[----:B-1----:R-:W-:Y:S05]  /*c7f0*/  @!P1 NANOSLEEP.SYNCS 0x989680 ;  /* 0x009896800000995d */ /* 0x002fea0003900000 */
[----:B------:R-:W1:Y:S02]  /*c800*/  @!P1 SYNCS.PHASECHK.TRANS64 P1, [R5+URZ+0x210], R2 ;  /* 0x00021002050095a7 */ /* 0x000e6400080210ff */
[----:B-1----:R-:W-:Y:S05]  /*c810*/  @!P1 BRA `(.L_x_142) ;  /* 0xfffffffc00f09947 */ /* 0x002fea000383ffff */
[----:B------:R-:W-:Y:S05]  /*c820*/  BRA `(.L_x_141) ;  /* 0xffffffb000a47947 */ /* 0x000fea000383ffff */
.L_x_144:
[----:B-1----:R1:W4:Y:S02]  /*c830*/  SYNCS.PHASECHK.TRANS64.TRYWAIT P0, [R90+URZ+0x280], R7 ;  /* 0x000280075a0075a7 */ /* 0x00232400080011ff */
[----:B----4-:R-:W-:Y:S05]  /*c840*/  @!P0 NANOSLEEP.SYNCS 0x989680 ;  /* 0x009896800000895d */ /* 0x010fea0003900000 */
[----:B------:R-:W4:Y:S02]  /*c850*/  @!P0 SYNCS.PHASECHK.TRANS64 P0, [R90+URZ+0x280], R7 ;  /* 0x000280075a0085a7 */ /* 0x000f2400080010ff */
[----:B----4-:R-:W-:Y:S05]  /*c860*/  @!P0 BRA `(.L_x_144) ;  /* 0xfffffffc00f08947 */ /* 0x010fea000383ffff */
[----:B------:R-:W-:Y:S05]  /*c870*/  BRA `(.L_x_143) ;  /* 0xffffffb000f47947 */ /* 0x000fea000383ffff */
.L_x_152:
[----:B---3--:R3:W4:Y:S02]  /*c880*/  SYNCS.PHASECHK.TRANS64.TRYWAIT P0, [R103+URZ+0x210], R4 ;  /* 0x00021004670075a7 */ /* 0x00872400080011ff */
[----:B----4-:R-:W-:Y:S05]  /*c890*/  @!P0 NANOSLEEP.SYNCS 0x989680 ;  /* 0x009896800000895d */ /* 0x010fea0003900000 */
[----:B------:R-:W4:Y:S02]  /*c8a0*/  @!P0 SYNCS.PHASECHK.TRANS64 P0, [R103+URZ+0x210], R4 ;  /* 0x00021004670085a7 */ /* 0x000f2400080010ff */
[----:B----4-:R-:W-:Y:S05]  /*c8b0*/  @!P0 BRA `(.L_x_152) ;  /* 0xfffffffc00f08947 */ /* 0x010fea000383ffff */
[----:B------:R-:W-:Y:S05]  /*c8c0*/  BRA `(.L_x_151) ;  /* 0xffffffbc00fc7947 */ /* 0x000fea000383ffff */
.L_x_160:
[----:B---3--:R3:W4:Y:S02]  /*c8d0*/  SYNCS.PHASECHK.TRANS64.TRYWAIT P0, [R103+URZ+0x210], R4 ;  /* 0x00021004670075a7 */ /* 0x00872400080011ff */
[----:B----4-:R-:W-:Y:S05]  /*c8e0*/  @!P0 NANOSLEEP.SYNCS 0x989680 ;  /* 0x009896800000895d */ /* 0x010fea0003900000 */
[----:B------:R-:W4:Y:S02]  /*c8f0*/  @!P0 SYNCS.PHASECHK.TRANS64 P0, [R103+URZ+0x210], R4 ;  /* 0x00021004670085a7 */ /* 0x000f2400080010ff */
[----:B----4-:R-:W-:Y:S05]  /*c900*/  @!P0 BRA `(.L_x_160) ;  /* 0xfffffffc00f08947 */ /* 0x010fea000383ffff */
[----:B------:R-:W-:Y:S05]  /*c910*/  BRA `(.L_x_159) ;  /* 0xffffffcc004c7947 */ /* 0x000fea000383ffff */
.L_x_168:
[----:B---3--:R3:W4:Y:S02]  /*c920*/  SYNCS.PHASECHK.TRANS64.TRYWAIT P0, [R102+URZ+0x210], R3 ;  /* 0x00021003660075a7 */ /* 0x00872400080011ff */
[----:B----4-:R-:W-:Y:S05]  /*c930*/  @!P0 NANOSLEEP.SYNCS 0x989680 ;  /* 0x009896800000895d */ /* 0x010fea0003900000 */
[----:B------:R-:W4:Y:S02]  /*c940*/  @!P0 SYNCS.PHASECHK.TRANS64 P0, [R102+URZ+0x210], R3 ;  /* 0x00021003660085a7 */ /* 0x000f2400080010ff */
[----:B----4-:R-:W-:Y:S05]  /*c950*/  @!P0 BRA `(.L_x_168) ;  /* 0xfffffffc00f08947 */ /* 0x010fea000383ffff */
[----:B------:R-:W-:Y:S05]  /*c960*/  BRA `(.L_x_167) ;  /* 0xffffffd800a47947 */ /* 0x000fea000383ffff */
        .weak           $__internal_0_$__cuda_sm10x_tcgen05_guardrail_trap_col_being_dealloced_not_returned_by_alloc
        .type           $__internal_0_$__cuda_sm10x_tcgen05_guardrail_trap_col_being_dealloced_not_returned_by_alloc,@function
        .size           $__internal_0_$__cuda_sm10x_tcgen05_guardrail_trap_col_being_dealloced_not_returned_by_alloc,($__internal_1_$__cuda_sm10x_tcgen05_guardrail_trap_phase_invalid_during_alloc - $__internal_0_$__cuda_sm10x_tcgen05_guardrail_trap_col_being_dealloced_not_returned_by_alloc)
$__internal_0_$__cuda_sm10x_tcgen05_guardrail_trap_col_being_dealloced_not_returned_by_alloc:
[----:B------:R-:W-:Y:S05]  /*c970*/  BPT.TRAP 0x1 ;  /* 0x000000040000795c */ /* 0x000fea0000300000 */
[----:B------:R-:W-:-:S04]  /*c980*/  HFMA2 R3, -RZ, RZ, 0, 0 ;  /* 0x00000000ff037431 */ /* 0x000fc800000001ff */
[----:B------:R-:W-:Y:S05]  /*c990*/  RET.REL.NODEC R2 `(_ZN7cutlass13device_kernelINS_4gemm6kernel13GemmUniversalIN4cute5tupleIJiiiiEEENS1_10collective13CollectiveMmaINS1_35MainloopSm100TmaUmmaWarpSpecializedILi33ELi2ELi4ENS5_IJNS4_1CILi2EEESB_NSA_ILi1EEEEEEEENS5_IJNSA_ILi128EEENSA_ILi256EEENSA_ILi32EEEEEENS_12float_e5m2_tENS5_IJlSC_lEEESJ_SK_NS4_8TiledMMAINS4_8MMA_AtomIJNS4_10MMA_TraitsINS4_25SM100_MMA_F8F6F4_2x1SM_SSEJSJ_SJ_fSF_SG_NS4_17integral_constantINS4_4UMMA5MajorELSR_0EEESS_NSP_INSQ_7ScaleInELST_0EEESU_EEEEEENS4_6LayoutINS5_IJSC_SC_SC_EEENS5_IJNSA_ILi0EEESZ_SZ_EEEEENS5_IJNS4_10UnderscoreES12_S12_EEEEENS4_28SM100_TMA_2SM_LOAD_MULTICASTENS4_14ComposedLayoutINS4_7SwizzleILi1ELi4ELi3EEENS4_18smem_ptr_flag_bitsILi8EEENSX_INS5_IJNSA_ILi8EEESH_EEENS5_IJSH_SC_EEEEEEEvNS4_8identityENS4_18SM100_TMA_2SM_LOADES1F_vS1G_EENS_8epilogue10collective18CollectiveEpilogueINS1J_23Sm100TmaWarpSpecializedILi4ELi2ELi32ELb0ELb0EEEJNS5_IJNSA_ILi64EEESG_SH_EEENS5_IJNSX_IS1O_SC_EENSX_INS5_IJSH_SB_EEENS5_IJSC_SF_EEEEEEEESJ_SK_SJ_SK_NS1J_6fusion15FusionCallbacksIS1N_NS1V_17LinearCombinationISJ_fSJ_fLNS_15FloatRoundStyleE2EEES1P_S1U_JEEENS4_5SM1004TMEM4LOAD26SM100_TMEM_LOAD_32dp32b32xENS4_13SM90_TMA_LOADES1F_NS4_39AutoVectorizingCopyWithAssumedAlignmentILi128EEENS4_14SM90_TMA_STOREES1F_S27_S27_EEEvvEEEEvNT_6ParamsE) ;  /* 0xffffff3402987950 */ /* 0x000fea0003c3ffff */
        .weak           $__internal_1_$__cuda_sm10x_tcgen05_guardrail_trap_phase_invalid_during_alloc
        .type           $__internal_1_$__cuda_sm10x_tcgen05_guardrail_trap_phase_invalid_during_alloc,@function
        .size           $__internal_1_$__cuda_sm10x_tcgen05_guardrail_trap_phase_invalid_during_alloc,($__internal_2_$__cuda_sm10x_tcgen05_guardrail_trap_unallocated_columns_being_dealloced - $__internal_1_$__cuda_sm10x_tcgen05_guardrail_trap_phase_invalid_during_alloc)
$__internal_1_$__cuda_sm10x_tcgen05_guardrail_trap_phase_invalid_during_alloc:
[----:B------:R-:W-:Y:S05]  /*c9a0*/  BPT.TRAP 0x1 ;  /* 0x000000040000795c */ /* 0x000fea0000300000 */
[----:B------:R-:W-:-:S04]  /*c9b0*/  MOV R5, 0x0 ;  /* 0x0000000000057802 */ /* 0x000fc80000000f00 */
[----:B------:R-:W-:Y:S05]  /*c9c0*/  RET.REL.NODEC R4 `(_ZN7cutlass13device_kernelINS_4gemm6kernel13GemmUniversalIN4cute5tupleIJiiiiEEENS1_10collective13CollectiveMmaINS1_35MainloopSm100TmaUmmaWarpSpecializedILi33ELi2ELi4ENS5_IJNS4_1CILi2EEESB_NSA_ILi1EEEEEEEENS5_IJNSA_ILi128EEENSA_ILi256EEENSA_ILi32EEEEEENS_12float_e5m2_tENS5_IJlSC_lEEESJ_SK_NS4_8TiledMMAINS4_8MMA_AtomIJNS4_10MMA_TraitsINS4_25SM100_MMA_F8F6F4_2x1SM_SSEJSJ_SJ_fSF_SG_NS4_17integral_constantINS4_4UMMA5MajorELSR_0EEESS_NSP_INSQ_7ScaleInELST_0EEESU_EEEEEENS4_6LayoutINS5_IJSC_SC_SC_EEENS5_IJNSA_ILi0EEESZ_SZ_EEEEENS5_IJNS4_10UnderscoreES12_S12_EEEEENS4_28SM100_TMA_2SM_LOAD_MULTICASTENS4_14ComposedLayoutINS4_7SwizzleILi1ELi4ELi3EEENS4_18smem_ptr_flag_bitsILi8EEENSX_INS5_IJNSA_ILi8EEESH_EEENS5_IJSH_SC_EEEEEEEvNS4_8identityENS4_18SM100_TMA_2SM_LOADES1F_vS1G_EENS_8epilogue10collective18CollectiveEpilogueINS1J_23Sm100TmaWarpSpecializedILi4ELi2ELi32ELb0ELb0EEEJNS5_IJNSA_ILi64EEESG_SH_EEENS5_IJNSX_IS1O_SC_EENSX_INS5_IJSH_SB_EEENS5_IJSC_SF_EEEEEEEESJ_SK_SJ_SK_NS1J_6fusion15FusionCallbacksIS1N_NS1V_17LinearCombinationISJ_fSJ_fLNS_15FloatRoundStyleE2EEES1P_S1U_JEEENS4_5SM1004TMEM4LOAD26SM100_TMEM_LOAD_32dp32b32xENS4_13SM90_TMA_LOADES1F_NS4_39AutoVectorizingCopyWithAssumedAlignmentILi128EEENS4_14SM90_TMA_STOREES1F_S27_S27_EEEvvEEEEvNT_6ParamsE) ;  /* 0xffffff34048c7950 */ /* 0x000fea0003c3ffff */
        .weak           $__internal_2_$__cuda_sm10x_tcgen05_guardrail_trap_unallocated_columns_being_dealloced
        .type           $__internal_2_$__cuda_sm10x_tcgen05_guardrail_trap_unallocated_columns_being_dealloced,@function
        .size           $__internal_2_$__cuda_sm10x_tcgen05_guardrail_trap_unallocated_columns_being_dealloced,(.L_x_279 - $__internal_2_$__cuda_sm10x_tcgen05_guardrail_trap_unallocated_columns_being_dealloced)
$__internal_2_$__cuda_sm10x_tcgen05_guardrail_trap_unallocated_columns_being_dealloced:
[----:B------:R-:W-:Y:S05]  /*c9d0*/  BPT.TRAP 0x1 ;  /* 0x000000040000795c */ /* 0x000fea0000300000 */
[----:B------:R-:W-:-:S04]  /*c9e0*/  HFMA2 R3, -RZ, RZ, 0, 0 ;  /* 0x00000000ff037431 */ /* 0x000fc800000001ff */
[----:B------:R-:W-:Y:S05]  /*c9f0*/  RET.REL.NODEC R2 `(_ZN7cutlass13device_kernelINS_4gemm6kernel13GemmUniversalIN4cute5tupleIJiiiiEEENS1_10collective13CollectiveMmaINS1_35MainloopSm100TmaUmmaWarpSpecializedILi33ELi2ELi4ENS5_IJNS4_1CILi2EEESB_NSA_ILi1EEEEEEEENS5_IJNSA_ILi128EEENSA_ILi256EEENSA_ILi32EEEEEENS_12float_e5m2_tENS5_IJlSC_lEEESJ_SK_NS4_8TiledMMAINS4_8MMA_AtomIJNS4_10MMA_TraitsINS4_25SM100_MMA_F8F6F4_2x1SM_SSEJSJ_SJ_fSF_SG_NS4_17integral_constantINS4_4UMMA5MajorELSR_0EEESS_NSP_INSQ_7ScaleInELST_0EEESU_EEEEEENS4_6LayoutINS5_IJSC_SC_SC_EEENS5_IJNSA_ILi0EEESZ_SZ_EEEEENS5_IJNS4_10UnderscoreES12_S12_EEEEENS4_28SM100_TMA_2SM_LOAD_MULTICASTENS4_14ComposedLayoutINS4_7SwizzleILi1ELi4ELi3EEENS4_18smem_ptr_flag_bitsILi8EEENSX_INS5_IJNSA_ILi8EEESH_EEENS5_IJSH_SC_EEEEEEEvNS4_8identityENS4_18SM100_TMA_2SM_LOADES1F_vS1G_EENS_8epilogue10collective18CollectiveEpilogueINS1J_23Sm100TmaWarpSpecializedILi4ELi2ELi32ELb0ELb0EEEJNS5_IJNSA_ILi64EEESG_SH_EEENS5_IJNSX_IS1O_SC_EENSX_INS5_IJSH_SB_EEENS5_IJSC_SF_EEEEEEEESJ_SK_SJ_SK_NS1J_6fusion15FusionCallbacksIS1N_NS1V_17LinearCombinationISJ_fSJ_fLNS_15FloatRoundStyleE2EEES1P_S1U_JEEENS4_5SM1004TMEM4LOAD26SM100_TMEM_LOAD_32dp32b32xENS4_13SM90_TMA_LOADES1F_NS4_39AutoVectorizingCopyWithAssumedAlignmentILi128EEENS4_14SM90_TMA_STOREES1F_S27_S27_EEEvvEEEEvNT_6ParamsE) ;  /* 0xffffff3402807950 */ /* 0x000fea0003c3ffff */
.L_x_278:
[----:B------:R-:W-:-:S00]  /*ca00*/  BRA `(.L_x_278) ;  /* 0xfffffffc00fc7947 */ /* 0x000fc0000383ffff */
[----:B------:R-:W-:-:S00]  /*ca10*/  NOP ;  /* 0x0000000000007918 */ /* 0x000fc00000000000 */
        /* <DEDUP_REMOVED lines=14> */
.L_x_279:


//--------------------- .nv.global.init           --------------------------
	.section	.nv.global.init,"aw",@progbits
.nv.global.init:
	.type		$str$27,@object
	.size		$str$27,($str$28 - $str$27)
$str$27:
        /*0000*/ 	.byte	0x28, 0x61, 0x64, 0x64, 0x72, 0x65, 0x73, 0x73, 0x20, 0x26, 0x20, 0x6d, 0x61, 0x73, 0x6b, 0x29
        /*0010*/ 	.byte	0x20, 0x3d, 0x3d, 0x20, 0x30, 0x00
	.type		$str$28,@object
	.size		$str$28,($str$26 - $str$28)
$str$28:
        /*0016*/ 	.byte	0x2f, 0x74, 0x6d, 0x70, 0x2f, 0x63, 0x75, 0x74, 0x6c, 0x61, 0x73, 0x73, 0x5f, 0x73, 0x77, 0x65
        /*0026*/ 	.byte	0x65, 0x70, 0x5f, 0x73, 0x72, 0x63, 0x2f, 0x69, 0x6e, 0x63, 0x6c, 0x75, 0x64, 0x65, 0x2f, 0x63
        /*0036*/ 	.byte	0x75, 0x74, 0x65, 0x2f, 0x70, 0x6f, 0x69, 0x6e, 0x74, 0x65, 0x72, 0x5f, 0x66, 0x6c, 0x61, 0x67
        /*0046*/ 	.byte	0x67, 0x65, 0x64, 0x2e, 0x68, 0x70, 0x70, 0x00
	.type		$str$26,@object
	.size		$str$26,($str$25 - $str$26)
$str$26:
        /*004e*/ 	.byte	0x2f, 0x74, 0x6d, 0x70, 0x2f, 0x63, 0x75, 0x74, 0x6c, 0x61, 0x73, 0x73, 0x5f, 0x73, 0x77, 0x65
        /*005e*/ 	.byte	0x65, 0x70, 0x5f, 0x73, 0x72, 0x63, 0x2f, 0x69, 0x6e, 0x63, 0x6c, 0x75, 0x64, 0x65, 0x2f, 0x63
        /*006e*/ 	.byte	0x75, 0x74, 0x65, 0x2f, 0x61, 0x74, 0x6f, 0x6d, 0x2f, 0x63, 0x6f, 0x70, 0x79, 0x5f, 0x74, 0x72
        /*007e*/ 	.byte	0x61, 0x69, 0x74, 0x73, 0x5f, 0x73, 0x6d, 0x31, 0x30, 0x30, 0x2e, 0x68, 0x70, 0x70, 0x00
	.type		$str$25,@object
	.size		$str$25,(__unnamed_1 - $str$25)
$str$25:
        /*008d*/ 	.byte	0x28, 0x28, 0x75, 0x69, 0x6e, 0x74, 0x33, 0x32, 0x5f, 0x74, 0x28, 0x74, 0x68, 0x72, 0x65, 0x61
        /*009d*/ 	.byte	0x64, 0x49, 0x64, 0x78, 0x2e, 0x78, 0x29, 0x20, 0x2f, 0x20, 0x33, 0x32, 0x29, 0x20, 0x25, 0x20
        /*00ad*/ 	.byte	0x34, 0x29, 0x20, 0x3d, 0x3d, 0x20, 0x28, 0x28, 0x28, 0x74, 0x6d, 0x65, 0x6d, 0x5f, 0x61, 0x64
        /*00bd*/ 	.byte	0x64, 0x72, 0x20, 0x3e, 0x3e, 0x20, 0x31, 0x36, 0x29, 0x20, 0x2f, 0x20, 0x33, 0x32, 0x29, 0x20
        /*00cd*/ 	.byte	0x25, 0x20, 0x34, 0x29, 0x00
	.type		__unnamed_1,@object
	.size		__unnamed_1,(__unnamed_2 - __unnamed_1)
__unnamed_1:
        /*00d2*/ 	.byte	0x61, 0x75, 0x74, 0x6f, 0x20, 0x63, 0x75, 0x74, 0x65, 0x3a, 0x3a, 0x61, 0x73, 0x5f, 0x70, 0x6f
        /* <DEDUP_REMOVED lines=24> */
        /*0262*/ 	.byte	0x3a, 0x3a, 0x43, 0x3c, 0x34, 0x30, 0x39, 0x36, 0x3e, 0x3e, 0x3e, 0x3e, 0x5d, 0x00
	.type		__unnamed_2,@object
	.size		__unnamed_2,(__unnamed_3 - __unnamed_2)
__unnamed_2:
        /* <DEDUP_REMOVED lines=26> */
	.type		__unnamed_3,@object
	.size		__unnamed_3,(.L_3 - __unnamed_3)
__unnamed_3:
        /* <DEDUP_REMOVED lines=40> */
        /*068e*/ 	.byte	0x74, 0x65, 0x3a, 0x3a, 0x43, 0x3c, 0x30, 0x3e, 0x3e, 0x3e, 0x3e, 0x5d, 0x00
.L_3:


//--------------------- .nv.shared._ZN7cutlass13device_kernelINS_4gemm6kernel13GemmUniversalIN4cute5tupleIJiiiiEEENS1_10collective13CollectiveMmaINS1_35MainloopSm100TmaUmmaWarpSpecializedILi33ELi2ELi4ENS5_IJNS4_1CILi2EEESB_NSA_ILi1EEEEEEEENS5_IJNSA_ILi128EEENSA_ILi256EEENSA_ILi32EEEEEENS_12float_e5m2_tENS5_IJlSC_lEEESJ_SK_NS4_8TiledMMAINS4_8MMA_AtomIJNS4_10MMA_TraitsINS4_25SM100_MMA_F8F6F4_2x1SM_SSEJSJ_SJ_fSF_SG_NS4_17integral_constantINS4_4UMMA5MajorELSR_0EEESS_NSP_INSQ_7ScaleInELST_0EEESU_EEEEEENS4_6LayoutINS5_IJSC_SC_SC_EEENS5_IJNSA_ILi0EEESZ_SZ_EEEEENS5_IJNS4_10UnderscoreES12_S12_EEEEENS4_28SM100_TMA_2SM_LOAD_MULTICASTENS4_14ComposedLayoutINS4_7SwizzleILi1ELi4ELi3EEENS4_18smem_ptr_flag_bitsILi8EEENSX_INS5_IJNSA_ILi8EEESH_EEENS5_IJSH_SC_EEEEEEEvNS4_8identityENS4_18SM100_TMA_2SM_LOADES1F_vS1G_EENS_8epilogue10collective18CollectiveEpilogueINS1J_23Sm100TmaWarpSpecializedILi4ELi2ELi32ELb0ELb0EEEJNS5_IJNSA_ILi64EEESG_SH_EEENS5_IJNSX_IS1O_SC_EENSX_INS5_IJSH_SB_EEENS5_IJSC_SF_EEEEEEEESJ_SK_SJ_SK_NS1J_6fusion15FusionCallbacksIS1N_NS1V_17LinearCombinationISJ_fSJ_fLNS_15FloatRoundStyleE2EEES1P_S1U_JEEENS4_5SM1004TMEM4LOAD26SM100_TMEM_LOAD_32dp32b32xENS4_13SM90_TMA_LOADES1F_NS4_39AutoVectorizingCopyWithAssumedAlignmentILi128EEENS4_14SM90_TMA_STOREES1F_S27_S27_EEEvvEEEEvNT_6ParamsE --------------------------
	.section	.nv.shared._ZN7cutlass13device_kernelINS_4gemm6kernel13GemmUniversalIN4cute5tupleIJiiiiEEENS1_10collective13CollectiveMmaINS1_35MainloopSm100TmaUmmaWarpSpecializedILi33ELi2ELi4ENS5_IJNS4_1CILi2EEESB_NSA_ILi1EEEEEEEENS5_IJNSA_ILi128EEENSA_ILi256EEENSA_ILi32EEEEEENS_12float_e5m2_tENS5_IJlSC_lEEESJ_SK_NS4_8TiledMMAINS4_8MMA_AtomIJNS4_10MMA_TraitsINS4_25SM100_MMA_F8F6F4_2x1SM_SSEJSJ_SJ_fSF_SG_NS4_17integral_constantINS4_4UMMA5MajorELSR_0EEESS_NSP_INSQ_7ScaleInELST_0EEESU_EEEEEENS4_6LayoutINS5_IJSC_SC_SC_EEENS5_IJNSA_ILi0EEESZ_SZ_EEEEENS5_IJNS4_10UnderscoreES12_S12_EEEEENS4_28SM100_TMA_2SM_LOAD_MULTICASTENS4_14ComposedLayoutINS4_7SwizzleILi1ELi4ELi3EEENS4_18smem_ptr_flag_bitsILi8EEENSX_INS5_IJNSA_ILi8EEESH_EEENS5_IJSH_SC_EEEEEEEvNS4_8identityENS4_18SM100_TMA_2SM_LOADES1F_vS1G_EENS_8epilogue10collective18CollectiveEpilogueINS1J_23Sm100TmaWarpSpecializedILi4ELi2ELi32ELb0ELb0EEEJNS5_IJNSA_ILi64EEESG_SH_EEENS5_IJNSX_IS1O_SC_EENSX_INS5_IJSH_SB_EEENS5_IJSC_SF_EEEEEEEESJ_SK_SJ_SK_NS1J_6fusion15FusionCallbacksIS1N_NS1V_17LinearCombinationISJ_fSJ_fLNS_15FloatRoundStyleE2EEES1P_S1U_JEEENS4_5SM1004TMEM4LOAD26SM100_TMEM_LOAD_32dp32b32xENS4_13SM90_TMA_LOADES1F_NS4_39AutoVectorizingCopyWithAssumedAlignmentILi128EEENS4_14SM90_TMA_STOREES1F_S27_S27_EEEvvEEEEvNT_6ParamsE,"aw",@nobits
	.sectionflags	@""
	.align	16
	.zero		1024


//--------------------- .nv.shared.reserved.0     --------------------------
	.section	.nv.shared.reserved.0,"aw",@nobits
	.weak		__nv_reservedSMEM_offset_0_alias
	.size		__nv_reservedSMEM_offset_0_alias, 0, 64
	.other		__nv_reservedSMEM_offset_0_alias,@"STO_CUDA_RESERVED_SHARED STV_DEFAULT"
__nv_reservedSMEM_offset_0_alias:
	.zero		0
.nv.shared.reserved.0:
	.zero		64
	.weak		__nv_reservedSMEM_tcgen05_partition
	.type		__nv_reservedSMEM_tcgen05_partition,@object
	.size		__nv_reservedSMEM_tcgen05_partition,(.L_0 - __nv_reservedSMEM_tcgen05_partition)
__nv_reservedSMEM_tcgen05_partition:
	.zero		32
.L_0:


//--------------------- .nv.global                --------------------------
	.section	.nv.global,"aw",@nobits
.nv.global:
	.type		_ZN40_INTERNAL_b8d13785_4_k_cu_01baab5f_377704cute1_E,@object
	.size		_ZN40_INTERNAL_b8d13785_4_k_cu_01baab5f_377704cute1_E,(_ZN40_INTERNAL_b8d13785_4_k_cu_01baab5f_377704cuda3std3__45__cpo6cbeginE - _ZN40_INTERNAL_b8d13785_4_k_cu_01baab5f_377704cute1_E)
_ZN40_INTERNAL_b8d13785_4_k_cu_01baab5f_377704cute1_E:
	.zero		1
	.type		_ZN40_INTERNAL_b8d13785_4_k_cu_01baab5f_377704cuda3std3__45__cpo6cbeginE,@object
	.size		_ZN40_INTERNAL_b8d13785_4_k_cu_01baab5f_377704cuda3std3__45__cpo6cbeginE,(_ZN40_INTERNAL_b8d13785_4_k_cu_01baab5f_377704cuda3std3__48in_placeE - _ZN40_INTERNAL_b8d13785_4_k_cu_01baab5f_377704cuda3std3__45__cpo6cbeginE)
_ZN40_INTERNAL_b8d13785_4_k_cu_01baab5f_377704cuda3std3__45__cpo6cbeginE:
	.zero		1
	.type		_ZN40_INTERNAL_b8d13785_4_k_cu_01baab5f_377704cuda3std3__48in_placeE,@object
	.size		_ZN40_INTERNAL_b8d13785_4_k_cu_01baab5f_377704cuda3std3__48in_placeE,(_ZN40_INTERNAL_b8d13785_4_k_cu_01baab5f_377704cuda3std6ranges3__45__cpo9iter_moveE - _ZN40_INTERNAL_b8d13785_4_k_cu_01baab5f_377704cuda3std3__48in_placeE)
_ZN40_INTERNAL_b8d13785_4_k_cu_01baab5f_377704cuda3std3__48in_placeE:
	.zero		1
	.type		_ZN40_INTERNAL_b8d13785_4_k_cu_01baab5f_377704cuda3std6ranges3__45__cpo9iter_moveE,@object
	.size		_ZN40_INTERNAL_b8d13785_4_k_cu_01baab5f_377704cuda3std6ranges3__45__cpo9iter_moveE,(_ZN40_INTERNAL_b8d13785_4_k_cu_01baab5f_377704cuda3std3__45__cpo5beginE - _ZN40_INTERNAL_b8d13785_4_k_cu_01baab5f_377704cuda3std6ranges3__45__cpo9iter_moveE)
_ZN40_INTERNAL_b8d13785_4_k_cu_01baab5f_377704cuda3std6ranges3__45__cpo9iter_moveE:
	.zero		1
	.type		_ZN40_INTERNAL_b8d13785_4_k_cu_01baab5f_377704cuda3std3__45__cpo5beginE,@object
	.size		_ZN40_INTERNAL_b8d13785_4_k_cu_01baab5f_377704cuda3std3__45__cpo5beginE,(_ZN40_INTERNAL_b8d13785_4_k_cu_01baab5f_377704cuda3std3__442_GLOBAL__N__b8d13785_4_k_cu_01baab5f_377706ignoreE - _ZN40_INTERNAL_b8d13785_4_k_cu_01baab5f_377704cuda3std3__45__cpo5beginE)
_ZN40_INTERNAL_b8d13785_4_k_cu_01baab5f_377704cuda3std3__45__cpo5beginE:
	.zero		1
	.type		_ZN40_INTERNAL_b8d13785_4_k_cu_01baab5f_377704cuda3std3__442_GLOBAL__N__b8d13785_4_k_cu_01baab5f_377706ignoreE,@object
	.size		_ZN40_INTERNAL_b8d13785_4_k_cu_01baab5f_377704cuda3std3__442_GLOBAL__N__b8d13785_4_k_cu_01baab5f_377706ignoreE,(_ZN40_INTERNAL_b8d13785_4_k_cu_01baab5f_377704cute7productE - _ZN40_INTERNAL_b8d13785_4_k_cu_01baab5f_377704cuda3std3__442_GLOBAL__N__b8d13785_4_k_cu_01baab5f_377706ignoreE)
_ZN40_INTERNAL_b8d13785_4_k_cu_01baab5f_377704cuda3std3__442_GLOBAL__N__b8d13785_4_k_cu_01baab5f_377706ignoreE:
	.zero		1
	.type		_ZN40_INTERNAL_b8d13785_4_k_cu_01baab5f_377704cute7productE,@object
	.size		_ZN40_INTERNAL_b8d13785_4_k_cu_01baab5f_377704cute7productE,(_ZN40_INTERNAL_b8d13785_4_k_cu_01baab5f_377704cuda3std3__45__cpo3endE - _ZN40_INTERNAL_b8d13785_4_k_cu_01baab5f_377704cute7productE)
_ZN40_INTERNAL_b8d13785_4_k_cu_01baab5f_377704cute7productE:
	.zero		1
	.type		_ZN40_INTERNAL_b8d13785_4_k_cu_01baab5f_377704cuda3std3__45__cpo3endE,@object
	.size		_ZN40_INTERNAL_b8d13785_4_k_cu_01baab5f_377704cuda3std3__45__cpo3endE,(_ZN40_INTERNAL_b8d13785_4_k_cu_01baab5f_377704cuda3std3__419piecewise_constructE - _ZN40_INTERNAL_b8d13785_4_k_cu_01baab5f_377704cuda3std3__45__cpo3endE)
_ZN40_INTERNAL_b8d13785_4_k_cu_01baab5f_377704cuda3std3__45__cpo3endE:
	.zero		1
	.type		_ZN40_INTERNAL_b8d13785_4_k_cu_01baab5f_377704cuda3std3__419piecewise_constructE,@object
	.size		_ZN40_INTERNAL_b8d13785_4_k_cu_01baab5f_377704cuda3std3__419piecewise_constructE,(_ZN40_INTERNAL_b8d13785_4_k_cu_01baab5f_377704cuda3std3__45__cpo4cendE - _ZN40_INTERNAL_b8d13785_4_k_cu_01baab5f_377704cuda3std3__419piecewise_constructE)
_ZN40_INTERNAL_b8d13785_4_k_cu_01baab5f_377704cuda3std3__419piecewise_constructE:
	.zero		1
	.type		_ZN40_INTERNAL_b8d13785_4_k_cu_01baab5f_377704cuda3std3__45__cpo4cendE,@object
	.size		_ZN40_INTERNAL_b8d13785_4_k_cu_01baab5f_377704cuda3std3__45__cpo4cendE,(_ZN40_INTERNAL_b8d13785_4_k_cu_01baab5f_377704cuda3std6ranges3__45__cpo4swapE - _ZN40_INTERNAL_b8d13785_4_k_cu_01baab5f_377704cuda3std3__45__cpo4cendE)
_ZN40_INTERNAL_b8d13785_4_k_cu_01baab5f_377704cuda3std3__45__cpo4cendE:
	.zero		1
	.type		_ZN40_INTERNAL_b8d13785_4_k_cu_01baab5f_377704cuda3std6ranges3__45__cpo4swapE,@object
	.size		_ZN40_INTERNAL_b8d13785_4_k_cu_01baab5f_377704cuda3std6ranges3__45__cpo4swapE,(.L_11 - _ZN40_INTERNAL_b8d13785_4_k_cu_01baab5f_377704cuda3std6ranges3__45__cpo4swapE)
_ZN40_INTERNAL_b8d13785_4_k_cu_01baab5f_377704cuda3std6ranges3__45__cpo4swapE:
	.zero		1
.L_11:


//--------------------- .nv.constant0._ZN7cutlass13device_kernelINS_4gemm6kernel13GemmUniversalIN4cute5tupleIJiiiiEEENS1_10collective13CollectiveMmaINS1_35MainloopSm100TmaUmmaWarpSpecializedILi33ELi2ELi4ENS5_IJNS4_1CILi2EEESB_NSA_ILi1EEEEEEEENS5_IJNSA_ILi128EEENSA_ILi256EEENSA_ILi32EEEEEENS_12float_e5m2_tENS5_IJlSC_lEEESJ_SK_NS4_8TiledMMAINS4_8MMA_AtomIJNS4_10MMA_TraitsINS4_25SM100_MMA_F8F6F4_2x1SM_SSEJSJ_SJ_fSF_SG_NS4_17integral_constantINS4_4UMMA5MajorELSR_0EEESS_NSP_INSQ_7ScaleInELST_0EEESU_EEEEEENS4_6LayoutINS5_IJSC_SC_SC_EEENS5_IJNSA_ILi0EEESZ_SZ_EEEEENS5_IJNS4_10UnderscoreES12_S12_EEEEENS4_28SM100_TMA_2SM_LOAD_MULTICASTENS4_14ComposedLayoutINS4_7SwizzleILi1ELi4ELi3EEENS4_18smem_ptr_flag_bitsILi8EEENSX_INS5_IJNSA_ILi8EEESH_EEENS5_IJSH_SC_EEEEEEEvNS4_8identityENS4_18SM100_TMA_2SM_LOADES1F_vS1G_EENS_8epilogue10collective18CollectiveEpilogueINS1J_23Sm100TmaWarpSpecializedILi4ELi2ELi32ELb0ELb0EEEJNS5_IJNSA_ILi64EEESG_SH_EEENS5_IJNSX_IS1O_SC_EENSX_INS5_IJSH_SB_EEENS5_IJSC_SF_EEEEEEEESJ_SK_SJ_SK_NS1J_6fusion15FusionCallbacksIS1N_NS1V_17LinearCombinationISJ_fSJ_fLNS_15FloatRoundStyleE2EEES1P_S1U_JEEENS4_5SM1004TMEM4LOAD26SM100_TMEM_LOAD_32dp32b32xENS4_13SM90_TMA_LOADES1F_NS4_39AutoVectorizingCopyWithAssumedAlignmentILi128EEENS4_14SM90_TMA_STOREES1F_S27_S27_EEEvvEEEEvNT_6ParamsE --------------------------
	.section	.nv.constant0._ZN7cutlass13device_kernelINS_4gemm6kernel13GemmUniversalIN4cute5tupleIJiiiiEEENS1_10collective13CollectiveMmaINS1_35MainloopSm100TmaUmmaWarpSpecializedILi33ELi2ELi4ENS5_IJNS4_1CILi2EEESB_NSA_ILi1EEEEEEEENS5_IJNSA_ILi128EEENSA_ILi256EEENSA_ILi32EEEEEENS_12float_e5m2_tENS5_IJlSC_lEEESJ_SK_NS4_8TiledMMAINS4_8MMA_AtomIJNS4_10MMA_TraitsINS4_25SM100_MMA_F8F6F4_2x1SM_SSEJSJ_SJ_fSF_SG_NS4_17integral_constantINS4_4UMMA5MajorELSR_0EEESS_NSP_INSQ_7ScaleInELST_0EEESU_EEEEEENS4_6LayoutINS5_IJSC_SC_SC_EEENS5_IJNSA_ILi0EEESZ_SZ_EEEEENS5_IJNS4_10UnderscoreES12_S12_EEEEENS4_28SM100_TMA_2SM_LOAD_MULTICASTENS4_14ComposedLayoutINS4_7SwizzleILi1ELi4ELi3EEENS4_18smem_ptr_flag_bitsILi8EEENSX_INS5_IJNSA_ILi8EEESH_EEENS5_IJSH_SC_EEEEEEEvNS4_8identityENS4_18SM100_TMA_2SM_LOADES1F_vS1G_EENS_8epilogue10collective18CollectiveEpilogueINS1J_23Sm100TmaWarpSpecializedILi4ELi2ELi32ELb0ELb0EEEJNS5_IJNSA_ILi64EEESG_SH_EEENS5_IJNSX_IS1O_SC_EENSX_INS5_IJSH_SB_EEENS5_IJSC_SF_EEEEEEEESJ_SK_SJ_SK_NS1J_6fusion15FusionCallbacksIS1N_NS1V_17LinearCombinationISJ_fSJ_fLNS_15FloatRoundStyleE2EEES1P_S1U_JEEENS4_5SM1004TMEM4LOAD26SM100_TMEM_LOAD_32dp32b32xENS4_13SM90_TMA_LOADES1F_NS4_39AutoVectorizingCopyWithAssumedAlignmentILi128EEENS4_14SM90_TMA_STOREES1F_S27_S27_EEEvvEEEEvNT_6ParamsE,"a",@progbits
	.sectionflags	@""
	.align	4
.nv.constant0._ZN7cutlass13device_kernelINS_4gemm6kernel13GemmUniversalIN4cute5tupleIJiiiiEEENS1_10collective13CollectiveMmaINS1_35MainloopSm100TmaUmmaWarpSpecializedILi33ELi2ELi4ENS5_IJNS4_1CILi2EEESB_NSA_ILi1EEEEEEEENS5_IJNSA_ILi128EEENSA_ILi256EEENSA_ILi32EEEEEENS_12float_e5m2_tENS5_IJlSC_lEEESJ_SK_NS4_8TiledMMAINS4_8MMA_AtomIJNS4_10MMA_TraitsINS4_25SM100_MMA_F8F6F4_2x1SM_SSEJSJ_SJ_fSF_SG_NS4_17integral_constantINS4_4UMMA5MajorELSR_0EEESS_NSP_INSQ_7ScaleInELST_0EEESU_EEEEEENS4_6LayoutINS5_IJSC_SC_SC_EEENS5_IJNSA_ILi0EEESZ_SZ_EEEEENS5_IJNS4_10UnderscoreES12_S12_EEEEENS4_28SM100_TMA_2SM_LOAD_MULTICASTENS4_14ComposedLayoutINS4_7SwizzleILi1ELi4ELi3EEENS4_18smem_ptr_flag_bitsILi8EEENSX_INS5_IJNSA_ILi8EEESH_EEENS5_IJSH_SC_EEEEEEEvNS4_8identityENS4_18SM100_TMA_2SM_LOADES1F_vS1G_EENS_8epilogue10collective18CollectiveEpilogueINS1J_23Sm100TmaWarpSpecializedILi4ELi2ELi32ELb0ELb0EEEJNS5_IJNSA_ILi64EEESG_SH_EEENS5_IJNSX_IS1O_SC_EENSX_INS5_IJSH_SB_EEENS5_IJSC_SF_EEEEEEEESJ_SK_SJ_SK_NS1J_6fusion15FusionCallbacksIS1N_NS1V_17LinearCombinationISJ_fSJ_fLNS_15FloatRoundStyleE2EEES1P_S1U_JEEENS4_5SM1004TMEM4LOAD26SM100_TMEM_LOAD_32dp32b32xENS4_13SM90_TMA_LOADES1F_NS4_39AutoVectorizingCopyWithAssumedAlignmentILi128EEENS4_14SM90_TMA_STOREES1F_S27_S27_EEEvvEEEEvNT_6ParamsE:
	.zero		2944


//--------------------- SYMBOLS --------------------------

	.type		.nv.reservedSmem.offset0,@object
	.size		.nv.reservedSmem.offset0,0x4
	.type		.nv.reservedSmem.cap,@object
	.size		.nv.reservedSmem.cap,0x4
	.type		__assertfail,@function
